def matmul_kernel(
    a_ptr,
    b_ptr,
    c_ptr,
    M,
    N,
    K,
    stride_am,
    stride_ak,
    stride_bk,
    stride_bn,
    stride_cm,
    stride_cn,
    BLOCK_M: tl.constexpr,
    BLOCK_N: tl.constexpr,
    BLOCK_K: tl.constexpr,
    GROUP_M: tl.constexpr,
):
    pid = tl.program_id(axis=0)
    num_pid_m = tl.cdiv(M, BLOCK_M)
    num_pid_n = tl.cdiv(N, BLOCK_N)
    num_pid_in_group = GROUP_M * num_pid_n
    group_id = pid // num_pid_in_group
    first_pid_m = group_id * GROUP_M
    group_size_m = min(num_pid_m - first_pid_m, GROUP_M)
    pid_m = first_pid_m + ((pid % num_pid_in_group) % group_size_m)
    pid_n = (pid % num_pid_in_group) // group_size_m

    offs_am = (pid_m * BLOCK_M + tl.arange(0, BLOCK_M)) % M
    offs_bn = (pid_n * BLOCK_N + tl.arange(0, BLOCK_N)) % N
    offs_k = tl.arange(0, BLOCK_K)
    a_ptrs = a_ptr + offs_am[:, None] * stride_am + offs_k[None, :] * stride_ak
    b_ptrs = b_ptr + offs_k[:, None] * stride_bk + offs_bn[None, :] * stride_bn

    acc = tl.zeros((BLOCK_M, BLOCK_N), dtype=tl.float32)
    for kk in range(0, tl.cdiv(K, BLOCK_K)):
        a = tl.load(a_ptrs, mask=offs_k[None, :] < K - kk * BLOCK_K, other=0.0)
        b = tl.load(b_ptrs, mask=offs_k[:, None] < K - kk * BLOCK_K, other=0.0)
        acc = tl.dot(a, b, acc)
        a_ptrs += BLOCK_K * stride_ak
        b_ptrs += BLOCK_K * stride_bk

    c = acc.to(c_ptr.dtype.element_ty)
    offs_cm = pid_m * BLOCK_M + tl.arange(0, BLOCK_M)
    offs_cn = pid_n * BLOCK_N + tl.arange(0, BLOCK_N)
    c_ptrs = c_ptr + offs_cm[:, None] * stride_cm + offs_cn[None, :] * stride_cn
    mask = (offs_cm[:, None] < M) & (offs_cn[None, :] < N)
    tl.store(c_ptrs, c, mask=mask)

# config = {"BLOCK_K": 128, "BLOCK_M": 512, "BLOCK_N": 512, "GROUP_M": 8, "arch": "sm_90", "dtype": "fp8e4m3", "num_ctas": 4, "num_stages": 3, "num_warps": 4}
# arch = sm_90


// ===== COMPILED SASS (sm_90a) =====

	.target	sm_90a

	.elftype	@"ET_EXEC"


//--------------------- .note.nv.tkinfo           --------------------------
	.section	.note.nv.tkinfo,"",@"SHT_NOTE"
	.sectionflags	@"SHF_NOTE_NV_TKINFO"
	.tkinfo
        /*0018*/ 	.word	0x00000002
        /*0030*/ 	.string	""
        /*0030*/ 	.string	"ptxas"
        /*0030*/ 	.string	"Cuda compilation tools, release 13.0, V13.0.88"
        /*0030*/ 	.string	"Build cuda_13.0.r13.0/compiler.36424714_0"
        /*0030*/ 	.string	"-v  -suppress-debug-info  -lineinfo  -arch sm_90a "



//--------------------- .note.nv.cuinfo           --------------------------
	.section	.note.nv.cuinfo,"",@"SHT_NOTE"
	.sectionflags	@"SHF_NOTE_NV_CUINFO"
        /*0018*/ 	.short	0x0002
        /*001a*/ 	.short	0x005a
        /*001c*/ 	.short	0x0082
	.zero		2


//--------------------- .nv.info                  --------------------------
	.section	.nv.info,"",@"SHT_CUDA_INFO"
	.align	4


	//----- nvinfo : EIATTR_REGCOUNT
	.align		4
        /*0000*/ 	.byte	0x04, 0x2f
        /*0002*/ 	.short	(.L_1 - .L_0)
	.align		4
.L_0:
        /*0004*/ 	.word	index@(matmul_kernel)
        /*0008*/ 	.word	0x000000ff


	//----- nvinfo : EIATTR_FRAME_SIZE
	.align		4
.L_1:
        /*000c*/ 	.byte	0x04, 0x11
        /*000e*/ 	.short	(.L_3 - .L_2)
	.align		4
.L_2:
        /*0010*/ 	.word	index@(matmul_kernel)
        /*0014*/ 	.word	0x00002590


	//----- nvinfo : EIATTR_MIN_STACK_SIZE
	.align		4
.L_3:
        /*0018*/ 	.byte	0x04, 0x12
        /*001a*/ 	.short	(.L_5 - .L_4)
	.align		4
.L_4:
        /*001c*/ 	.word	index@(matmul_kernel)
        /*0020*/ 	.word	0x00002590
.L_5:


//--------------------- .nv.compat                --------------------------
	.section	.nv.compat,"",@"SHT_CUDA_COMPAT_INFO"
	.align	4
        /*0000*/ 	.byte	0x02, 0x09, 0x01, 0x00, 0x02, 0x02, 0x04, 0x00, 0x02, 0x05, 0x05, 0x00, 0x03, 0x07, 0x01, 0x01
        /*0010*/ 	.byte	0x02, 0x03, 0x00, 0x00, 0x02, 0x06, 0x01, 0x00, 0x04, 0x0b, 0x08, 0x00, 0x00, 0x00, 0x00, 0x00
        /*0020*/ 	.byte	0x00, 0x00, 0x00, 0x00


//--------------------- .nv.info.matmul_kernel    --------------------------
	.section	.nv.info.matmul_kernel,"",@"SHT_CUDA_INFO"
	.sectionflags	@""
	.align	4


	//----- nvinfo : EIATTR_CUDA_API_VERSION
	.align		4
        /*0000*/ 	.byte	0x04, 0x37
        /*0002*/ 	.short	(.L_7 - .L_6)
.L_6:
        /*0004*/ 	.word	0x00000082


	//----- nvinfo : EIATTR_KPARAM_INFO
	.align		4
.L_7:
        /*0008*/ 	.byte	0x04, 0x17
        /*000a*/ 	.short	(.L_9 - .L_8)
.L_8:
        /*000c*/ 	.word	0x00000000
        /*0010*/ 	.short	0x000d
        /*0012*/ 	.short	0x0048
        /*0014*/ 	.byte	0x00, 0xf4, 0x21, 0x00


	//----- nvinfo : EIATTR_KPARAM_INFO
	.align		4
.L_9:
        /*0018*/ 	.byte	0x04, 0x17
        /*001a*/ 	.short	(.L_11 - .L_10)
.L_10:
        /*001c*/ 	.word	0x00000000
        /*0020*/ 	.short	0x000c
        /*0022*/ 	.short	0x0040
        /*0024*/ 	.byte	0x00, 0xf4, 0x21, 0x00


	//----- nvinfo : EIATTR_KPARAM_INFO
	.align		4
.L_11:
        /*0028*/ 	.byte	0x04, 0x17
        /*002a*/ 	.short	(.L_13 - .L_12)
.L_12:
        /*002c*/ 	.word	0x00000000
        /*0030*/ 	.short	0x000b
        /*0032*/ 	.short	0x0038
        /*0034*/ 	.byte	0x00, 0xf0, 0x11, 0x00


	//----- nvinfo : EIATTR_KPARAM_INFO
	.align		4
.L_13:
        /*0038*/ 	.byte	0x04, 0x17
        /*003a*/ 	.short	(.L_15 - .L_14)
.L_14:
        /*003c*/ 	.word	0x00000000
        /*0040*/ 	.short	0x000a
        /*0042*/ 	.short	0x0034
        /*0044*/ 	.byte	0x00, 0xf0, 0x11, 0x00


	//----- nvinfo : EIATTR_KPARAM_INFO
	.align		4
.L_15:
        /*0048*/ 	.byte	0x04, 0x17
        /*004a*/ 	.short	(.L_17 - .L_16)
.L_16:
        /*004c*/ 	.word	0x00000000
        /*0050*/ 	.short	0x0009
        /*0052*/ 	.short	0x0030
        /*0054*/ 	.byte	0x00, 0xf0, 0x11, 0x00


	//----- nvinfo : EIATTR_KPARAM_INFO
	.align		4
.L_17:
        /*0058*/ 	.byte	0x04, 0x17
        /*005a*/ 	.short	(.L_19 - .L_18)
.L_18:
        /*005c*/ 	.word	0x00000000
        /*0060*/ 	.short	0x0008
        /*0062*/ 	.short	0x002c
        /*0064*/ 	.byte	0x00, 0xf0, 0x11, 0x00


	//----- nvinfo : EIATTR_KPARAM_INFO
	.align		4
.L_19:
        /*0068*/ 	.byte	0x04, 0x17
        /*006a*/ 	.short	(.L_21 - .L_20)
.L_20:
        /*006c*/ 	.word	0x00000000
        /*0070*/ 	.short	0x0007
        /*0072*/ 	.short	0x0028
        /*0074*/ 	.byte	0x00, 0xf0, 0x11, 0x00


	//----- nvinfo : EIATTR_KPARAM_INFO
	.align		4
.L_21:
        /*0078*/ 	.byte	0x04, 0x17
        /*007a*/ 	.short	(.L_23 - .L_22)
.L_22:
        /*007c*/ 	.word	0x00000000
        /*0080*/ 	.short	0x0006
        /*0082*/ 	.short	0x0024
        /*0084*/ 	.byte	0x00, 0xf0, 0x11, 0x00


	//----- nvinfo : EIATTR_KPARAM_INFO
	.align		4
.L_23:
        /*0088*/ 	.byte	0x04, 0x17
        /*008a*/ 	.short	(.L_25 - .L_24)
.L_24:
        /*008c*/ 	.word	0x00000000
        /*0090*/ 	.short	0x0005
        /*0092*/ 	.short	0x0020
        /*0094*/ 	.byte	0x00, 0xf0, 0x11, 0x00


	//----- nvinfo : EIATTR_KPARAM_INFO
	.align		4
.L_25:
        /*0098*/ 	.byte	0x04, 0x17
        /*009a*/ 	.short	(.L_27 - .L_26)
.L_26:
        /*009c*/ 	.word	0x00000000
        /*00a0*/ 	.short	0x0004
        /*00a2*/ 	.short	0x001c
        /*00a4*/ 	.byte	0x00, 0xf0, 0x11, 0x00


	//----- nvinfo : EIATTR_KPARAM_INFO
	.align		4
.L_27:
        /*00a8*/ 	.byte	0x04, 0x17
        /*00aa*/ 	.short	(.L_29 - .L_28)
.L_28:
        /*00ac*/ 	.word	0x00000000
        /*00b0*/ 	.short	0x0003
        /*00b2*/ 	.short	0x0018
        /*00b4*/ 	.byte	0x00, 0xf0, 0x11, 0x00


	//----- nvinfo : EIATTR_KPARAM_INFO
	.align		4
.L_29:
        /*00b8*/ 	.byte	0x04, 0x17
        /*00ba*/ 	.short	(.L_31 - .L_30)
.L_30:
        /*00bc*/ 	.word	0x00000000
        /*00c0*/ 	.short	0x0002
        /*00c2*/ 	.short	0x0010
        /*00c4*/ 	.byte	0x00, 0xf4, 0x21, 0x00


	//----- nvinfo : EIATTR_KPARAM_INFO
	.align		4
.L_31:
        /*00c8*/ 	.byte	0x04, 0x17
        /*00ca*/ 	.short	(.L_33 - .L_32)
.L_32:
        /*00cc*/ 	.word	0x00000000
        /*00d0*/ 	.short	0x0001
        /*00d2*/ 	.short	0x0008
        /*00d4*/ 	.byte	0x00, 0xf4, 0x21, 0x00


	//----- nvinfo : EIATTR_KPARAM_INFO
	.align		4
.L_33:
        /*00d8*/ 	.byte	0x04, 0x17
        /*00da*/ 	.short	(.L_35 - .L_34)
.L_34:
        /*00dc*/ 	.word	0x00000000
        /*00e0*/ 	.short	0x0000
        /*00e2*/ 	.short	0x0000
        /*00e4*/ 	.byte	0x00, 0xf4, 0x21, 0x00


	//----- nvinfo : EIATTR_EXPLICIT_CLUSTER
	.align		4
.L_35:
        /*00e8*/ 	.byte	0x01, 0x3e
	.zero		2


	//----- nvinfo : EIATTR_CTA_PER_CLUSTER
	.align		4
        /*00ec*/ 	.byte	0x04, 0x3d
        /*00ee*/ 	.short	(.L_37 - .L_36)
.L_36:
        /*00f0*/ 	.word	0x00000004
        /*00f4*/ 	.word	0x00000001
        /*00f8*/ 	.word	0x00000001


	//----- nvinfo : EIATTR_SPARSE_MMA_MASK
	.align		4
.L_37:
        /*00fc*/ 	.byte	0x03, 0x50
        /*00fe*/ 	.short	0x0000


	//----- nvinfo : EIATTR_MAXREG_COUNT
	.align		4
        /*0100*/ 	.byte	0x03, 0x1b
        /*0102*/ 	.short	0x00ff


	//----- nvinfo : EIATTR_NUM_BARRIERS
	.align		4
        /*0104*/ 	.byte	0x02, 0x4c
        /*0106*/ 	.byte	0x01
	.zero		1


	//----- nvinfo : EIATTR_ANNOTATIONS
	.align		4
        /*0108*/ 	.byte	0x04, 0x55
        /*010a*/ 	.short	(.L_39 - .L_38)


	//   ....[0]....
.L_38:
        /*010c*/ 	.word	0x00000001
        /*0110*/ 	.byte	0x80, 0x05, 0x00, 0x00, 0x01, 0x00, 0x00, 0x00, 0xb0, 0x05, 0x00, 0x00, 0x01, 0x00, 0x00, 0x00
        /* <DEDUP_REMOVED lines=2197> */
        /*8a70*/ 	.byte	0x60, 0x74, 0x03, 0x00


	//----- nvinfo : EIATTR_MERCURY_ISA_VERSION
	.align		4
.L_39:
        /*8a74*/ 	.byte	0x03, 0x5f
        /*8a76*/ 	.short	0x0101


	//----- nvinfo : EIATTR_EXIT_INSTR_OFFSETS
	.align		4
        /*8a78*/ 	.byte	0x04, 0x1c
        /*8a7a*/ 	.short	(.L_41 - .L_40)


	//   ....[0]....
.L_40:
        /*8a7c*/ 	.word	0x0008bb20


	//   ....[1]....
        /*8a80*/ 	.word	0x0008bb40


	//----- nvinfo : EIATTR_REQNTID
	.align		4
.L_41:
        /*8a84*/ 	.byte	0x04, 0x10
        /*8a86*/ 	.short	(.L_43 - .L_42)
.L_42:
        /*8a88*/ 	.word	0x00000080
        /*8a8c*/ 	.word	0x00000001
        /*8a90*/ 	.word	0x00000001


	//----- nvinfo : EIATTR_CBANK_PARAM_SIZE
	.align		4
.L_43:
        /*8a94*/ 	.byte	0x03, 0x19
        /*8a96*/ 	.short	0x0050


	//----- nvinfo : EIATTR_PARAM_CBANK
	.align		4
        /*8a98*/ 	.byte	0x04, 0x0a
        /*8a9a*/ 	.short	(.L_45 - .L_44)
	.align		4
.L_44:
        /*8a9c*/ 	.word	index@(.nv.constant0.matmul_kernel)
        /*8aa0*/ 	.short	0x0210
        /*8aa2*/ 	.short	0x0050


	//----- nvinfo : EIATTR_SW_WAR
	.align		4
.L_45:
        /*8aa4*/ 	.byte	0x04, 0x36
        /*8aa6*/ 	.short	(.L_47 - .L_46)
.L_46:
        /*8aa8*/ 	.word	0x00000008
.L_47:


//--------------------- .nv.callgraph             --------------------------
	.section	.nv.callgraph,"",@"SHT_CUDA_CALLGRAPH"
	.align	4
	.sectionentsize	8
	.align		4
        /*0000*/ 	.word	0x00000000
	.align		4
        /*0004*/ 	.word	0xffffffff
	.align		4
        /*0008*/ 	.word	0x00000000
	.align		4
        /*000c*/ 	.word	0xfffffffe
	.align		4
        /*0010*/ 	.word	0x00000000
	.align		4
        /*0014*/ 	.word	0xfffffffd
	.align		4
        /*0018*/ 	.word	0x00000000
	.align		4
        /*001c*/ 	.word	0xfffffffc


//--------------------- .text.matmul_kernel       --------------------------
	.section	.text.matmul_kernel,"ax",@progbits
	.align	128
        .global         matmul_kernel
        .type           matmul_kernel,@function
        .size           matmul_kernel,(.L_x_4 - matmul_kernel)
        .other          matmul_kernel,@"STO_CUDA_ENTRY STV_DEFAULT"
matmul_kernel:
.text.matmul_kernel:
[----:B------:R-:W0:Y:S08]  /*0000*/  LDC R1, c[0x0][0x28] ;  /* 0x00000a00ff017b82 */ /* 0x000e300000000800 */
[----:B------:R-:W1:Y:S01]  /*0010*/  LDC.64 R124, c[0x0][0x228] ;  /* 0x00008a00ff7c7b82 */ /* 0x000e620000000a00 */
[----:B0-----:R-:W-:Y:S01]  /*0020*/  VIADD R1, R1, 0xffffda70 ;  /* 0xffffda7001017836 */ /* 0x001fe20000000000 */
[----:B------:R-:W0:Y:S06]  /*0030*/  S2R R126, SR_TID.X ;  /* 0x00000000007e7919 */ /* 0x000e2c0000002100 */
[----:B------:R-:W2:Y:S08]  /*0040*/  S2UR UR4, SR_CTAID.X ;  /* 0x00000000000479c3 */ /* 0x000eb00000002500 */
[----:B------:R-:W3:Y:S01]  /*0050*/  S2UR UR7, SR_CgaCtaId ;  /* 0x00000000000779c3 */ /* 0x000ee20000008800 */
[----:B-1----:R-:W-:-:S05]  /*0060*/  VIADD R0, R125, 0x1ff ;  /* 0x000001ff7d007836 */ /* 0x002fca0000000000 */
[----:B------:R-:W-:Y:S02]  /*0070*/  SHF.R.S32.HI R3, RZ, 0x1f, R0 ;  /* 0x0000001fff037819 */ /* 0x000fe40000011400 */
[----:B--2---:R-:W-:Y:S01]  /*0080*/  I2FP.F32.U32 R5, UR4 ;  /* 0x0000000400057c45 */ /* 0x004fe20008201000 */
[----:B------:R-:W-:Y:S01]  /*0090*/  ULDC UR4, c[0x0][0x150] ;  /* 0x0000540000047ab9 */ /* 0x000fe20000000800 */
[----:B------:R-:W-:Y:S02]  /*00a0*/  LEA.HI R3, R3, R0, RZ, 0x9 ;  /* 0x0000000003037211 */ /* 0x000fe400078f48ff */
[----:B0-----:R-:W-:Y:S01]  /*00b0*/  LOP3.LUT R127, R126, 0x7f, RZ, 0xc0, !PT ;  /* 0x0000007f7e7f7812 */ /* 0x001fe200078ec0ff */
[----:B------:R-:W-:Y:S01]  /*00c0*/  FMUL R5, R5, UR4 ;  /* 0x0000000405057c20 */ /* 0x000fe20008400000 */
[----:B------:R-:W-:Y:S01]  /*00d0*/  SHF.R.S32.HI R3, RZ, 0x9, R3 ;  /* 0x00000009ff037819 */ /* 0x000fe20000011403 */
[----:B------:R-:W-:Y:S01]  /*00e0*/  UMOV UR4, 0x400 ;  /* 0x0000040000047882 */ /* 0x000fe20000000000 */
[----:B---3--:R-:W-:-:S02]  /*00f0*/  USHF.L.U32 UR6, UR7, 0x7, URZ ;  /* 0x0000000707067899 */ /* 0x008fc4000800063f */
[----:B------:R-:W-:Y:S01]  /*0100*/  ULEA UR4, UR7, UR4, 0x18 ;  /* 0x0000000407047291 */ /* 0x000fe2000f8ec03f */
[----:B------:R-:W-:Y:S01]  /*0110*/  IMAD.SHL.U32 R4, R3, 0x8, RZ ;  /* 0x0000000803047824 */ /* 0x000fe200078e00ff */
[----:B------:R-:W0:Y:S01]  /*0120*/  F2I.U32.TRUNC.NTZ R5, R5 ;  /* 0x0000000500057305 */ /* 0x000e22000020f000 */
[----:B------:R-:W-:-:S03]  /*0130*/  ULOP3.LUT UR6, UR6, 0x180, URZ, 0xc0, !UPT ;  /* 0x0000018006067892 */ /* 0x000fc6000f8ec03f */
[----:B------:R-:W-:-:S04]  /*0140*/  IABS R7, R4 ;  /* 0x0000000400077213 */ /* 0x000fc80000000000 */
[----:B------:R-:W1:Y:S01]  /*0150*/  I2F.RP R0, R7 ;  /* 0x0000000700007306 */ /* 0x000e620000209400 */
[----:B0-----:R-:W-:-:S07]  /*0160*/  IABS R11, R5 ;  /* 0x00000005000b7213 */ /* 0x001fce0000000000 */
[----:B-1----:R-:W0:Y:S02]  /*0170*/  MUFU.RCP R0, R0 ;  /* 0x0000000000007308 */ /* 0x002e240000001000 */
[----:B0-----:R-:W-:Y:S01]  /*0180*/  VIADD R2, R0, 0xffffffe ;  /* 0x0ffffffe00027836 */ /* 0x001fe20000000000 */
[----:B------:R-:W-:-:S05]  /*0190*/  IABS R0, R4 ;  /* 0x0000000400007213 */ /* 0x000fca0000000000 */
[----:B------:R0:W1:Y:S01]  /*01a0*/  F2I.FTZ.U32.TRUNC.NTZ R3, R2 ;  /* 0x0000000200037305 */ /* 0x000062000021f000 */
[----:B------:R-:W-:Y:S02]  /*01b0*/  IMAD.MOV R0, RZ, RZ, -R0 ;  /* 0x000000ffff007224 */ /* 0x000fe400078e0a00 */
[----:B0-----:R-:W-:Y:S02]  /*01c0*/  IMAD.MOV.U32 R2, RZ, RZ, RZ ;  /* 0x000000ffff027224 */ /* 0x001fe400078e00ff */
[----:B-1----:R-:W-:-:S04]  /*01d0*/  IMAD.MOV R6, RZ, RZ, -R3 ;  /* 0x000000ffff067224 */ /* 0x002fc800078e0a03 */
[----:B------:R-:W-:-:S04]  /*01e0*/  IMAD R9, R6, R7, RZ ;  /* 0x0000000706097224 */ /* 0x000fc800078e02ff */
[----:B------:R-:W-:-:S06]  /*01f0*/  IMAD.HI.U32 R2, R3, R9, R2 ;  /* 0x0000000903027227 */ /* 0x000fcc00078e0002 */
[----:B------:R-:W-:-:S04]  /*0200*/  IMAD.HI.U32 R2, R2, R11, RZ ;  /* 0x0000000b02027227 */ /* 0x000fc800078e00ff */
[----:B------:R-:W-:-:S05]  /*0210*/  IMAD R0, R2, R0, R11 ;  /* 0x0000000002007224 */ /* 0x000fca00078e020b */
[----:B------:R-:W-:-:S13]  /*0220*/  ISETP.GT.U32.AND P1, PT, R7, R0, PT ;  /* 0x000000000700720c */ /* 0x000fda0003f24070 */
[----:B------:R-:W-:Y:S02]  /*0230*/  @!P1 IMAD.IADD R0, R0, 0x1, -R7 ;  /* 0x0000000100009824 */ /* 0x000fe400078e0a07 */
[----:B------:R-:W-:Y:S01]  /*0240*/  @!P1 VIADD R2, R2, 0x1 ;  /* 0x0000000102029836 */ /* 0x000fe20000000000 */
[----:B------:R-:W-:Y:S02]  /*0250*/  ISETP.NE.AND P1, PT, R4, RZ, PT ;  /* 0x000000ff0400720c */ /* 0x000fe40003f25270 */
[----:B------:R-:W-:Y:S02]  /*0260*/  ISETP.GE.U32.AND P0, PT, R0, R7, PT ;  /* 0x000000070000720c */ /* 0x000fe40003f06070 */
[----:B------:R-:W-:-:S04]  /*0270*/  LOP3.LUT R0, R5, R4, RZ, 0x3c, !PT ;  /* 0x0000000405007212 */ /* 0x000fc800078e3cff */
[----:B------:R-:W-:Y:S01]  /*0280*/  ISETP.GE.AND P2, PT, R0, RZ, PT ;  /* 0x000000ff0000720c */ /* 0x000fe20003f46270 */
[----:B------:R-:W-:-:S05]  /*0290*/  VIADD R0, R124, 0x1ff ;  /* 0x000001ff7c007836 */ /* 0x000fca0000000000 */
[----:B------:R-:W-:Y:S01]  /*02a0*/  SHF.R.S32.HI R3, RZ, 0x1f, R0 ;  /* 0x0000001fff037819 */ /* 0x000fe20000011400 */
[----:B------:R-:W-:-:S03]  /*02b0*/  @P0 VIADD R2, R2, 0x1 ;  /* 0x0000000102020836 */ /* 0x000fc60000000000 */
[----:B------:R-:W-:-:S03]  /*02c0*/  LEA.HI R3, R3, R0, RZ, 0x9 ;  /* 0x0000000003037211 */ /* 0x000fc600078f48ff */
[----:B------:R-:W-:Y:S01]  /*02d0*/  @!P2 IMAD.MOV R2, RZ, RZ, -R2 ;  /* 0x000000ffff02a224 */ /* 0x000fe200078e0a02 */
[----:B------:R-:W-:-:S05]  /*02e0*/  @!P1 LOP3.LUT R2, RZ, R4, RZ, 0x33, !PT ;  /* 0x00000004ff029212 */ /* 0x000fca00078e33ff */
[----:B------:R-:W-:Y:S02]  /*02f0*/  IMAD.SHL.U32 R6, R2, 0x8, RZ ;  /* 0x0000000802067824 */ /* 0x000fe400078e00ff */
[----:B------:R-:W-:-:S03]  /*0300*/  IMAD.MOV R2, RZ, RZ, -R2 ;  /* 0x000000ffff027224 */ /* 0x000fc600078e0a02 */
[----:B------:R-:W-:Y:S01]  /*0310*/  LEA.HI.SX32 R3, R3, -R6, 0x17 ;  /* 0x8000000603037211 */ /* 0x000fe200078fbaff */
[----:B------:R-:W-:-:S03]  /*0320*/  IMAD R4, R4, R2, R5 ;  /* 0x0000000204047224 */ /* 0x000fc600078e0205 */
[----:B------:R-:W-:Y:S02]  /*0330*/  VIMNMX R11, R3, 0x8, PT ;  /* 0x00000008030b7848 */ /* 0x000fe40003fe0100 */
[----:B------:R-:W-:Y:S02]  /*0340*/  IABS R9, R4 ;  /* 0x0000000400097213 */ /* 0x000fe40000000000 */
[----:B------:R-:W-:-:S04]  /*0350*/  IABS R7, R11 ;  /* 0x0000000b00077213 */ /* 0x000fc80000000000 */
[----:B------:R-:W0:Y:S08]  /*0360*/  I2F.RP R0, R7 ;  /* 0x0000000700007306 */ /* 0x000e300000209400 */
[----:B0-----:R-:W0:Y:S02]  /*0370*/  MUFU.RCP R0, R0 ;  /* 0x0000000000007308 */ /* 0x001e240000001000 */
[----:B0-----:R-:W-:-:S06]  /*0380*/  VIADD R3, R0, 0xffffffe ;  /* 0x0ffffffe00037836 */ /* 0x001fcc0000000000 */
[----:B------:R-:W0:Y:S02]  /*0390*/  F2I.FTZ.U32.TRUNC.NTZ R3, R3 ;  /* 0x0000000300037305 */ /* 0x000e24000021f000 */
[----:B0-----:R-:W-:-:S04]  /*03a0*/  IMAD.MOV R8, RZ, RZ, -R3 ;  /* 0x000000ffff087224 */ /* 0x001fc800078e0a03 */
[----:B------:R-:W-:Y:S01]  /*03b0*/  IMAD.MOV.U32 R2, RZ, RZ, R8 ;  /* 0x000000ffff027224 */ /* 0x000fe200078e0008 */
[----:B------:R-:W-:-:S03]  /*03c0*/  IABS R8, R11 ;  /* 0x0000000b00087213 */ /* 0x000fc60000000000 */
[----:B------:R-:W-:Y:S02]  /*03d0*/  IMAD R5, R2, R7, RZ ;  /* 0x0000000702057224 */ /* 0x000fe400078e02ff */
[----:B------:R-:W-:Y:S02]  /*03e0*/  IMAD.MOV.U32 R2, RZ, RZ, RZ ;  /* 0x000000ffff027224 */ /* 0x000fe400078e00ff */
[----:B------:R-:W-:Y:S02]  /*03f0*/  IMAD.MOV R0, RZ, RZ, -R8 ;  /* 0x000000ffff007224 */ /* 0x000fe400078e0a08 */
[----:B------:R-:W-:Y:S02]  /*0400*/  IMAD.HI.U32 R2, R3, R5, R2 ;  /* 0x0000000503027227 */ /* 0x000fe400078e0002 */
[----:B------:R-:W0:Y:S04]  /*0410*/  LDC R3, c[0x0][0x230] ;  /* 0x00008c00ff037b82 */ /* 0x000e280000000800 */
[----:B------:R-:W-:-:S04]  /*0420*/  IMAD.HI.U32 R2, R2, R9, RZ ;  /* 0x0000000902027227 */ /* 0x000fc800078e00ff */
[----:B------:R-:W-:-:S05]  /*0430*/  IMAD R0, R2, R0, R9 ;  /* 0x0000000002007224 */ /* 0x000fca00078e0209 */
[----:B------:R-:W-:Y:S01]  /*0440*/  ISETP.GT.U32.AND P1, PT, R7, R0, PT ;  /* 0x000000000700720c */ /* 0x000fe20003f24070 */
[----:B0-----:R-:W-:-:S12]  /*0450*/  VIADD R10, R3, 0x7f ;  /* 0x0000007f030a7836 */ /* 0x001fd80000000000 */
[----:B------:R-:W-:Y:S02]  /*0460*/  @!P1 IMAD.IADD R0, R0, 0x1, -R7 ;  /* 0x0000000100009824 */ /* 0x000fe400078e0a07 */
[----:B------:R-:W-:Y:S01]  /*0470*/  @!P1 VIADD R2, R2, 0x1 ;  /* 0x0000000102029836 */ /* 0x000fe20000000000 */
[----:B------:R-:W-:Y:S02]  /*0480*/  ISETP.NE.AND P1, PT, R11, RZ, PT ;  /* 0x000000ff0b00720c */ /* 0x000fe40003f25270 */
[----:B------:R-:W-:Y:S02]  /*0490*/  ISETP.GE.U32.AND P0, PT, R0, R7, PT ;  /* 0x000000070000720c */ /* 0x000fe40003f06070 */
[----:B------:R-:W-:-:S04]  /*04a0*/  LOP3.LUT R0, R4, R11, RZ, 0x3c, !PT ;  /* 0x0000000b04007212 */ /* 0x000fc800078e3cff */
[----:B------:R-:W-:-:S07]  /*04b0*/  ISETP.GE.AND P2, PT, R0, RZ, PT ;  /* 0x000000ff0000720c */ /* 0x000fce0003f46270 */
[----:B------:R-:W-:Y:S01]  /*04c0*/  @P0 VIADD R2, R2, 0x1 ;  /* 0x0000000102020836 */ /* 0x000fe20000000000 */
[----:B------:R-:W-:-:S05]  /*04d0*/  ISETP.GT.AND P0, PT, R10, 0x7f, PT ;  /* 0x0000007f0a00780c */ /* 0x000fca0003f04270 */
[----:B------:R-:W-:Y:S01]  /*04e0*/  @!P2 IMAD.MOV R2, RZ, RZ, -R2 ;  /* 0x000000ffff02a224 */ /* 0x000fe200078e0a02 */
[----:B------:R-:W-:-:S05]  /*04f0*/  @!P1 LOP3.LUT R2, RZ, R11, RZ, 0x33, !PT ;  /* 0x0000000bff029212 */ /* 0x000fca00078e33ff */
[----:B------:R-:W-:-:S04]  /*0500*/  IMAD.MOV R0, RZ, RZ, -R2 ;  /* 0x000000ffff007224 */ /* 0x000fc800078e0a02 */
[----:B------:R-:W-:-:S04]  /*0510*/  IMAD R0, R11, R0, R4 ;  /* 0x000000000b007224 */ /* 0x000fc800078e0204 */
[----:B------:R-:W-:-:S05]  /*0520*/  IMAD.IADD R0, R6, 0x1, R0 ;  /* 0x0000000106007824 */ /* 0x000fca00078e0200 */
[----:B------:R-:W-:Y:S01]  /*0530*/  R2UR UR5, R0 ;  /* 0x00000000000572ca */ /* 0x000fe200000e0000 */
[----:B------:R-:W-:-:S04]  /*0540*/  IMAD.SHL.U32 R0, R2, 0x200, RZ ;  /* 0x0000020002007824 */ /* 0x000fc800078e00ff */
[C---:B------:R-:W-:Y:S02]  /*0550*/  VIADD R2, R0.reuse, 0x1 ;  /* 0x0000000100027836 */ /* 0x040fe40000000000 */
[C---:B------:R-:W-:Y:S02]  /*0560*/  VIADD R4, R0.reuse, 0x2 ;  /* 0x0000000200047836 */ /* 0x040fe40000000000 */
[C---:B------:R-:W-:Y:S01]  /*0570*/  VIADD R3, R0.reuse, 0x3 ;  /* 0x0000000300037836 */ /* 0x040fe20000000000 */
[----:B------:R0:W-:Y:S01]  /*0580*/  STL [R1+0x820], R2 ;  /* 0x0008200201007387 */ /* 0x0001e20000100800 */
[C---:B------:R-:W-:Y:S02]  /*0590*/  VIADD R5, R0.reuse, 0xf6 ;  /* 0x000000f600057836 */ /* 0x040fe40000000000 */
[C---:B------:R-:W-:Y:S01]  /*05a0*/  VIADD R6, R0.reuse, 0x108 ;  /* 0x0000010800067836 */ /* 0x040fe20000000000 */
[----:B------:R1:W-:Y:S01]  /*05b0*/  STL [R1+0x81c], R4 ;  /* 0x00081c0401007387 */ /* 0x0003e20000100800 */
[----:B------:R-:W-:Y:S01]  /*05c0*/  ULEA UR5, UR5, UR6, 0x9 ;  /* 0x0000000605057291 */ /* 0x000fe2000f8e483f */
[----:B------:R-:W-:-:S02]  /*05d0*/  VIADD R251, R0, 0xff ;  /* 0x000000ff00fb7836 */ /* 0x000fc40000000000 */
[----:B------:R2:W-:Y:S01]  /*05e0*/  STL [R1+0x818], R3 ;  /* 0x0008180301007387 */ /* 0x0005e20000100800 */
[----:B------:R-:W-:Y:S01]  /*05f0*/  ULDC.64 UR6, c[0x0][0x208] ;  /* 0x0000820000067ab9 */ /* 0x000fe20000000a00 */
[C---:B0-----:R-:W-:Y:S02]  /*0600*/  VIADD R2, R0.reuse, 0x4 ;  /* 0x0000000400027836 */ /* 0x041fe40000000000 */
[----:B------:R-:W-:Y:S02]  /*0610*/  VIADD R127, R127, UR5 ;  /* 0x000000057f7f7c36 */ /* 0x000fe40008000000 */
[C---:B-1----:R-:W-:Y:S01]  /*0620*/  VIADD R4, R0.reuse, 0x5 ;  /* 0x0000000500047836 */ /* 0x042fe20000000000 */
[----:B------:R0:W-:Y:S01]  /*0630*/  STL [R1+0x814], R2 ;  /* 0x0008140201007387 */ /* 0x0001e20000100800 */
[C---:B------:R-:W-:Y:S02]  /*0640*/  VIADD R252, R0.reuse, 0x10d ;  /* 0x0000010d00fc7836 */ /* 0x040fe40000000000 */
[C---:B--2---:R-:W-:Y:S01]  /*0650*/  VIADD R3, R0.reuse, 0x6 ;  /* 0x0000000600037836 */ /* 0x044fe20000000000 */
[----:B------:R1:W-:Y:S01]  /*0660*/  STL [R1+0x810], R4 ;  /* 0x0008100401007387 */ /* 0x0003e20000100800 */
[----:B------:R-:W-:-:S02]  /*0670*/  VIADD R8, R0, 0x112 ;  /* 0x0000011200087836 */ /* 0x000fc40000000000 */
[C---:B------:R-:W-:Y:S01]  /*0680*/  VIADD R7, R0.reuse, 0x113 ;  /* 0x0000011300077836 */ /* 0x040fe20000000000 */
[----:B------:R2:W-:Y:S01]  /*0690*/  STL [R1+0x80c], R3 ;  /* 0x00080c0301007387 */ /* 0x0005e20000100800 */
[C---:B------:R-:W-:Y:S02]  /*06a0*/  VIADD R250, R0.reuse, 0x114 ;  /* 0x0000011400fa7836 */ /* 0x040fe40000000000 */
[C---:B0-----:R-:W-:Y:S02]  /*06b0*/  VIADD R2, R0.reuse, 0x7 ;  /* 0x0000000700027836 */ /* 0x041fe40000000000 */
[C---:B------:R-:W-:Y:S02]  /*06c0*/  VIADD R249, R0.reuse, 0x115 ;  /* 0x0000011500f97836 */ /* 0x040fe40000000000 */
[C---:B-1----:R-:W-:Y:S01]  /*06d0*/  VIADD R4, R0.reuse, 0x8 ;  /* 0x0000000800047836 */ /* 0x042fe20000000000 */
[----:B------:R0:W-:Y:S01]  /*06e0*/  STL [R1+0x808], R2 ;  /* 0x0008080201007387 */ /* 0x0001e20000100800 */
[----:B------:R-:W-:-:S02]  /*06f0*/  VIADD R248, R0, 0x116 ;  /* 0x0000011600f87836 */ /* 0x000fc40000000000 */
[C---:B--2---:R-:W-:Y:S01]  /*0700*/  VIADD R3, R0.reuse, 0x9 ;  /* 0x0000000900037836 */ /* 0x044fe20000000000 */
[----:B------:R1:W-:Y:S01]  /*0710*/  STL [R1+0x804], R4 ;  /* 0x0008040401007387 */ /* 0x0003e20000100800 */
[C---:B------:R-:W-:Y:S02]  /*0720*/  VIADD R247, R0.reuse, 0x117 ;  /* 0x0000011700f77836 */ /* 0x040fe40000000000 */
[C---:B------:R-:W-:Y:S01]  /*0730*/  VIADD R246, R0.reuse, 0x118 ;  /* 0x0000011800f67836 */ /* 0x040fe20000000000 */
[----:B------:R2:W-:Y:S01]  /*0740*/  STL [R1+0x800], R3 ;  /* 0x0008000301007387 */ /* 0x0005e20000100800 */
[C---:B------:R-:W-:Y:S02]  /*0750*/  VIADD R245, R0.reuse, 0x119 ;  /* 0x0000011900f57836 */ /* 0x040fe40000000000 */
[C---:B0-----:R-:W-:Y:S02]  /*0760*/  VIADD R2, R0.reuse, 0xa ;  /* 0x0000000a00027836 */ /* 0x041fe40000000000 */
[----:B------:R-:W-:-:S02]  /*0770*/  VIADD R244, R0, 0x11a ;  /* 0x0000011a00f47836 */ /* 0x000fc40000000000 */
[C---:B-1----:R-:W-:Y:S01]  /*0780*/  VIADD R4, R0.reuse, 0xb ;  /* 0x0000000b00047836 */ /* 0x042fe20000000000 */
[----:B------:R0:W-:Y:S01]  /*0790*/  STL [R1+0x7fc], R2 ;  /* 0x0007fc0201007387 */ /* 0x0001e20000100800 */
[C---:B------:R-:W-:Y:S02]  /*07a0*/  VIADD R243, R0.reuse, 0x11b ;  /* 0x0000011b00f37836 */ /* 0x040fe40000000000 */
[C---:B--2---:R-:W-:Y:S01]  /*07b0*/  VIADD R3, R0.reuse, 0xc ;  /* 0x0000000c00037836 */ /* 0x044fe20000000000 */
[----:B------:R1:W-:Y:S01]  /*07c0*/  STL [R1+0x7f8], R4 ;  /* 0x0007f80401007387 */ /* 0x0003e20000100800 */
[C---:B------:R-:W-:Y:S02]  /*07d0*/  VIADD R242, R0.reuse, 0x11c ;  /* 0x0000011c00f27836 */ /* 0x040fe40000000000 */
[C---:B------:R-:W-:Y:S01]  /*07e0*/  VIADD R241, R0.reuse, 0x11d ;  /* 0x0000011d00f17836 */ /* 0x040fe20000000000 */
[----:B------:R2:W-:Y:S01]  /*07f0*/  STL [R1+0x7f4], R3 ;  /* 0x0007f40301007387 */ /* 0x0005e20000100800 */
[----:B------:R-:W-:-:S02]  /*0800*/  VIADD R240, R0, 0x11e ;  /* 0x0000011e00f07836 */ /* 0x000fc40000000000 */
[C---:B0-----:R-:W-:Y:S02]  /*0810*/  VIADD R2, R0.reuse, 0xd ;  /* 0x0000000d00027836 */ /* 0x041fe40000000000 */
[C---:B------:R-:W-:Y:S02]  /*0820*/  VIADD R239, R0.reuse, 0x11f ;  /* 0x0000011f00ef7836 */ /* 0x040fe40000000000 */
        /* <DEDUP_REMOVED lines=494> */
[----:B-1----:R-:W-:-:S03]  /*2710*/  VIADD R4, R0, 0x95 ;  /* 0x0000009500047836 */ /* 0x002fc60000000000 */
[----:B------:R0:W-:Y:S01]  /*2720*/  STL [R1+0x5b0], R2 ;  /* 0x0005b00201007387 */ /* 0x0001e20000100800 */
[----:B--2---:R-:W-:-:S03]  /*2730*/  VIADD R3, R0, 0x96 ;  /* 0x0000009600037836 */ /* 0x004fc60000000000 */
[----:B------:R1:W-:Y:S04]  /*2740*/  STL [R1+0x5a0], R4 ;  /* 0x0005a00401007387 */ /* 0x0003e80000100800 */
[----:B------:R2:W-:Y:S01]  /*2750*/  STL [R1+0x59c], R3 ;  /* 0x00059c0301007387 */ /* 0x0005e20000100800 */
        /* <DEDUP_REMOVED lines=208> */
[----:B------:R1:W-:Y:S01]  /*3460*/  STL [R1+0xc8], R5 ;  /* 0x0000c80501007387 */ /* 0x0003e20000100800 */
[C---:B0-----:R-:W-:Y:S02]  /*3470*/  VIADD R2, R0.reuse, 0x101 ;  /* 0x0000010100027836 */ /* 0x041fe40000000000 */
[----:B-1----:R-:W-:-:S03]  /*3480*/  VIADD R5, R0, 0x105 ;  /* 0x0000010500057836 */ /* 0x002fc60000000000 */
[----:B------:R0:W-:Y:S04]  /*3490*/  STL [R1+0x9c], R2 ;  /* 0x00009c0201007387 */ /* 0x0001e80000100800 */
[----:B------:R1:W-:Y:S01]  /*34a0*/  STL [R1+0x2c], R3 ;  /* 0x00002c0301007387 */ /* 0x0003e20000100800 */
[C---:B0-----:R-:W-:Y:S02]  /*34b0*/  VIADD R2, R0.reuse, 0x103 ;  /* 0x0000010300027836 */ /* 0x041fe40000000000 */
[----:B-1----:R-:W-:-:S03]  /*34c0*/  VIADD R3, R0, 0x104 ;  /* 0x0000010400037836 */ /* 0x002fc60000000000 */
[----:B------:R0:W-:Y:S04]  /*34d0*/  STL [R1+0x28], R2 ;  /* 0x0000280201007387 */ /* 0x0001e80000100800 */
        /* <DEDUP_REMOVED lines=14> */
[----:B------:R1:W-:Y:S01]  /*35c0*/  STL [R1], R5 ;  /* 0x0000000501007387 */ /* 0x0003e20000100800 */
[C---:B0-----:R-:W-:Y:S02]  /*35d0*/  VIADD R2, R0.reuse, 0x10e ;  /* 0x0000010e00027836 */ /* 0x041fe40000000000 */
[----:B-1----:R-:W-:-:S03]  /*35e0*/  VIADD R5, R0, 0x110 ;  /* 0x0000011000057836 */ /* 0x002fc60000000000 */
[----:B------:R0:W-:Y:S04]  /*35f0*/  STL [R1+0x8], R2 ;  /* 0x0000080201007387 */ /* 0x0001e80000100800 */
[----:B------:R1:W-:Y:S01]  /*3600*/  STL [R1+0x1d54], R127 ;  /* 0x001d547f01007387 */ /* 0x0003e20000100800 */
[----:B0-----:R-:W-:Y:S01]  /*3610*/  VIADD R2, R0, 0x111 ;  /* 0x0000011100027836 */ /* 0x001fe20000000000 */
[----:B------:R-:W-:Y:S06]  /*3620*/  @P0 BRA `(.L_x_0) ;  /* 0x0000001c000c0947 */ /* 0x000fec0003800000 */
[----:B------:R-:W-:Y:S01]  /*3630*/  IMAD.SHL.U32 R2, R126, 0x10, RZ ;  /* 0x000000107e027824 */ /* 0x000fe200078e00ff */
[----:B------:R2:W-:Y:S01]  /*3640*/  STL [R1+0x400], RZ ;  /* 0x000400ff01007387 */ /* 0x0005e20000100800 */
[----:B------:R-:W-:Y:S02]  /*3650*/  CS2R R24, SRZ ;  /* 0x0000000000187805 */ /* 0x000fe4000001ff00 */
[----:B------:R-:W-:Y:S02]  /*3660*/  CS2R R26, SRZ ;  /* 0x00000000001a7805 */ /* 0x000fe4000001ff00 */
[----:B------:R-:W-:Y:S01]  /*3670*/  CS2R R28, SRZ ;  /* 0x00000000001c7805 */ /* 0x000fe2000001ff00 */
[----:B------:R2:W-:Y:S01]  /*3680*/  STL [R1+0x1d50], R2 ;  /* 0x001d500201007387 */ /* 0x0005e20000100800 */
[----:B------:R-:W-:Y:S02]  /*3690*/  CS2R R30, SRZ ;  /* 0x00000000001e7805 */ /* 0x000fe4000001ff00 */
[----:B------:R-:W-:-:S02]  /*36a0*/  CS2R R32, SRZ ;  /* 0x0000000000207805 */ /* 0x000fc4000001ff00 */
[----:B------:R-:W-:Y:S01]  /*36b0*/  CS2R R34, SRZ ;  /* 0x0000000000227805 */ /* 0x000fe2000001ff00 */
[----:B------:R2:W-:Y:S01]  /*36c0*/  STL [R1+0x404], RZ ;  /* 0x000404ff01007387 */ /* 0x0005e20000100800 */
[----:B------:R-:W-:Y:S02]  /*36d0*/  CS2R R36, SRZ ;  /* 0x0000000000247805 */ /* 0x000fe4000001ff00 */
[----:B------:R-:W-:Y:S02]  /*36e0*/  CS2R R38, SRZ ;  /* 0x0000000000267805 */ /* 0x000fe4000001ff00 */
[----:B------:R-:W-:Y:S01]  /*36f0*/  CS2R R40, SRZ ;  /* 0x0000000000287805 */ /* 0x000fe2000001ff00 */
[----:B------:R2:W-:Y:S01]  /*3700*/  STL [R1+0x408], RZ ;  /* 0x000408ff01007387 */ /* 0x0005e20000100800 */
        /* <DEDUP_REMOVED lines=56> */
[----:B-1----:R-:W-:Y:S02]  /*3a90*/  CS2R R126, SRZ ;  /* 0x00000000007e7805 */ /* 0x002fe4000001ff00 */
        /* <DEDUP_REMOVED lines=15> */
[----:B------:R-:W-:-:S03]  /*3b90*/  CS2R R150, SRZ ;  /* 0x0000000000967805 */ /* 0x000fc6000001ff00 */
[----:B------:R2:W-:Y:S04]  /*3ba0*/  STL [R1+0x454], RZ ;  /* 0x000454ff01007387 */ /* 0x0005e80000100800 */
        /* <DEDUP_REMOVED lines=234> */
[----:B------:R2:W-:Y:S04]  /*4a50*/  STL [R1], RZ ;  /* 0x000000ff01007387 */ /* 0x0005e80000100800 */
        /* <DEDUP_REMOVED lines=126> */
[----:B------:R2:W-:Y:S01]  /*5240*/  STL [R1+0x1fc], RZ ;  /* 0x0001fcff01007387 */ /* 0x0005e20000100800 */
[----:B------:R-:W-:Y:S05]  /*5250*/  BRA `(.L_x_1) ;  /* 0x000005b800087947 */ /* 0x000fea0003800000 */
.L_x_0:
[----:B------:R0:W-:Y:S01]  /*5260*/  STL [R1+0x1e80], R246 ;  /* 0x001e80f601007387 */ /* 0x0001e20000100800 */
[----:B------:R-:W-:Y:S01]  /*5270*/  ISETP.GE.AND P4, PT, R9, RZ, PT ;  /* 0x000000ff0900720c */ /* 0x000fe20003f86270 */
[----:B------:R-:W-:Y:S01]  /*5280*/  ULDC UR5, c[0x0][0x23c] ;  /* 0x00008f0000057ab9 */ /* 0x000fe20000000800 */
[----:B------:R-:W-:Y:S01]  /*5290*/  ISETP.GE.AND P2, PT, R11, RZ, PT ;  /* 0x000000ff0b00720c */ /* 0x000fe20003f46270 */
[----:B------:R-:W-:Y:S01]  /*52a0*/  ULDC.64 UR8, c[0x0][0x218] ;  /* 0x0000860000087ab9 */ /* 0x000fe20000000a00 */
[----:B------:R-:W-:Y:S01]  /*52b0*/  ISETP.NE.AND P6, PT, R124, RZ, PT ;  /* 0x000000ff7c00720c */ /* 0x000fe20003fc5270 */
[----:B------:R-:W-:Y:S01]  /*52c0*/  ULDC.64 UR10, c[0x0][0x210] ;  /* 0x00008400000a7ab9 */ /* 0x000fe20000000a00 */
[----:B0-----:R-:W2:Y:S04]  /*52d0*/  LDL.LU R246, [R1+0x3cc] ;  /* 0x0003cc0001f67983 */ /* 0x001ea80000300800 */
[----:B------:R-:W-:Y:S04]  /*52e0*/  STL [R1+0x1e7c], R247 ;  /* 0x001e7cf701007387 */ /* 0x000fe80000100800 */
[----:B------:R-:W-:Y:S04]  /*52f0*/  STL [R1+0x1e78], R248 ;  /* 0x001e78f801007387 */ /* 0x000fe80000100800 */
[----:B------:R-:W-:Y:S04]  /*5300*/  STL [R1+0x1e74], R249 ;  /* 0x001e74f901007387 */ /* 0x000fe80000100800 */
[----:B------:R-:W-:Y:S04]  /*5310*/  STL [R1+0x1e70], R250 ;  /* 0x001e70fa01007387 */ /* 0x000fe80000100800 */
[----:B------:R-:W-:Y:S04]  /*5320*/  STL [R1+0x1e6c], R7 ;  /* 0x001e6c0701007387 */ /* 0x000fe80000100800 */
[----:B------:R0:W-:Y:S04]  /*5330*/  STL [R1+0x1e68], R8 ;  /* 0x001e680801007387 */ /* 0x0001e80000100800 */
[----:B0-----:R-:W3:Y:S04]  /*5340*/  LDL.LU R8, [R1+0x258] ;  /* 0x0002580001087983 */ /* 0x001ee80000300800 */
[----:B------:R-:W-:Y:S04]  /*5350*/  STL [R1+0x1e64], R2 ;  /* 0x001e640201007387 */ /* 0x000fe80000100800 */
[----:B------:R-:W-:Y:S04]  /*5360*/  STL [R1+0x1e60], R5 ;  /* 0x001e600501007387 */ /* 0x000fe80000100800 */
[----:B------:R0:W-:Y:S04]  /*5370*/  STL [R1+0x1e5c], R6 ;  /* 0x001e5c0601007387 */ /* 0x0001e80000100800 */
[----:B0-----:R-:W4:Y:S04]  /*5380*/  LDL.LU R6, [R1+0x1c0] ;  /* 0x0001c00001067983 */ /* 0x001f280000300800 */
[----:B------:R0:W-:Y:S04]  /*5390*/  STL [R1+0x1e58], R252 ;  /* 0x001e58fc01007387 */ /* 0x0001e80000100800 */
[----:B0-----:R-:W2:Y:S04]  /*53a0*/  LDL.LU R252, [R1+0xf8] ;  /* 0x0000f80001fc7983 */ /* 0x001ea80000300800 */
[----:B------:R-:W2:Y:S04]  /*53b0*/  LDL.LU R2, [R1+0x154] ;  /* 0x0001540001027983 */ /* 0x000ea80000300800 */
[----:B------:R-:W2:Y:S04]  /*53c0*/  LDL.LU R247, [R1+0x2e4] ;  /* 0x0002e40001f77983 */ /* 0x000ea80000300800 */
[----:B------:R-:W2:Y:S04]  /*53d0*/  LDL.LU R250, [R1+0x220] ;  /* 0x0002200001fa7983 */ /* 0x000ea80000300800 */
[----:B------:R-:W2:Y:S01]  /*53e0*/  LDL.LU R249, [R1+0x1a4] ;  /* 0x0001a40001f97983 */ /* 0x000ea20000300800 */
[----:B------:R-:W-:-:S02]  /*53f0*/  IMAD.MOV.U32 R5, RZ, RZ, R251 ;  /* 0x000000ffff057224 */ /* 0x000fc400078e00fb */
[----:B------:R-:W-:Y:S01]  /*5400*/  IMAD.MOV.U32 R248, RZ, RZ, R3 ;  /* 0x000000fffff87224 */ /* 0x000fe200078e0003 */
[----:B------:R0:W-:Y:S01]  /*5410*/  STL [R1+0x1e54], R0 ;  /* 0x001e540001007387 */ /* 0x0001e20000100800 */
[----:B------:R-:W-:-:S03]  /*5420*/  IMAD.MOV.U32 R7, RZ, RZ, R4 ;  /* 0x000000ffff077224 */ /* 0x000fc600078e0004 */
[----:B0-----:R-:W3:Y:S01]  /*5430*/  LDL R0, [R1+0x1d54] ;  /* 0x001d540001007983 */ /* 0x001ee20000100800 */
[----:B------:R-:W-:Y:S02]  /*5440*/  IABS R251, R124 ;  /* 0x0000007c00fb7213 */ /* 0x000fe40000000000 */
[----:B------:R-:W-:Y:S02]  /*5450*/  IABS R3, R125 ;  /* 0x0000007d00037213 */ /* 0x000fe40000000000 */
[----:B------:R-:W0:Y:S08]  /*5460*/  I2F.RP R126, R251 ;  /* 0x000000fb007e7306 */ /* 0x000e300000209400 */
[----:B------:R-:W1:Y:S08]  /*5470*/  I2F.RP R128, R3 ;  /* 0x0000000300807306 */ /* 0x000e700000209400 */
[----:B0-----:R-:W0:Y:S08]  /*5480*/  MUFU.RCP R126, R126 ;  /* 0x0000007e007e7308 */ /* 0x001e300000001000 */
[----:B-1----:R-:W1:Y:S01]  /*5490*/  MUFU.RCP R128, R128 ;  /* 0x0000008000807308 */ /* 0x002e620000001000 */
[----:B0-----:R-:W-:-:S07]  /*54a0*/  VIADD R126, R126, 0xffffffe ;  /* 0x0ffffffe7e7e7836 */ /* 0x001fce0000000000 */
[----:B------:R0:W0:Y:S01]  /*54b0*/  F2I.FTZ.U32.TRUNC.NTZ R127, R126 ;  /* 0x0000007e007f7305 */ /* 0x000022000021f000 */
[----:B-1----:R-:W-:-:S07]  /*54c0*/  VIADD R128, R128, 0xffffffe ;  /* 0x0ffffffe80807836 */ /* 0x002fce0000000000 */
[----:B------:R-:W1:Y:S01]  /*54d0*/  F2I.FTZ.U32.TRUNC.NTZ R129, R128 ;  /* 0x0000008000817305 */ /* 0x000e62000021f000 */
[----:B0-----:R-:W-:Y:S02]  /*54e0*/  IMAD.MOV.U32 R126, RZ, RZ, RZ ;  /* 0x000000ffff7e7224 */ /* 0x001fe400078e00ff */
[----:B------:R-:W-:-:S04]  /*54f0*/  IMAD.MOV R4, RZ, RZ, -R127 ;  /* 0x000000ffff047224 */ /* 0x000fc800078e0a7f */
[----:B------:R-:W-:-:S04]  /*5500*/  IMAD R4, R4, R251, RZ ;  /* 0x000000fb04047224 */ /* 0x000fc800078e02ff */
[----:B------:R-:W-:-:S04]  /*5510*/  IMAD.HI.U32 R4, R127, R4, R126 ;  /* 0x000000047f047227 */ /* 0x000fc800078e007e */
[----:B-1----:R-:W-:Y:S01]  /*5520*/  IMAD.MOV R127, RZ, RZ, -R129 ;  /* 0x000000ffff7f7224 */ /* 0x002fe200078e0a81 */
[----:B---3--:R-:W-:Y:S02]  /*5530*/  IABS R128, R0 ;  /* 0x0000000000807213 */ /* 0x008fe40000000000 */
[----:B------:R-:W-:Y:S01]  /*5540*/  ISETP.GE.AND P3, PT, R0, RZ, PT ;  /* 0x000000ff0000720c */ /* 0x000fe20003f66270 */
[----:B----4-:R-:W-:Y:S02]  /*5550*/  IMAD.MOV.U32 R0, RZ, RZ, R6 ;  /* 0x000000ffff007224 */ /* 0x010fe400078e0006 */
[----:B------:R-:W-:Y:S02]  /*5560*/  IMAD.MOV.U32 R126, RZ, RZ, R128 ;  /* 0x000000ffff7e7224 */ /* 0x000fe400078e0080 */
[----:B------:R-:W-:Y:S02]  /*5570*/  IMAD.MOV.U32 R128, RZ, RZ, RZ ;  /* 0x000000ffff807224 */ /* 0x000fe400078e00ff */
[----:B------:R-:W-:-:S04]  /*5580*/  IMAD.HI.U32 R4, R4, R126, RZ ;  /* 0x0000007e04047227 */ /* 0x000fc800078e00ff */
[----:B------:R-:W-:Y:S02]  /*5590*/  IMAD.MOV R4, RZ, RZ, -R4 ;  /* 0x000000ffff047224 */ /* 0x000fe400078e0a04 */
[----:B------:R-:W-:Y:S02]  /*55a0*/  IMAD.MOV.U32 R6, RZ, RZ, R8 ;  /* 0x000000ffff067224 */ /* 0x000fe400078e0008 */
[----:B------:R-:W-:Y:S02]  /*55b0*/  IMAD R126, R251, R4, R126 ;  /* 0x00000004fb7e7224 */ /* 0x000fe400078e027e */
[----:B------:R-:W-:Y:S01]  /*55c0*/  IMAD R4, R127, R3, RZ ;  /* 0x000000037f047224 */ /* 0x000fe200078e02ff */
[----:B------:R-:W-:Y:S01]  /*55d0*/  IABS R127, R9 ;  /* 0x00000009007f7213 */ /* 0x000fe20000000000 */
[----:B--2---:R-:W-:Y:S01]  /*55e0*/  IMAD.MOV.U32 R8, RZ, RZ, R246 ;  /* 0x000000ffff087224 */ /* 0x004fe200078e00f6 */
[----:B------:R-:W-:Y:S01]  /*55f0*/  ISETP.GT.U32.AND P0, PT, R251, R126, PT ;  /* 0x0000007efb00720c */ /* 0x000fe20003f04070 */
[----:B------:R-:W-:Y:S01]  /*5600*/  IMAD.HI.U32 R4, R129, R4, R128 ;  /* 0x0000000481047227 */ /* 0x000fe200078e0080 */
[----:B------:R-:W-:-:S02]  /*5610*/  IABS R129, R11 ;  /* 0x0000000b00817213 */ /* 0x000fc40000000000 */
[----:B------:R-:W-:-:S03]  /*5620*/  IABS R128, R10 ;  /* 0x0000000a00807213 */ /* 0x000fc60000000000 */
[----:B------:R-:W-:-:S04]  /*5630*/  IMAD.HI.U32 R9, R4, R127, RZ ;  /* 0x0000007f04097227 */ /* 0x000fc800078e00ff */
[----:B------:R-:W-:Y:S02]  /*5640*/  IMAD.MOV R9, RZ, RZ, -R9 ;  /* 0x000000ffff097224 */ /* 0x000fe400078e0a09 */
[----:B------:R-:W-:Y:S01]  /*5650*/  @!P0 IMAD.IADD R126, R126, 0x1, -R251 ;  /* 0x000000017e7e8824 */ /* 0x000fe200078e0afb */
[----:B------:R-:W-:Y:S01]  /*5660*/  ISETP.GE.AND P0, PT, R10, RZ, PT ;  /* 0x000000ff0a00720c */ /* 0x000fe20003f06270 */
[----:B------:R-:W-:-:S03]  /*5670*/  IMAD.HI.U32 R10, R4, R129, RZ ;  /* 0x00000081040a7227 */ /* 0x000fc600078e00ff */
[----:B------:R-:W-:Y:S01]  /*5680*/  ISETP.GT.U32.AND P5, PT, R251, R126, PT ;  /* 0x0000007efb00720c */ /* 0x000fe20003fa4070 */
[----:B------:R-:W-:Y:S02]  /*5690*/  IMAD.MOV R10, RZ, RZ, -R10 ;  /* 0x000000ffff0a7224 */ /* 0x000fe400078e0a0a */
[----:B------:R-:W-:Y:S01]  /*56a0*/  IMAD R127, R3, R9, R127 ;  /* 0x00000009037f7224 */ /* 0x000fe200078e027f */
[----:B------:R-:W-:Y:S01]  /*56b0*/  IABS R9, R13 ;  /* 0x0000000d00097213 */ /* 0x000fe20000000000 */
[----:B------:R-:W-:-:S03]  /*56c0*/  IMAD.HI.U32 R11, R4, R128, RZ ;  /* 0x00000080040b7227 */ /* 0x000fc600078e00ff */
[C---:B------:R-:W-:Y:S01]  /*56d0*/  ISETP.GT.U32.AND P1, PT, R3.reuse, R127, PT ;  /* 0x0000007f0300720c */ /* 0x040fe20003f24070 */
[C---:B------:R-:W-:Y:S01]  /*56e0*/  IMAD R129, R3.reuse, R10, R129 ;  /* 0x0000000a03817224 */ /* 0x040fe200078e0281 */
[----:B------:R-:W-:Y:S01]  /*56f0*/  IABS R10, R12 ;  /* 0x0000000c000a7213 */ /* 0x000fe20000000000 */
[----:B------:R-:W-:Y:S02]  /*5700*/  IMAD.MOV R11, RZ, RZ, -R11 ;  /* 0x000000ffff0b7224 */ /* 0x000fe400078e0a0b */
[----:B------:R-:W-:Y:S02]  /*5710*/  @!P5 IMAD.IADD R126, R126, 0x1, -R251 ;  /* 0x000000017e7ed824 */ /* 0x000fe400078e0afb */
[C---:B------:R-:W-:Y:S01]  /*5720*/  IMAD R128, R3.reuse, R11, R128 ;  /* 0x0000000b03807224 */ /* 0x040fe200078e0280 */
[----:B------:R-:W-:Y:S01]  /*5730*/  IABS R11, R14 ;  /* 0x0000000e000b7213 */ /* 0x000fe20000000000 */
[----:B------:R-:W-:Y:S02]  /*5740*/  IMAD.MOV.U32 R246, RZ, RZ, R126 ;  /* 0x000000fffff67224 */ /* 0x000fe400078e007e */
[----:B------:R-:W-:Y:S01]  /*5750*/  IMAD.HI.U32 R126, R4, R10, RZ ;  /* 0x0000000a047e7227 */ /* 0x000fe200078e00ff */
[----:B------:R-:W-:-:S03]  /*5760*/  ISETP.GT.U32.AND P5, PT, R3, R128, PT ;  /* 0x000000800300720c */ /* 0x000fc60003fa4070 */
[----:B------:R-:W-:Y:S02]  /*5770*/  IMAD.MOV R126, RZ, RZ, -R126 ;  /* 0x000000ffff7e7224 */ /* 0x000fe400078e0a7e */
[--C-:B------:R-:W-:Y:S02]  /*5780*/  @!P1 IMAD.IADD R127, R127, 0x1, -R3.reuse ;  /* 0x000000017f7f9824 */ /* 0x100fe400078e0a03 */
[C---:B------:R-:W-:Y:S02]  /*5790*/  IMAD R10, R3.reuse, R126, R10 ;  /* 0x0000007e030a7224 */ /* 0x040fe400078e020a */
[----:B------:R-:W-:Y:S01]  /*57a0*/  @!P3 IMAD.MOV R246, RZ, RZ, -R246 ;  /* 0x000000fffff6b224 */ /* 0x000fe200078e0af6 */
[C---:B------:R-:W-:Y:S01]  /*57b0*/  ISETP.GT.U32.AND P3, PT, R3.reuse, R129, PT ;  /* 0x000000810300720c */ /* 0x040fe20003f64070 */
[----:B------:R-:W-:Y:S01]  /*57c0*/  IMAD.HI.U32 R251, R4, R9, RZ ;  /* 0x0000000904fb7227 */ /* 0x000fe200078e00ff */
[----:B------:R-:W-:Y:S02]  /*57d0*/  @!P6 LOP3.LUT R246, RZ, R124, RZ, 0x33, !PT ;  /* 0x0000007cfff6e212 */ /* 0x000fe400078e33ff */
[C---:B------:R-:W-:Y:S01]  /*57e0*/  ISETP.GT.U32.AND P1, PT, R3.reuse, R127, PT ;  /* 0x0000007f0300720c */ /* 0x040fe20003f24070 */
[----:B------:R-:W-:Y:S01]  /*57f0*/  @!P5 IMAD.IADD R128, R128, 0x1, -R3 ;  /* 0x000000018080d824 */ /* 0x000fe200078e0a03 */
[----:B------:R-:W-:Y:S01]  /*5800*/  ISETP.GT.U32.AND P6, PT, R3, R10, PT ;  /* 0x0000000a0300720c */ /* 0x000fe20003fc4070 */
[----:B------:R-:W-:-:S02]  /*5810*/  IMAD.MOV R251, RZ, RZ, -R251 ;  /* 0x000000fffffb7224 */ /* 0x000fc400078e0afb */
[----:B------:R-:W-:Y:S01]  /*5820*/  IMAD.HI.U32 R126, R4, R11, RZ ;  /* 0x0000000b047e7227 */ /* 0x000fe200078e00ff */
[----:B------:R-:W-:-:S03]  /*5830*/  ISETP.GT.U32.AND P5, PT, R3, R128, PT ;  /* 0x000000800300720c */ /* 0x000fc60003fa4070 */
[----:B------:R-:W-:Y:S02]  /*5840*/  @!P3 IMAD.IADD R129, R129, 0x1, -R3 ;  /* 0x000000018181b824 */ /* 0x000fe400078e0a03 */
[----:B------:R-:W-:Y:S02]  /*5850*/  IMAD R9, R3, R251, R9 ;  /* 0x000000fb03097224 */ /* 0x000fe400078e0209 */
[--C-:B------:R-:W-:Y:S02]  /*5860*/  @!P1 IMAD.IADD R127, R127, 0x1, -R3.reuse ;  /* 0x000000017f7f9824 */ /* 0x100fe400078e0a03 */
[----:B------:R-:W-:Y:S01]  /*5870*/  @!P6 IMAD.IADD R10, R10, 0x1, -R3 ;  /* 0x000000010a0ae824 */ /* 0x000fe200078e0a03 */
[C---:B------:R-:W-:Y:S01]  /*5880*/  ISETP.GT.U32.AND P3, PT, R3.reuse, R129, PT ;  /* 0x000000810300720c */ /* 0x040fe20003f64070 */
[----:B------:R-:W-:Y:S01]  /*5890*/  IMAD.MOV R126, RZ, RZ, -R126 ;  /* 0x000000ffff7e7224 */ /* 0x000fe200078e0a7e */
[C---:B------:R-:W-:Y:S01]  /*58a0*/  ISETP.GT.U32.AND P1, PT, R3.reuse, R9, PT ;  /* 0x000000090300720c */ /* 0x040fe20003f24070 */
[----:B------:R-:W-:Y:S01]  /*58b0*/  @!P4 IMAD.MOV R127, RZ, RZ, -R127 ;  /* 0x000000ffff7fc224 */ /* 0x000fe200078e0a7f */
[C---:B------:R-:W-:Y:S01]  /*58c0*/  ISETP.GT.U32.AND P4, PT, R3.reuse, R10, PT ;  /* 0x0000000a0300720c */ /* 0x040fe20003f84070 */
[----:B------:R-:W-:Y:S01]  /*58d0*/  IMAD R11, R3, R126, R11 ;  /* 0x0000007e030b7224 */ /* 0x000fe200078e020b */
[----:B------:R-:W-:Y:S01]  /*58e0*/  IABS R124, R15 ;  /* 0x0000000f007c7213 */ /* 0x000fe20000000000 */
[----:B------:R-:W2:Y:S01]  /*58f0*/  LDL.LU R251, [R1+0x204] ;  /* 0x0002040001fb7983 */ /* 0x000ea20000300800 */
[----:B------:R-:W-:-:S02]  /*5900*/  IABS R126, R16 ;  /* 0x00000010007e7213 */ /* 0x000fc40000000000 */
[----:B------:R-:W-:Y:S01]  /*5910*/  ISETP.GE.AND P6, PT, R12, RZ, PT ;  /* 0x000000ff0c00720c */ /* 0x000fe20003fc6270 */
[----:B------:R0:W-:Y:S01]  /*5920*/  STL [R1+0x5f4], R246 ;  /* 0x0005f4f601007387 */ /* 0x0001e20000100800 */
[----:B------:R-:W-:-:S04]  /*5930*/  IMAD.HI.U32 R12, R4, R124, RZ ;  /* 0x0000007c040c7227 */ /* 0x000fc800078e00ff */
[--C-:B------:R-:W-:Y:S01]  /*5940*/  @!P5 IMAD.IADD R128, R128, 0x1, -R3.reuse ;  /* 0x000000018080d824 */ /* 0x100fe200078e0a03 */
[----:B------:R-:W-:Y:S01]  /*5950*/  ISETP.GT.U32.AND P5, PT, R3, R11, PT ;  /* 0x0000000b0300720c */ /* 0x000fe20003fa4070 */
[----:B0-----:R-:W3:Y:S01]  /*5960*/  LDL.LU R246, [R1+0x1e80] ;  /* 0x001e800001f67983 */ /* 0x001ee20000300800 */
[----:B------:R-:W-:Y:S02]  /*5970*/  IMAD.MOV R12, RZ, RZ, -R12 ;  /* 0x000000ffff0c7224 */ /* 0x000fe400078e0a0c */
[--C-:B------:R-:W-:Y:S01]  /*5980*/  @!P3 IMAD.IADD R129, R129, 0x1, -R3.reuse ;  /* 0x000000018181b824 */ /* 0x100fe200078e0a03 */
[----:B------:R0:W-:Y:S01]  /*5990*/  STL [R1+0x5e8], R127 ;  /* 0x0005e87f01007387 */ /* 0x0001e20000100800 */
[----:B------:R-:W-:Y:S01]  /*59a0*/  @!P0 IMAD.MOV R128, RZ, RZ, -R128 ;  /* 0x000000ffff808224 */ /* 0x000fe200078e0a80 */
[----:B------:R-:W-:Y:S01]  /*59b0*/  ISETP.GE.AND P3, PT, R13, RZ, PT ;  /* 0x000000ff0d00720c */ /* 0x000fe20003f66270 */
[--C-:B------:R-:W-:Y:S01]  /*59c0*/  @!P1 IMAD.IADD R9, R9, 0x1, -R3.reuse ;  /* 0x0000000109099824 */ /* 0x100fe200078e0a03 */
[----:B------:R-:W-:Y:S01]  /*59d0*/  ISETP.GE.AND P1, PT, R14, RZ, PT ;  /* 0x000000ff0e00720c */ /* 0x000fe20003f26270 */
[----:B------:R-:W-:-:S02]  /*59e0*/  @!P4 IMAD.IADD R10, R10, 0x1, -R3 ;  /* 0x000000010a0ac824 */ /* 0x000fc400078e0a03 */
[----:B0-----:R-:W-:-:S04]  /*59f0*/  IMAD.HI.U32 R127, R4, R126, RZ ;  /* 0x0000007e047f7227 */ /* 0x001fc800078e00ff */
[----:B------:R-:W-:Y:S02]  /*5a00*/  IMAD.MOV R13, RZ, RZ, -R127 ;  /* 0x000000ffff0d7224 */ /* 0x000fe400078e0a7f */
[----:B------:R-:W4:Y:S01]  /*5a10*/  LDL.LU R127, [R1+0x140] ;  /* 0x00014000017f7983 */ /* 0x000f220000300800 */
[----:B------:R-:W-:-:S03]  /*5a20*/  IMAD R124, R3, R12, R124 ;  /* 0x0000000c037c7224 */ /* 0x000fc600078e027c */
[----:B------:R-:W2:Y:S01]  /*5a30*/  LDL.LU R14, [R1+0x1a0] ;  /* 0x0001a000010e7983 */ /* 0x000ea20000300800 */
[C---:B------:R-:W-:Y:S01]  /*5a40*/  IMAD R126, R3.reuse, R13, R126 ;  /* 0x0000000d037e7224 */ /* 0x040fe200078e027e */
[----:B------:R-:W-:Y:S01]  /*5a50*/  ISETP.GT.U32.AND P4, PT, R3, R124, PT ;  /* 0x0000007c0300720c */ /* 0x000fe20003f84070 */
[----:B------:R-:W-:Y:S01]  /*5a60*/  @!P5 IMAD.IADD R11, R11, 0x1, -R3 ;  /* 0x000000010b0bd824 */ /* 0x000fe200078e0a03 */
[----:B------:R0:W-:Y:S01]  /*5a70*/  STL [R1+0x5e4], R128 ;  /* 0x0005e48001007387 */ /* 0x0001e20000100800 */
[C---:B------:R-:W-:Y:S01]  /*5a80*/  ISETP.GT.U32.AND P0, PT, R3.reuse, R9, PT ;  /* 0x000000090300720c */ /* 0x040fe20003f04070 */
[----:B------:R-:W-:Y:S01]  /*5a90*/  IMAD.MOV.U32 R12, RZ, RZ, R129 ;  /* 0x000000ffff0c7224 */ /* 0x000fe200078e0081 */
[----:B------:R-:W-:Y:S02]  /*5aa0*/  IABS R13, R17 ;  /* 0x00000011000d7213 */ /* 0x000fe40000000000 */
[----:B------:R-:W-:Y:S01]  /*5ab0*/  ISETP.GT.U32.AND P5, PT, R3, R11, PT ;  /* 0x0000000b0300720c */ /* 0x000fe20003fa4070 */
[----:B------:R-:W-:Y:S01]  /*5ac0*/  @!P2 IMAD.MOV R12, RZ, RZ, -R12 ;  /* 0x000000ffff0ca224 */ /* 0x000fe200078e0a0c */
[----:B------:R-:W-:-:S02]  /*5ad0*/  ISETP.GE.AND P2, PT, R15, RZ, PT ;  /* 0x000000ff0f00720c */ /* 0x000fc40003f46270 */
[----:B------:R-:W-:Y:S01]  /*5ae0*/  IABS R15, R19 ;  /* 0x00000013000f7213 */ /* 0x000fe20000000000 */
[----:B0-----:R-:W-:Y:S01]  /*5af0*/  IMAD.MOV.U32 R128, RZ, RZ, R10 ;  /* 0x000000ffff807224 */ /* 0x001fe200078e000a */
[----:B------:R0:W-:Y:S01]  /*5b00*/  STL [R1+0x5e0], R12 ;  /* 0x0005e00c01007387 */ /* 0x0001e20000100800 */
[--C-:B------:R-:W-:Y:S01]  /*5b10*/  @!P4 IMAD.IADD R124, R124, 0x1, -R3.reuse ;  /* 0x000000017c7cc824 */ /* 0x100fe200078e0a03 */
[----:B------:R-:W-:Y:S01]  /*5b20*/  ISETP.GE.AND P4, PT, R18, RZ, PT ;  /* 0x000000ff1200720c */ /* 0x000fe20003f86270 */
[----:B------:R-:W-:Y:S01]  /*5b30*/  @!P6 IMAD.MOV R128, RZ, RZ, -R128 ;  /* 0x000000ffff80e224 */ /* 0x000fe200078e0a80 */
[----:B------:R-:W-:Y:S01]  /*5b40*/  ISETP.GT.U32.AND P6, PT, R3, R126, PT ;  /* 0x0000007e0300720c */ /* 0x000fe20003fc4070 */
[--C-:B------:R-:W-:Y:S01]  /*5b50*/  @!P0 IMAD.IADD R9, R9, 0x1, -R3.reuse ;  /* 0x0000000109098824 */ /* 0x100fe200078e0a03 */
[----:B------:R-:W-:Y:S01]  /*5b60*/  ISETP.GE.AND P0, PT, R16, RZ, PT ;  /* 0x000000ff1000720c */ /* 0x000fe20003f06270 */
[----:B------:R-:W-:Y:S01]  /*5b70*/  @!P5 IMAD.IADD R11, R11, 0x1, -R3 ;  /* 0x000000010b0bd824 */ /* 0x000fe200078e0a03 */
[----:B------:R-:W-:Y:S01]  /*5b80*/  ISETP.GE.AND P5, PT, R17, RZ, PT ;  /* 0x000000ff1100720c */ /* 0x000fe20003fa6270 */
[----:B------:R-:W-:Y:S01]  /*5b90*/  @!P3 IMAD.MOV R9, RZ, RZ, -R9 ;  /* 0x000000ffff09b224 */ /* 0x000fe200078e0a09 */
[----:B------:R-:W-:Y:S01]  /*5ba0*/  STL [R1+0x5dc], R128 ;  /* 0x0005dc8001007387 */ /* 0x000fe20000100800 */
[----:B------:R-:W-:Y:S01]  /*5bb0*/  IMAD.MOV.U32 R129, RZ, RZ, R11 ;  /* 0x000000ffff817224 */ /* 0x000fe200078e000b */
[----:B------:R-:W-:Y:S01]  /*5bc0*/  IABS R11, R20 ;  /* 0x00000014000b7213 */ /* 0x000fe20000000000 */
[----:B------:R-:W-:Y:S01]  /*5bd0*/  IMAD.MOV.U32 R10, RZ, RZ, R13 ;  /* 0x000000ffff0a7224 */ /* 0x000fe200078e000d */
[----:B------:R-:W-:Y:S01]  /*5be0*/  STL [R1+0x5cc], R9 ;  /* 0x0005cc0901007387 */ /* 0x000fe20000100800 */
[----:B------:R-:W-:Y:S01]  /*5bf0*/  @!P1 IMAD.MOV R129, RZ, RZ, -R129 ;  /* 0x000000ffff819224 */ /* 0x000fe200078e0a81 */
[----:B------:R-:W-:Y:S01]  /*5c00*/  ISETP.GE.AND P1, PT, R19, RZ, PT ;  /* 0x000000ff1300720c */ /* 0x000fe20003f26270 */
[----:B------:R-:W-:Y:S01]  /*5c10*/  @!P6 IMAD.IADD R126, R126, 0x1, -R3 ;  /* 0x000000017e7ee824 */ /* 0x000fe200078e0a03 */
[C---:B------:R-:W-:Y:S01]  /*5c20*/  ISETP.GT.U32.AND P6, PT, R3.reuse, R124, PT ;  /* 0x0000007c0300720c */ /* 0x040fe20003fc4070 */
[----:B------:R-:W-:Y:S01]  /*5c30*/  IMAD.MOV.U32 R19, RZ, RZ, R247 ;  /* 0x000000ffff137224 */ /* 0x000fe200078e00f7 */
[----:B------:R-:W-:Y:S01]  /*5c40*/  STL [R1+0x5c8], R129 ;  /* 0x0005c88101007387 */ /* 0x000fe20000100800 */
[----:B------:R-:W-:Y:S01]  /*5c50*/  IMAD.HI.U32 R17, R4, R11, RZ ;  /* 0x0000000b04117227 */ /* 0x000fe200078e00ff */
[----:B------:R-:W-:-:S02]  /*5c60*/  ISETP.GT.U32.AND P3, PT, R3, R126, PT ;  /* 0x0000007e0300720c */ /* 0x000fc40003f64070 */
[----:B0-----:R-:W-:Y:S01]  /*5c70*/  IABS R12, R18 ;  /* 0x00000012000c7213 */ /* 0x001fe20000000000 */
[----:B------:R-:W-:-:S04]  /*5c80*/  IMAD.HI.U32 R13, R4, R10, RZ ;  /* 0x0000000a040d7227 */ /* 0x000fc800078e00ff */
[----:B------:R-:W-:Y:S01]  /*5c90*/  IMAD.MOV.U32 R16, RZ, RZ, R15 ;  /* 0x000000ffff107224 */ /* 0x000fe200078e000f */
[----:B------:R-:W-:Y:S01]  /*5ca0*/  IABS R15, R23 ;  /* 0x00000017000f7213 */ /* 0x000fe20000000000 */
[----:B------:R-:W-:Y:S02]  /*5cb0*/  @!P6 IMAD.IADD R124, R124, 0x1, -R3 ;  /* 0x000000017c7ce824 */ /* 0x000fe400078e0a03 */
[----:B------:R-:W-:Y:S02]  /*5cc0*/  IMAD.MOV R13, RZ, RZ, -R13 ;  /* 0x000000ffff0d7224 */ /* 0x000fe400078e0a0d */
[----:B------:R-:W-:Y:S02]  /*5cd0*/  @!P3 IMAD.IADD R126, R126, 0x1, -R3 ;  /* 0x000000017e7eb824 */ /* 0x000fe400078e0a03 */
[----:B------:R-:W-:Y:S02]  /*5ce0*/  IMAD.MOV.U32 R247, RZ, RZ, R124 ;  /* 0x000000fffff77224 */ /* 0x000fe400078e007c */
[----:B------:R-:W-:-:S02]  /*5cf0*/  IMAD.MOV.U32 R124, RZ, RZ, R19 ;  /* 0x000000ffff7c7224 */ /* 0x000fc400078e0013 */
[----:B------:R-:W-:Y:S02]  /*5d00*/  IMAD.MOV R19, RZ, RZ, -R17 ;  /* 0x000000ffff137224 */ /* 0x000fe400078e0a11 */
[----:B------:R-:W-:Y:S02]  /*5d10*/  IMAD.MOV.U32 R17, RZ, RZ, R248 ;  /* 0x000000ffff117224 */ /* 0x000fe400078e00f8 */
[----:B------:R-:W-:Y:S02]  /*5d20*/  IMAD.MOV.U32 R248, RZ, RZ, R126 ;  /* 0x000000fffff87224 */ /* 0x000fe400078e007e */
[----:B------:R-:W3:Y:S01]  /*5d30*/  LDL.LU R126, [R1+0x3e8] ;  /* 0x0003e800017e7983 */ /* 0x000ee20000300800 */
[----:B------:R-:W-:Y:S01]  /*5d40*/  IMAD R10, R3, R13, R10 ;  /* 0x0000000d030a7224 */ /* 0x000fe200078e020a */
[----:B------:R-:W-:Y:S01]  /*5d50*/  IABS R13, R21 ;  /* 0x00000015000d7213 */ /* 0x000fe20000000000 */
[----:B------:R-:W-:Y:S02]  /*5d60*/  @!P2 IMAD.MOV R247, RZ, RZ, -R247 ;  /* 0x000000fffff7a224 */ /* 0x000fe400078e0af7 */
[----:B------:R-:W-:Y:S01]  /*5d70*/  @!P0 IMAD.MOV R248, RZ, RZ, -R248 ;  /* 0x000000fffff88224 */ /* 0x000fe200078e0af8 */
[----:B------:R-:W-:-:S02]  /*5d80*/  ISETP.GE.AND P0, PT, R20, RZ, PT ;  /* 0x000000ff1400720c */ /* 0x000fc40003f06270 */
[----:B------:R0:W-:Y:S01]  /*5d90*/  STL [R1+0x5bc], R247 ;  /* 0x0005bcf701007387 */ /* 0x0001e20000100800 */
[C---:B------:R-:W-:Y:S01]  /*5da0*/  IMAD R11, R3.reuse, R19, R11 ;  /* 0x00000013030b7224 */ /* 0x040fe200078e020b */
[----:B------:R-:W-:Y:S02]  /*5db0*/  ISETP.GT.U32.AND P6, PT, R3, R10, PT ;  /* 0x0000000a0300720c */ /* 0x000fe40003fc4070 */
[----:B0-----:R-:W3:Y:S04]  /*5dc0*/  LDL.LU R247, [R1+0x1e7c] ;  /* 0x001e7c0001f77983 */ /* 0x001ee80000300800 */
[----:B------:R0:W-:Y:S07]  /*5dd0*/  STL [R1+0x5b8], R248 ;  /* 0x0005b8f801007387 */ /* 0x0001ee0000100800 */
[----:B------:R-:W-:Y:S01]  /*5de0*/  @!P6 IMAD.IADD R10, R10, 0x1, -R3 ;  /* 0x000000010a0ae824 */ /* 0x000fe200078e0a03 */
[----:B0-----:R-:W3:Y:S01]  /*5df0*/  LDL.LU R248, [R1+0x1e78] ;  /* 0x001e780001f87983 */ /* 0x001ee20000300800 */
[----:B----4-:R-:W-:-:S02]  /*5e00*/  IMAD.MOV.U32 R129, RZ, RZ, R127 ;  /* 0x000000ffff817224 */ /* 0x010fc400078e007f */
[----:B------:R-:W-:-:S04]  /*5e10*/  IMAD.HI.U32 R127, R4, R15, RZ ;  /* 0x0000000f047f7227 */ /* 0x000fc800078e00ff */
[----:B--2---:R-:W-:Y:S02]  /*5e20*/  IMAD.MOV.U32 R128, RZ, RZ, R14 ;  /* 0x000000ffff807224 */ /* 0x004fe400078e000e */
[----:B------:R-:W-:-:S04]  /*5e30*/  IMAD.HI.U32 R14, R4, R12, RZ ;  /* 0x0000000c040e7227 */ /* 0x000fc800078e00ff */
[----:B------:R-:W-:Y:S01]  /*5e40*/  IMAD.MOV R9, RZ, RZ, -R14 ;  /* 0x000000ffff097224 */ /* 0x000fe200078e0a0e */
[----:B------:R-:W-:-:S03]  /*5e50*/  IABS R14, R22 ;  /* 0x00000016000e7213 */ /* 0x000fc60000000000 */
[----:B------:R-:W-:Y:S02]  /*5e60*/  IMAD R12, R3, R9, R12 ;  /* 0x00000009030c7224 */ /* 0x000fe400078e020c */
[----:B------:R-:W-:-:S03]  /*5e70*/  IMAD.HI.U32 R9, R4, R16, RZ ;  /* 0x0000001004097227 */ /* 0x000fc600078e00ff */
[----:B------:R-:W-:Y:S01]  /*5e80*/  ISETP.GT.U32.AND P3, PT, R3, R12, PT ;  /* 0x0000000c0300720c */ /* 0x000fe20003f64070 */
[----:B------:R-:W-:Y:S02]  /*5e90*/  IMAD.MOV R9, RZ, RZ, -R9 ;  /* 0x000000ffff097224 */ /* 0x000fe400078e0a09 */
[----:B------:R-:W-:-:S04]  /*5ea0*/  IMAD.HI.U32 R18, R4, R14, RZ ;  /* 0x0000000e04127227 */ /* 0x000fc800078e00ff */
[----:B------:R-:W-:Y:S02]  /*5eb0*/  IMAD R9, R3, R9, R16 ;  /* 0x0000000903097224 */ /* 0x000fe400078e0210 */
[----:B------:R-:W-:-:S03]  /*5ec0*/  IMAD.HI.U32 R16, R4, R13, RZ ;  /* 0x0000000d04107227 */ /* 0x000fc600078e00ff */
[C---:B------:R-:W-:Y:S01]  /*5ed0*/  ISETP.GT.U32.AND P6, PT, R3.reuse, R9, PT ;  /* 0x000000090300720c */ /* 0x040fe20003fc4070 */
[----:B------:R-:W-:Y:S02]  /*5ee0*/  IMAD.MOV R16, RZ, RZ, -R16 ;  /* 0x000000ffff107224 */ /* 0x000fe400078e0a10 */
[----:B---3--:R-:W-:Y:S02]  /*5ef0*/  IMAD.MOV.U32 R20, RZ, RZ, R126 ;  /* 0x000000ffff147224 */ /* 0x008fe400078e007e */
[----:B------:R-:W-:Y:S02]  /*5f00*/  IMAD.MOV.U32 R126, RZ, RZ, R17 ;  /* 0x000000ffff7e7224 */ /* 0x000fe400078e0011 */
[----:B------:R-:W-:Y:S02]  /*5f10*/  IMAD.MOV R17, RZ, RZ, -R18 ;  /* 0x000000ffff117224 */ /* 0x000fe400078e0a12 */
[----:B------:R-:W-:Y:S02]  /*5f20*/  IMAD.MOV R18, RZ, RZ, -R127 ;  /* 0x000000ffff127224 */ /* 0x000fe400078e0a7f */
[----:B------:R-:W2:Y:S01]  /*5f30*/  LDL.LU R127, [R1] ;  /* 0x00000000017f7983 */ /* 0x000ea20000300800 */
[C---:B------:R-:W-:Y:S01]  /*5f40*/  IMAD R13, R3.reuse, R16, R13 ;  /* 0x00000010030d7224 */ /* 0x040fe200078e020d */
[C---:B------:R-:W-:Y:S01]  /*5f50*/  ISETP.GT.U32.AND P2, PT, R3.reuse, R10, PT ;  /* 0x0000000a0300720c */ /* 0x040fe20003f44070 */
[--C-:B------:R-:W-:Y:S01]  /*5f60*/  @!P3 IMAD.IADD R12, R12, 0x1, -R3.reuse ;  /* 0x000000010c0cb824 */ /* 0x100fe200078e0a03 */
[----:B------:R-:W3:Y:S04]  /*5f70*/  LDL.LU R19, [R1+0x11c] ;  /* 0x00011c0001137983 */ /* 0x000ee80000300800 */
[----:B------:R-:W4:Y:S01]  /*5f80*/  LDL.LU R16, [R1+0x4] ;  /* 0x0000040001107983 */ /* 0x000f220000300800 */
[----:B------:R-:W-:Y:S01]  /*5f90*/  ISETP.GT.U32.AND P3, PT, R3, R12, PT ;  /* 0x0000000c0300720c */ /* 0x000fe20003f64070 */
[----:B------:R-:W-:-:S02]  /*5fa0*/  @!P6 IMAD.IADD R9, R9, 0x1, -R3 ;  /* 0x000000010909e824 */ /* 0x000fc400078e0a03 */
[----:B------:R-:W-:-:S03]  /*5fb0*/  IMAD R15, R3, R18, R15 ;  /* 0x00000012030f7224 */ /* 0x000fc600078e020f */
[----:B------:R-:W-:Y:S01]  /*5fc0*/  @!P2 IMAD.IADD R10, R10, 0x1, -R3 ;  /* 0x000000010a0aa824 */ /* 0x000fe200078e0a03 */
[C---:B------:R-:W-:Y:S01]  /*5fd0*/  ISETP.GT.U32.AND P6, PT, R3.reuse, R9, PT ;  /* 0x000000090300720c */ /* 0x040fe20003fc4070 */
[----:B------:R-:W-:Y:S02]  /*5fe0*/  IMAD.MOV.U32 R18, RZ, RZ, R249 ;  /* 0x000000ffff127224 */ /* 0x000fe400078e00f9 */
[C---:B------:R-:W-:Y:S02]  /*5ff0*/  IMAD R14, R3.reuse, R17, R14 ;  /* 0x00000011030e7224 */ /* 0x040fe400078e020e */
[----:B------:R-:W-:Y:S02]  /*6000*/  IMAD.MOV.U32 R249, RZ, RZ, R10 ;  /* 0x000000fffff97224 */ /* 0x000fe400078e000a */
[----:B------:R-:W-:Y:S01]  /*6010*/  @!P3 IMAD.IADD R12, R12, 0x1, -R3 ;  /* 0x000000010c0cb824 */ /* 0x000fe200078e0a03 */
[C---:B------:R-:W-:Y:S01]  /*6020*/  ISETP.GT.U32.AND P3, PT, R3.reuse, R13, PT ;  /* 0x0000000d0300720c */ /* 0x040fe20003f64070 */
[----:B------:R-:W-:Y:S01]  /*6030*/  @!P5 IMAD.MOV R249, RZ, RZ, -R249 ;  /* 0x000000fffff9d224 */ /* 0x000fe200078e0af9 */
[C---:B------:R-:W-:Y:S01]  /*6040*/  ISETP.GT.U32.AND P5, PT, R3.reuse, R14, PT ;  /* 0x0000000e0300720c */ /* 0x040fe20003fa4070 */
[----:B------:R-:W-:Y:S01]  /*6050*/  IMAD.MOV.U32 R10, RZ, RZ, R250 ;  /* 0x000000ffff0a7224 */ /* 0x000fe200078e00fa */
[----:B------:R-:W-:Y:S01]  /*6060*/  ISETP.GT.U32.AND P2, PT, R3, R11, PT ;  /* 0x0000000b0300720c */ /* 0x000fe20003f44070 */
[----:B------:R-:W-:Y:S01]  /*6070*/  @!P6 IMAD.IADD R9, R9, 0x1, -R3 ;  /* 0x000000010909e824 */ /* 0x000fe200078e0a03 */
[----:B------:R-:W-:Y:S01]  /*6080*/  ISETP.GT.U32.AND P6, PT, R3, R15, PT ;  /* 0x0000000f0300720c */ /* 0x000fe20003fc4070 */
[----:B------:R-:W-:-:S02]  /*6090*/  IMAD.MOV.U32 R250, RZ, RZ, R12 ;  /* 0x000000fffffa7224 */ /* 0x000fc400078e000c */
[----:B------:R-:W-:-:S04]  /*60a0*/  IMAD.MOV.U32 R12, RZ, RZ, R10 ;  /* 0x000000ffff0c7224 */ /* 0x000fc800078e000a */
[--C-:B------:R-:W-:Y:S02]  /*60b0*/  @!P3 IMAD.IADD R13, R13, 0x1, -R3.reuse ;  /* 0x000000010d0db824 */ /* 0x100fe400078e0a03 */
[----:B------:R-:W-:-:S03]  /*60c0*/  @!P5 IMAD.IADD R14, R14, 0x1, -R3 ;  /* 0x000000010e0ed824 */ /* 0x000fc600078e0a03 */
[----:B------:R-:W-:Y:S01]  /*60d0*/  ISETP.GT.U32.AND P5, PT, R3, R13, PT ;  /* 0x0000000d0300720c */ /* 0x000fe20003fa4070 */
[--C-:B------:R-:W-:Y:S02]  /*60e0*/  @!P2 IMAD.IADD R11, R11, 0x1, -R3.reuse ;  /* 0x000000010b0ba824 */ /* 0x100fe400078e0a03 */
[----:B------:R-:W-:Y:S02]  /*60f0*/  @!P6 IMAD.IADD R15, R15, 0x1, -R3 ;  /* 0x000000010f0fe824 */ /* 0x000fe400078e0a03 */
[----:B------:R-:W-:Y:S01]  /*6100*/  @!P1 IMAD.MOV R9, RZ, RZ, -R9 ;  /* 0x000000ffff099224 */ /* 0x000fe200078e0a09 */
[C---:B------:R-:W-:Y:S02]  /*6110*/  ISETP.GT.U32.AND P3, PT, R3.reuse, R11, PT ;  /* 0x0000000b0300720c */ /* 0x040fe40003f64070 */
[----:B------:R-:W-:Y:S01]  /*6120*/  ISETP.GT.U32.AND P1, PT, R3, R15, PT ;  /* 0x0000000f0300720c */ /* 0x000fe20003f24070 */
[----:B------:R-:W-:Y:S01]  /*6130*/  @!P4 IMAD.MOV R250, RZ, RZ, -R250 ;  /* 0x000000fffffac224 */ /* 0x000fe200078e0afa */
[----:B------:R-:W-:Y:S01]  /*6140*/  ISETP.GE.AND P4, PT, R21, RZ, PT ;  /* 0x000000ff1500720c */ /* 0x000fe20003f86270 */
[----:B------:R-:W-:-:S02]  /*6150*/  IMAD.MOV.U32 R21, RZ, RZ, R12 ;  /* 0x000000ffff157224 */ /* 0x000fc400078e000c */
[----:B------:R-:W-:Y:S01]  /*6160*/  @!P5 IMAD.IADD R13, R13, 0x1, -R3 ;  /* 0x000000010d0dd824 */ /* 0x000fe200078e0a03 */
[----:B------:R-:W-:-:S05]  /*6170*/  IABS R12, R25 ;  /* 0x00000019000c7213 */ /* 0x000fca0000000000 */
[--C-:B------:R-:W-:Y:S01]  /*6180*/  @!P3 IMAD.IADD R11, R11, 0x1, -R3.reuse ;  /* 0x000000010b0bb824 */ /* 0x100fe200078e0a03 */
[----:B------:R-:W-:Y:S01]  /*6190*/  ISETP.GE.AND P3, PT, R23, RZ, PT ;  /* 0x000000ff1700720c */ /* 0x000fe20003f66270 */
[----:B------:R-:W-:Y:S01]  /*61a0*/  @!P1 IMAD.IADD R15, R15, 0x1, -R3 ;  /* 0x000000010f0f9824 */ /* 0x000fe200078e0a03 */
[----:B------:R-:W-:Y:S01]  /*61b0*/  ISETP.GE.AND P1, PT, R24, RZ, PT ;  /* 0x000000ff1800720c */ /* 0x000fe20003f26270 */
[----:B------:R-:W-:Y:S01]  /*61c0*/  IMAD.MOV.U32 R23, RZ, RZ, R21 ;  /* 0x000000ffff177224 */ /* 0x000fe200078e0015 */
[----:B------:R-:W-:Y:S01]  /*61d0*/  ISETP.GT.U32.AND P6, PT, R3, R14, PT ;  /* 0x0000000e0300720c */ /* 0x000fe20003fc4070 */
[----:B------:R0:W-:Y:S04]  /*61e0*/  STL [R1+0x5ac], R249 ;  /* 0x0005acf901007387 */ /* 0x0001e80000100800 */
[----:B0-----:R-:W2:Y:S04]  /*61f0*/  LDL.LU R249, [R1+0x1e74] ;  /* 0x001e740001f97983 */ /* 0x001ea80000300800 */
[----:B------:R0:W-:Y:S04]  /*6200*/  STL [R1+0x5a8], R250 ;  /* 0x0005a8fa01007387 */ /* 0x0001e80000100800 */
[----:B------:R-:W-:Y:S01]  /*6210*/  @!P6 IMAD.IADD R14, R14, 0x1, -R3 ;  /* 0x000000010e0ee824 */ /* 0x000fe200078e0a03 */
[----:B0-----:R-:W2:Y:S04]  /*6220*/  LDL.LU R250, [R1+0x1e70] ;  /* 0x001e700001fa7983 */ /* 0x001ea80000300800 */
[----:B------:R-:W-:Y:S01]  /*6230*/  STL [R1+0x5a4], R9 ;  /* 0x0005a40901007387 */ /* 0x000fe20000100800 */
[----:B----4-:R-:W-:Y:S01]  /*6240*/  IMAD.MOV.U32 R17, RZ, RZ, R16 ;  /* 0x000000ffff117224 */ /* 0x010fe200078e0010 */
[----:B------:R-:W-:-:S05]  /*6250*/  IABS R16, R24 ;  /* 0x0000001800107213 */ /* 0x000fca0000000000 */
[----:B------:R-:W-:-:S04]  /*6260*/  IMAD.MOV.U32 R10, RZ, RZ, R16 ;  /* 0x000000ffff0a7224 */ /* 0x000fc800078e0010 */
[----:B------:R-:W-:-:S04]  /*6270*/  IMAD.HI.U32 R16, R4, R10, RZ ;  /* 0x0000000a04107227 */ /* 0x000fc800078e00ff */
[----:B------:R-:W-:-:S04]  /*6280*/  IMAD.MOV R16, RZ, RZ, -R16 ;  /* 0x000000ffff107224 */ /* 0x000fc800078e0a10 */
[----:B------:R-:W-:-:S05]  /*6290*/  IMAD R10, R3, R16, R10 ;  /* 0x00000010030a7224 */ /* 0x000fca00078e020a */
[----:B------:R-:W-:Y:S01]  /*62a0*/  ISETP.GT.U32.AND P5, PT, R3, R10, PT ;  /* 0x0000000a0300720c */ /* 0x000fe20003fa4070 */
[----:B------:R-:W-:-:S04]  /*62b0*/  IMAD.HI.U32 R16, R4, R12, RZ ;  /* 0x0000000c04107227 */ /* 0x000fc800078e00ff */
[----:B------:R-:W-:Y:S02]  /*62c0*/  IMAD.MOV R16, RZ, RZ, -R16 ;  /* 0x000000ffff107224 */ /* 0x000fe400078e0a10 */
[----:B---3--:R-:W-:Y:S02]  /*62d0*/  IMAD.MOV.U32 R24, RZ, RZ, R19 ;  /* 0x000000ffff187224 */ /* 0x008fe400078e0013 */
[----:B------:R-:W-:Y:S02]  /*62e0*/  IMAD.MOV.U32 R21, RZ, RZ, R17 ;  /* 0x000000ffff157224 */ /* 0x000fe400078e0011 */
[----:B------:R-:W-:Y:S02]  /*62f0*/  IMAD R16, R3, R16, R12 ;  /* 0x0000001003107224 */ /* 0x000fe400078e020c */
[----:B------:R-:W-:Y:S01]  /*6300*/  @!P5 IMAD.IADD R10, R10, 0x1, -R3 ;  /* 0x000000010a0ad824 */ /* 0x000fe200078e0a03 */
[----:B------:R-:W-:Y:S01]  /*6310*/  ISETP.GE.AND P5, PT, R25, RZ, PT ;  /* 0x000000ff1900720c */ /* 0x000fe20003fa6270 */
[----:B------:R-:W-:Y:S01]  /*6320*/  IMAD.MOV.U32 R25, RZ, RZ, R24 ;  /* 0x000000ffff197224 */ /* 0x000fe200078e0018 */
[----:B------:R-:W-:Y:S01]  /*6330*/  IABS R12, R27 ;  /* 0x0000001b000c7213 */ /* 0x000fe20000000000 */
[----:B------:R-:W-:-:S02]  /*6340*/  IMAD.MOV.U32 R24, RZ, RZ, R21 ;  /* 0x000000ffff187224 */ /* 0x000fc400078e0015 */
[----:B--2---:R-:W-:Y:S02]  /*6350*/  IMAD.MOV.U32 R21, RZ, RZ, R127 ;  /* 0x000000ffff157224 */ /* 0x004fe400078e007f */
[----:B------:R-:W-:Y:S02]  /*6360*/  IMAD.MOV.U32 R127, RZ, RZ, R7 ;  /* 0x000000ffff7f7224 */ /* 0x000fe400078e0007 */
[----:B------:R-:W-:Y:S02]  /*6370*/  IMAD.MOV.U32 R7, RZ, RZ, R11 ;  /* 0x000000ffff077224 */ /* 0x000fe400078e000b */
[----:B------:R-:W-:-:S04]  /*6380*/  IMAD.HI.U32 R19, R4, R12, RZ ;  /* 0x0000000c04137227 */ /* 0x000fc800078e00ff */
[----:B------:R-:W-:Y:S02]  /*6390*/  @!P0 IMAD.MOV R7, RZ, RZ, -R7 ;  /* 0x000000ffff078224 */ /* 0x000fe400078e0a07 */
[----:B------:R-:W-:Y:S02]  /*63a0*/  IMAD.MOV R11, RZ, RZ, -R19 ;  /* 0x000000ffff0b7224 */ /* 0x000fe400078e0a13 */
[----:B------:R-:W2:Y:S04]  /*63b0*/  LDL.LU R19, [R1+0x1ec] ;  /* 0x0001ec0001137983 */ /* 0x000ea80000300800 */
[----:B------:R0:W-:Y:S02]  /*63c0*/  STL [R1+0x598], R7 ;  /* 0x0005980701007387 */ /* 0x0001e40000100800 */
[----:B0-----:R-:W-:-:S02]  /*63d0*/  IMAD.MOV.U32 R7, RZ, RZ, R13 ;  /* 0x000000ffff077224 */ /* 0x001fc400078e000d */
[----:B------:R-:W-:Y:S02]  /*63e0*/  IMAD.MOV.U32 R13, RZ, RZ, R8 ;  /* 0x000000ffff0d7224 */ /* 0x000fe400078e0008 */
[----:B------:R-:W-:Y:S02]  /*63f0*/  IMAD.MOV.U32 R8, RZ, RZ, R14 ;  /* 0x000000ffff087224 */ /* 0x000fe400078e000e */
[----:B------:R-:W-:Y:S02]  /*6400*/  IMAD.MOV.U32 R14, RZ, RZ, R2 ;  /* 0x000000ffff0e7224 */ /* 0x000fe400078e0002 */
[----:B------:R-:W-:Y:S02]  /*6410*/  IMAD.MOV.U32 R2, RZ, RZ, R15 ;  /* 0x000000ffff027224 */ /* 0x000fe400078e000f */
[----:B------:R-:W3:Y:S01]  /*6420*/  LDL.LU R15, [R1+0x10] ;  /* 0x00001000010f7983 */ /* 0x000ee20000300800 */
[----:B------:R-:W-:Y:S02]  /*6430*/  ISETP.GT.U32.AND P6, PT, R3, R16, PT ;  /* 0x000000100300720c */ /* 0x000fe40003fc4070 */
[----:B------:R-:W-:-:S02]  /*6440*/  IABS R9, R26 ;  /* 0x0000001a00097213 */ /* 0x000fc40000000000 */
[----:B------:R-:W-:Y:S01]  /*6450*/  ISETP.GE.AND P2, PT, R22, RZ, PT ;  /* 0x000000ff1600720c */ /* 0x000fe20003f46270 */
[----:B------:R-:W-:Y:S01]  /*6460*/  IMAD.MOV.U32 R22, RZ, RZ, R18 ;  /* 0x000000ffff167224 */ /* 0x000fe200078e0012 */
[----:B------:R-:W-:Y:S01]  /*6470*/  ISETP.GT.U32.AND P0, PT, R3, R10, PT ;  /* 0x0000000a0300720c */ /* 0x000fe20003f04070 */
[----:B------:R-:W-:-:S06]  /*6480*/  IMAD.HI.U32 R18, R4, R9, RZ ;  /* 0x0000000904127227 */ /* 0x000fcc00078e00ff */
[----:B------:R-:W-:Y:S02]  /*6490*/  @!P6 IMAD.IADD R16, R16, 0x1, -R3 ;  /* 0x000000011010e824 */ /* 0x000fe400078e0a03 */
[----:B------:R-:W-:-:S03]  /*64a0*/  IMAD.MOV R18, RZ, RZ, -R18 ;  /* 0x000000ffff127224 */ /* 0x000fc600078e0a12 */
[C---:B------:R-:W-:Y:S01]  /*64b0*/  ISETP.GT.U32.AND P6, PT, R3.reuse, R16, PT ;  /* 0x000000100300720c */ /* 0x040fe20003fc4070 */
[C---:B------:R-:W-:Y:S02]  /*64c0*/  IMAD R9, R3.reuse, R18, R9 ;  /* 0x0000001203097224 */ /* 0x040fe400078e0209 */
[----:B------:R-:W-:Y:S02]  /*64d0*/  @!P4 IMAD.MOV R7, RZ, RZ, -R7 ;  /* 0x000000ffff07c224 */ /* 0x000fe400078e0a07 */
[C---:B------:R-:W-:Y:S01]  /*64e0*/  IMAD R11, R3.reuse, R11, R12 ;  /* 0x0000000b030b7224 */ /* 0x040fe200078e020c */
[----:B------:R-:W-:Y:S01]  /*64f0*/  ISETP.GT.U32.AND P4, PT, R3, R9, PT ;  /* 0x000000090300720c */ /* 0x000fe20003f84070 */
[----:B------:R-:W-:Y:S02]  /*6500*/  @!P0 IMAD.IADD R10, R10, 0x1, -R3 ;  /* 0x000000010a0a8824 */ /* 0x000fe400078e0a03 */
[----:B------:R-:W-:Y:S01]  /*6510*/  @!P3 IMAD.MOV R2, RZ, RZ, -R2 ;  /* 0x000000ffff02b224 */ /* 0x000fe200078e0a02 */
[----:B------:R-:W-:Y:S01]  /*6520*/  ISETP.GE.AND P3, PT, R27, RZ, PT ;  /* 0x000000ff1b00720c */ /* 0x000fe20003f66270 */
[----:B------:R-:W-:-:S02]  /*6530*/  IMAD.MOV.U32 R27, RZ, RZ, R10 ;  /* 0x000000ffff1b7224 */ /* 0x000fc400078e000a */
[----:B------:R-:W-:Y:S01]  /*6540*/  @!P6 IMAD.IADD R16, R16, 0x1, -R3 ;  /* 0x000000011010e824 */ /* 0x000fe200078e0a03 */
[----:B------:R-:W-:Y:S01]  /*6550*/  ISETP.GT.U32.AND P6, PT, R3, R11, PT ;  /* 0x0000000b0300720c */ /* 0x000fe20003fc4070 */
[----:B------:R-:W-:Y:S01]  /*6560*/  @!P1 IMAD.MOV R27, RZ, RZ, -R27 ;  /* 0x000000ffff1b9224 */ /* 0x000fe200078e0a1b */
[----:B------:R-:W-:Y:S02]  /*6570*/  ISETP.GE.AND P1, PT, R29, RZ, PT ;  /* 0x000000ff1d00720c */ /* 0x000fe40003f26270 */
[----:B------:R-:W-:Y:S01]  /*6580*/  IABS R29, R29 ;  /* 0x0000001d001d7213 */ /* 0x000fe20000000000 */
[----:B------:R-:W-:Y:S01]  /*6590*/  @!P2 IMAD.MOV R8, RZ, RZ, -R8 ;  /* 0x000000ffff08a224 */ /* 0x000fe200078e0a08 */
[----:B------:R-:W-:Y:S01]  /*65a0*/  ISETP.GE.AND P2, PT, R26, RZ, PT ;  /* 0x000000ff1a00720c */ /* 0x000fe20003f46270 */
[----:B------:R-:W-:Y:S02]  /*65b0*/  @!P4 IMAD.IADD R9, R9, 0x1, -R3 ;  /* 0x000000010909c824 */ /* 0x000fe400078e0a03 */
[----:B------:R-:W-:-:S02]  /*65c0*/  IMAD.MOV.U32 R26, RZ, RZ, R16 ;  /* 0x000000ffff1a7224 */ /* 0x000fc400078e0010 */
[----:B------:R-:W-:Y:S01]  /*65d0*/  IMAD.HI.U32 R10, R4, R29, RZ ;  /* 0x0000001d040a7227 */ /* 0x000fe200078e00ff */
[----:B------:R-:W-:Y:S01]  /*65e0*/  ISETP.GT.U32.AND P4, PT, R3, R9, PT ;  /* 0x000000090300720c */ /* 0x000fe20003f84070 */
[----:B------:R0:W-:Y:S01]  /*65f0*/  STL [R1+0x594], R7 ;  /* 0x0005940701007387 */ /* 0x0001e20000100800 */
[----:B------:R-:W-:Y:S01]  /*6600*/  IABS R17, R28 ;  /* 0x0000001c00117213 */ /* 0x000fe20000000000 */
[----:B------:R-:W-:Y:S02]  /*6610*/  @!P6 IMAD.IADD R11, R11, 0x1, -R3 ;  /* 0x000000010b0be824 */ /* 0x000fe400078e0a03 */
[----:B------:R-:W-:Y:S01]  /*6620*/  @!P5 IMAD.MOV R26, RZ, RZ, -R26 ;  /* 0x000000ffff1ad224 */ /* 0x000fe200078e0a1a */
[----:B------:R-:W-:Y:S01]  /*6630*/  ISETP.GE.AND P5, PT, R30, RZ, PT ;  /* 0x000000ff1e00720c */ /* 0x000fe20003fa6270 */
[----:B------:R-:W-:Y:S01]  /*6640*/  IMAD.MOV R10, RZ, RZ, -R10 ;  /* 0x000000ffff0a7224 */ /* 0x000fe200078e0a0a */
[----:B------:R-:W-:Y:S01]  /*6650*/  IABS R30, R30 ;  /* 0x0000001e001e7213 */ /* 0x000fe20000000000 */
[----:B0-----:R-:W4:Y:S01]  /*6660*/  LDL.LU R7, [R1+0x1e6c] ;  /* 0x001e6c0001077983 */ /* 0x001f220000300800 */
[----:B------:R-:W-:-:S03]  /*6670*/  ISETP.GT.U32.AND P6, PT, R3, R11, PT ;  /* 0x0000000b0300720c */ /* 0x000fc60003fc4070 */
[----:B------:R0:W-:Y:S01]  /*6680*/  STL [R1+0x590], R8 ;  /* 0x0005900801007387 */ /* 0x0001e20000100800 */
[----:B------:R-:W-:Y:S01]  /*6690*/  IMAD.HI.U32 R18, R4, R17, RZ ;  /* 0x0000001104127227 */ /* 0x000fe200078e00ff */
[----:B------:R-:W-:-:S03]  /*66a0*/  ISETP.GE.AND P0, PT, R28, RZ, PT ;  /* 0x000000ff1c00720c */ /* 0x000fc60003f06270 */
[----:B------:R-:W-:Y:S02]  /*66b0*/  IMAD R10, R3, R10, R29 ;  /* 0x0000000a030a7224 */ /* 0x000fe400078e021d */
[----:B------:R-:W-:Y:S01]  /*66c0*/  IMAD.MOV.U32 R29, RZ, RZ, R14 ;  /* 0x000000ffff1d7224 */ /* 0x000fe200078e000e */
[----:B0-----:R-:W4:Y:S01]  /*66d0*/  LDL.LU R8, [R1+0x1e68] ;  /* 0x001e680001087983 */ /* 0x001f220000300800 */
[----:B------:R-:W-:-:S03]  /*66e0*/  IMAD.HI.U32 R14, R4, R30, RZ ;  /* 0x0000001e040e7227 */ /* 0x000fc600078e00ff */
[----:B------:R0:W-:Y:S01]  /*66f0*/  STL [R1+0x58c], R2 ;  /* 0x00058c0201007387 */ /* 0x0001e20000100800 */
[----:B------:R-:W-:Y:S02]  /*6700*/  IMAD.MOV R18, RZ, RZ, -R18 ;  /* 0x000000ffff127224 */ /* 0x000fe400078e0a12 */
[----:B------:R-:W-:Y:S01]  /*6710*/  IMAD.MOV R14, RZ, RZ, -R14 ;  /* 0x000000ffff0e7224 */ /* 0x000fe200078e0a0e */
[----:B0-----:R-:W4:Y:S04]  /*6720*/  LDL.LU R2, [R1+0x1e64] ;  /* 0x001e640001027983 */ /* 0x001f280000300800 */
[----:B------:R0:W-:Y:S01]  /*6730*/  STL [R1+0x588], R27 ;  /* 0x0005881b01007387 */ /* 0x0001e20000100800 */
[----:B------:R-:W-:-:S03]  /*6740*/  @!P4 IMAD.IADD R9, R9, 0x1, -R3 ;  /* 0x000000010909c824 */ /* 0x000fc600078e0a03 */
[----:B------:R2:W-:Y:S01]  /*6750*/  STL [R1+0x580], R26 ;  /* 0x0005801a01007387 */ /* 0x0005e20000100800 */
[----:B0-----:R-:W-:Y:S01]  /*6760*/  IMAD.MOV.U32 R27, RZ, RZ, R13 ;  /* 0x000000ffff1b7224 */ /* 0x001fe200078e000d */
[----:B------:R-:W-:Y:S01]  /*6770*/  IABS R13, R31 ;  /* 0x0000001f000d7213 */ /* 0x000fe20000000000 */
[C---:B------:R-:W-:Y:S02]  /*6780*/  IMAD R17, R3.reuse, R18, R17 ;  /* 0x0000001203117224 */ /* 0x040fe400078e0211 */
[----:B------:R-:W-:Y:S02]  /*6790*/  IMAD R14, R3, R14, R30 ;  /* 0x0000000e030e7224 */ /* 0x000fe400078e021e */
[----:B------:R-:W-:Y:S02]  /*67a0*/  IMAD.MOV.U32 R30, RZ, RZ, R9 ;  /* 0x000000ffff1e7224 */ /* 0x000fe400078e0009 */
[----:B------:R-:W-:Y:S02]  /*67b0*/  @!P6 IMAD.IADD R11, R11, 0x1, -R3 ;  /* 0x000000010b0be824 */ /* 0x000fe400078e0a03 */
[----:B------:R-:W-:-:S02]  /*67c0*/  @!P2 IMAD.MOV R30, RZ, RZ, -R30 ;  /* 0x000000ffff1ea224 */ /* 0x000fc400078e0a1e */
[----:B------:R-:W-:-:S03]  /*67d0*/  @!P3 IMAD.MOV R11, RZ, RZ, -R11 ;  /* 0x000000ffff0bb224 */ /* 0x000fc600078e0a0b */
[----:B------:R-:W-:Y:S04]  /*67e0*/  STL [R1+0x578], R30 ;  /* 0x0005781e01007387 */ /* 0x000fe80000100800 */
[----:B------:R0:W-:Y:S01]  /*67f0*/  STL [R1+0x574], R11 ;  /* 0x0005740b01007387 */ /* 0x0001e20000100800 */
[----:B--2---:R-:W-:Y:S02]  /*6800*/  IMAD.MOV.U32 R26, RZ, RZ, R19 ;  /* 0x000000ffff1a7224 */ /* 0x004fe400078e0013 */
[----:B------:R-:W-:-:S04]  /*6810*/  IMAD.HI.U32 R19, R4, R13, RZ ;  /* 0x0000000d04137227 */ /* 0x000fc800078e00ff */
[----:B------:R-:W-:-:S04]  /*6820*/  IMAD.MOV R19, RZ, RZ, -R19 ;  /* 0x000000ffff137224 */ /* 0x000fc800078e0a13 */
[----:B------:R-:W-:Y:S02]  /*6830*/  IMAD R13, R3, R19, R13 ;  /* 0x00000013030d7224 */ /* 0x000fe400078e020d */
[----:B---3--:R-:W-:Y:S01]  /*6840*/  IMAD.MOV.U32 R28, RZ, RZ, R15 ;  /* 0x000000ffff1c7224 */ /* 0x008fe200078e000f */
[----:B------:R-:W-:-:S05]  /*6850*/  IABS R15, R33 ;  /* 0x00000021000f7213 */ /* 0x000fca0000000000 */
[----:B------:R-:W-:-:S04]  /*6860*/  IMAD.HI.U32 R18, R4, R15, RZ ;  /* 0x0000000f04127227 */ /* 0x000fc800078e00ff */
[----:B------:R-:W-:Y:S01]  /*6870*/  IMAD.MOV R18, RZ, RZ, -R18 ;  /* 0x000000ffff127224 */ /* 0x000fe200078e0a12 */
[----:B------:R-:W-:-:S03]  /*6880*/  IABS R19, R35 ;  /* 0x0000002300137213 */ /* 0x000fc60000000000 */
[----:B------:R-:W-:Y:S01]  /*6890*/  IMAD R9, R3, R18, R15 ;  /* 0x0000001203097224 */ /* 0x000fe200078e020f */
[----:B------:R-:W-:Y:S01]  /*68a0*/  IABS R18, R36 ;  /* 0x0000002400127213 */ /* 0x000fe20000000000 */
[----:B0-----:R-:W-:-:S04]  /*68b0*/  IMAD.HI.U32 R11, R4, R19, RZ ;  /* 0x00000013040b7227 */ /* 0x001fc800078e00ff */
[----:B------:R-:W-:-:S04]  /*68c0*/  IMAD.HI.U32 R15, R4, R18, RZ ;  /* 0x00000012040f7227 */ /* 0x000fc800078e00ff */
[----:B------:R-:W-:Y:S02]  /*68d0*/  IMAD.MOV R11, RZ, RZ, -R11 ;  /* 0x000000ffff0b7224 */ /* 0x000fe400078e0a0b */
[----:B------:R-:W-:Y:S02]  /*68e0*/  IMAD.MOV R15, RZ, RZ, -R15 ;  /* 0x000000ffff0f7224 */ /* 0x000fe400078e0a0f */
[C---:B------:R-:W-:Y:S02]  /*68f0*/  IMAD R11, R3.reuse, R11, R19 ;  /* 0x0000000b030b7224 */ /* 0x040fe400078e0213 */
[----:B------:R-:W2:Y:S01]  /*6900*/  LDL.LU R19, [R1+0x1f8] ;  /* 0x0001f80001137983 */ /* 0x000ea20000300800 */
[----:B------:R-:W-:-:S03]  /*6910*/  IMAD R15, R3, R15, R18 ;  /* 0x0000000f030f7224 */ /* 0x000fc600078e0212 */
[----:B------:R-:W3:Y:S01]  /*6920*/  LDL.LU R18, [R1+0xc8] ;  /* 0x0000c80001127983 */ /* 0x000ee20000300800 */
[C---:B------:R-:W-:Y:S02]  /*6930*/  ISETP.GT.U32.AND P4, PT, R3.reuse, R17, PT ;  /* 0x000000110300720c */ /* 0x040fe40003f84070 */
[----:B------:R-:W-:Y:S02]  /*6940*/  ISETP.GT.U32.AND P6, PT, R3, R10, PT ;  /* 0x0000000a0300720c */ /* 0x000fe40003fc4070 */
[----:B------:R-:W-:-:S09]  /*6950*/  IABS R12, R32 ;  /* 0x00000020000c7213 */ /* 0x000fd20000000000 */
[--C-:B------:R-:W-:Y:S02]  /*6960*/  @!P4 IMAD.IADD R17, R17, 0x1, -R3.reuse ;  /* 0x000000011111c824 */ /* 0x100fe400078e0a03 */
[----:B------:R-:W-:-:S03]  /*6970*/  @!P6 IMAD.IADD R10, R10, 0x1, -R3 ;  /* 0x000000010a0ae824 */ /* 0x000fc600078e0a03 */
[C---:B------:R-:W-:Y:S01]  /*6980*/  ISETP.GT.U32.AND P6, PT, R3.reuse, R17, PT ;  /* 0x000000110300720c */ /* 0x040fe20003fc4070 */
[----:B------:R-:W-:Y:S01]  /*6990*/  IMAD.HI.U32 R16, R4, R12, RZ ;  /* 0x0000000c04107227 */ /* 0x000fe200078e00ff */
[----:B------:R-:W-:Y:S02]  /*69a0*/  ISETP.GT.U32.AND P2, PT, R3, R10, PT ;  /* 0x0000000a0300720c */ /* 0x000fe40003f44070 */
[----:B------:R-:W-:Y:S01]  /*69b0*/  ISETP.GE.AND P4, PT, R31, RZ, PT ;  /* 0x000000ff1f00720c */ /* 0x000fe20003f86270 */
[----:B------:R-:W-:Y:S01]  /*69c0*/  IMAD.MOV.U32 R31, RZ, RZ, R20 ;  /* 0x000000ffff1f7224 */ /* 0x000fe200078e0014 */
[----:B------:R-:W-:Y:S01]  /*69d0*/  IABS R20, R34 ;  /* 0x0000002200147213 */ /* 0x000fe20000000000 */
[----:B------:R-:W-:Y:S02]  /*69e0*/  IMAD.MOV R16, RZ, RZ, -R16 ;  /* 0x000000ffff107224 */ /* 0x000fe400078e0a10 */
[----:B------:R-:W-:Y:S01]  /*69f0*/  IMAD.MOV.U32 R30, RZ, RZ, R29 ;  /* 0x000000ffff1e7224 */ /* 0x000fe200078e001d */
[C---:B------:R-:W-:Y:S01]  /*6a00*/  ISETP.GT.U32.AND P3, PT, R3.reuse, R14, PT ;  /* 0x0000000e0300720c */ /* 0x040fe20003f64070 */
[----:B------:R-:W-:-:S02]  /*6a10*/  IMAD R12, R3, R16, R12 ;  /* 0x00000010030c7224 */ /* 0x000fc400078e020c */
[----:B------:R-:W-:Y:S01]  /*6a20*/  @!P6 IMAD.IADD R17, R17, 0x1, -R3 ;  /* 0x000000011111e824 */ /* 0x000fe200078e0a03 */
[----:B------:R-:W-:Y:S01]  /*6a30*/  ISETP.GT.U32.AND P6, PT, R3, R13, PT ;  /* 0x0000000d0300720c */ /* 0x000fe20003fc4070 */
[----:B------:R-:W-:Y:S02]  /*6a40*/  IMAD.MOV.U32 R29, RZ, RZ, R21 ;  /* 0x000000ffff1d7224 */ /* 0x000fe400078e0015 */
[----:B------:R-:W-:-:S04]  /*6a50*/  IMAD.HI.U32 R21, R4, R20, RZ ;  /* 0x0000001404157227 */ /* 0x000fc800078e00ff */
[----:B------:R-:W-:Y:S01]  /*6a60*/  @!P2 IMAD.IADD R10, R10, 0x1, -R3 ;  /* 0x000000010a0aa824 */ /* 0x000fe200078e0a03 */
[----:B------:R-:W-:Y:S01]  /*6a70*/  ISETP.GT.U32.AND P2, PT, R3, R12, PT ;  /* 0x0000000c0300720c */ /* 0x000fe20003f44070 */
[----:B------:R-:W-:-:S04]  /*6a80*/  IMAD.MOV R21, RZ, RZ, -R21 ;  /* 0x000000ffff157224 */ /* 0x000fc800078e0a15 */
[----:B------:R-:W-:Y:S02]  /*6a90*/  IMAD R21, R3, R21, R20 ;  /* 0x0000001503157224 */ /* 0x000fe400078e0214 */
[--C-:B------:R-:W-:Y:S02]  /*6aa0*/  @!P6 IMAD.IADD R13, R13, 0x1, -R3.reuse ;  /* 0x000000010d0de824 */ /* 0x100fe400078e0a03 */
[----:B------:R-:W-:Y:S01]  /*6ab0*/  @!P3 IMAD.IADD R14, R14, 0x1, -R3 ;  /* 0x000000010e0eb824 */ /* 0x000fe200078e0a03 */
[----:B------:R-:W-:-:S03]  /*6ac0*/  ISETP.GT.U32.AND P6, PT, R3, R21, PT ;  /* 0x000000150300720c */ /* 0x000fc60003fc4070 */
[----:B------:R-:W-:Y:S01]  /*6ad0*/  @!P2 IMAD.IADD R12, R12, 0x1, -R3 ;  /* 0x000000010c0ca824 */ /* 0x000fe200078e0a03 */
[----:B------:R-:W-:Y:S02]  /*6ae0*/  ISETP.GT.U32.AND P2, PT, R3, R14, PT ;  /* 0x0000000e0300720c */ /* 0x000fe40003f44070 */
[----:B------:R-:W-:Y:S01]  /*6af0*/  IABS R16, R37 ;  /* 0x0000002500107213 */ /* 0x000fe20000000000 */
[----:B------:R-:W-:Y:S02]  /*6b00*/  @!P0 IMAD.MOV R17, RZ, RZ, -R17 ;  /* 0x000000ffff118224 */ /* 0x000fe400078e0a11 */
[----:B------:R-:W-:Y:S02]  /*6b10*/  @!P1 IMAD.MOV R10, RZ, RZ, -R10 ;  /* 0x000000ffff0a9224 */ /* 0x000fe400078e0a0a */
[----:B------:R-:W-:-:S04]  /*6b20*/  IMAD.HI.U32 R20, R4, R16, RZ ;  /* 0x0000001004147227 */ /* 0x000fc800078e00ff */
[--C-:B------:R-:W-:Y:S01]  /*6b30*/  @!P6 IMAD.IADD R21, R21, 0x1, -R3.reuse ;  /* 0x000000011515e824 */ /* 0x100fe200078e0a03 */
[----:B------:R0:W-:Y:S01]  /*6b40*/  STL [R1+0x564], R17 ;  /* 0x0005641101007387 */ /* 0x0001e20000100800 */
[----:B------:R-:W-:Y:S01]  /*6b50*/  @!P2 IMAD.IADD R14, R14, 0x1, -R3 ;  /* 0x000000010e0ea824 */ /* 0x000fe200078e0a03 */
[C---:B------:R-:W-:Y:S01]  /*6b60*/  ISETP.GT.U32.AND P2, PT, R3.reuse, R11, PT ;  /* 0x0000000b0300720c */ /* 0x040fe20003f44070 */
[----:B------:R-:W-:Y:S01]  /*6b70*/  IMAD.MOV R20, RZ, RZ, -R20 ;  /* 0x000000ffff147224 */ /* 0x000fe200078e0a14 */
[----:B------:R-:W-:-:S03]  /*6b80*/  ISETP.GT.U32.AND P1, PT, R3, R21, PT ;  /* 0x000000150300720c */ /* 0x000fc60003f24070 */
[----:B------:R-:W-:Y:S01]  /*6b90*/  IMAD R16, R3, R20, R16 ;  /* 0x0000001403107224 */ /* 0x000fe200078e0210 */
[----:B0-----:R-:W-:Y:S01]  /*6ba0*/  IABS R17, R38 ;  /* 0x0000002600117213 */ /* 0x001fe20000000000 */
[----:B------:R0:W-:Y:S06]  /*6bb0*/  STL [R1+0x560], R10 ;  /* 0x0005600a01007387 */ /* 0x0001ec0000100800 */
[--C-:B------:R-:W-:Y:S02]  /*6bc0*/  @!P2 IMAD.IADD R11, R11, 0x1, -R3.reuse ;  /* 0x000000010b0ba824 */ /* 0x100fe400078e0a03 */
[----:B------:R-:W-:Y:S01]  /*6bd0*/  @!P1 IMAD.IADD R21, R21, 0x1, -R3 ;  /* 0x0000000115159824 */ /* 0x000fe200078e0a03 */
[----:B------:R-:W-:-:S02]  /*6be0*/  ISETP.GE.AND P1, PT, R33, RZ, PT ;  /* 0x000000ff2100720c */ /* 0x000fc40003f26270 */
[----:B------:R-:W4:Y:S01]  /*6bf0*/  LDL.LU R33, [R1+0xd4] ;  /* 0x0000d40001217983 */ /* 0x000f220000300800 */
[----:B------:R-:W-:-:S03]  /*6c00*/  ISETP.GE.AND P2, PT, R34, RZ, PT ;  /* 0x000000ff2200720c */ /* 0x000fc60003f46270 */
[----:B------:R-:W4:Y:S01]  /*6c10*/  LDL.LU R34, [R1+0xf0] ;  /* 0x0000f00001227983 */ /* 0x000f220000300800 */
[----:B---3--:R-:W-:Y:S02]  /*6c20*/  IMAD.MOV.U32 R20, RZ, RZ, R18 ;  /* 0x000000ffff147224 */ /* 0x008fe400078e0012 */
[----:B------:R-:W-:-:S04]  /*6c30*/  IMAD.HI.U32 R18, R4, R17, RZ ;  /* 0x0000001104127227 */ /* 0x000fc800078e00ff */
[----:B------:R-:W-:-:S04]  /*6c40*/  IMAD.MOV R18, RZ, RZ, -R18 ;  /* 0x000000ffff127224 */ /* 0x000fc800078e0a12 */
[C---:B------:R-:W-:Y:S02]  /*6c50*/  IMAD R17, R3.reuse, R18, R17 ;  /* 0x0000001203117224 */ /* 0x040fe400078e0211 */
[----:B------:R-:W3:Y:S01]  /*6c60*/  LDL.LU R18, [R1+0x20] ;  /* 0x0000200001127983 */ /* 0x000ee20000300800 */
[C---:B------:R-:W-:Y:S02]  /*6c70*/  ISETP.GT.U32.AND P3, PT, R3.reuse, R9, PT ;  /* 0x000000090300720c */ /* 0x040fe40003f64070 */
[----:B------:R-:W-:-:S11]  /*6c80*/  ISETP.GT.U32.AND P0, PT, R3, R13, PT ;  /* 0x0000000d0300720c */ /* 0x000fd60003f04070 */
[--C-:B------:R-:W-:Y:S01]  /*6c90*/  @!P3 IMAD.IADD R9, R9, 0x1, -R3.reuse ;  /* 0x000000010909b824 */ /* 0x100fe200078e0a03 */
[----:B------:R-:W-:Y:S02]  /*6ca0*/  ISETP.GT.U32.AND P3, PT, R3, R12, PT ;  /* 0x0000000c0300720c */ /* 0x000fe40003f64070 */
[----:B0-----:R-:W-:Y:S01]  /*6cb0*/  IABS R10, R39 ;  /* 0x00000027000a7213 */ /* 0x001fe20000000000 */
[----:B------:R-:W-:Y:S01]  /*6cc0*/  @!P0 IMAD.IADD R13, R13, 0x1, -R3 ;  /* 0x000000010d0d8824 */ /* 0x000fe200078e0a03 */
[----:B------:R-:W-:-:S09]  /*6cd0*/  ISETP.GT.U32.AND P0, PT, R3, R15, PT ;  /* 0x0000000f0300720c */ /* 0x000fd20003f04070 */
[----:B------:R-:W-:Y:S01]  /*6ce0*/  @!P3 IMAD.IADD R12, R12, 0x1, -R3 ;  /* 0x000000010c0cb824 */ /* 0x000fe200078e0a03 */
[----:B------:R-:W-:Y:S01]  /*6cf0*/  ISETP.GE.AND P3, PT, R32, RZ, PT ;  /* 0x000000ff2000720c */ /* 0x000fe20003f66270 */
[----:B--2---:R-:W-:Y:S02]  /*6d00*/  IMAD.MOV.U32 R32, RZ, RZ, R19 ;  /* 0x000000ffff207224 */ /* 0x004fe400078e0013 */
[----:B------:R-:W-:-:S04]  /*6d10*/  IMAD.HI.U32 R19, R4, R10, RZ ;  /* 0x0000000a04137227 */ /* 0x000fc800078e00ff */
[----:B------:R-:W-:-:S04]  /*6d20*/  IMAD.MOV R19, RZ, RZ, -R19 ;  /* 0x000000ffff137224 */ /* 0x000fc800078e0a13 */
[----:B------:R-:W-:Y:S02]  /*6d30*/  IMAD R10, R3, R19, R10 ;  /* 0x00000013030a7224 */ /* 0x000fe400078e020a */
[----:B------:R-:W-:Y:S02]  /*6d40*/  IMAD.MOV.U32 R19, RZ, RZ, R5 ;  /* 0x000000ffff137224 */ /* 0x000fe400078e0005 */
[----:B------:R-:W-:Y:S02]  /*6d50*/  IMAD.MOV.U32 R5, RZ, RZ, R14 ;  /* 0x000000ffff057224 */ /* 0x000fe400078e000e */
[----:B------:R-:W-:Y:S02]  /*6d60*/  IMAD.MOV.U32 R14, RZ, RZ, R252 ;  /* 0x000000ffff0e7224 */ /* 0x000fe400078e00fc */
[----:B------:R-:W-:Y:S01]  /*6d70*/  @!P0 IMAD.IADD R15, R15, 0x1, -R3 ;  /* 0x000000010f0f8824 */ /* 0x000fe200078e0a03 */
[----:B------:R-:W-:Y:S01]  /*6d80*/  ISETP.GE.AND P0, PT, R35, RZ, PT ;  /* 0x000000ff2300720c */ /* 0x000fe20003f06270 */
[----:B------:R-:W-:-:S02]  /*6d90*/  IMAD.MOV.U32 R35, RZ, RZ, R20 ;  /* 0x000000ffff237224 */ /* 0x000fc400078e0014 */
[----:B------:R-:W-:Y:S02]  /*6da0*/  IMAD.MOV.U32 R252, RZ, RZ, R13 ;  /* 0x000000fffffc7224 */ /* 0x000fe400078e000d */
[----:B------:R-:W-:Y:S02]  /*6db0*/  IMAD.MOV.U32 R13, RZ, RZ, R14 ;  /* 0x000000ffff0d7224 */ /* 0x000fe400078e000e */
[----:B------:R-:W-:Y:S02]  /*6dc0*/  IMAD.MOV.U32 R14, RZ, RZ, R19 ;  /* 0x000000ffff0e7224 */ /* 0x000fe400078e0013 */
[----:B------:R-:W-:-:S05]  /*6dd0*/  @!P5 IMAD.MOV R5, RZ, RZ, -R5 ;  /* 0x000000ffff05d224 */ /* 0x000fca00078e0a05 */
[----:B------:R0:W-:Y:S04]  /*6de0*/  STL [R1+0x558], R5 ;  /* 0x0005580501007387 */ /* 0x0001e80000100800 */
[----:B0-----:R-:W2:Y:S01]  /*6df0*/  LDL.LU R5, [R1+0x1e60] ;  /* 0x001e600001057983 */ /* 0x001ea20000300800 */
[----:B---3--:R-:W-:Y:S02]  /*6e00*/  IMAD.MOV.U32 R19, RZ, RZ, R18 ;  /* 0x000000ffff137224 */ /* 0x008fe400078e0012 */
[----:B------:R-:W-:Y:S02]  /*6e10*/  IMAD.MOV.U32 R18, RZ, RZ, R35 ;  /* 0x000000ffff127224 */ /* 0x000fe400078e0023 */
[----:B----4-:R-:W-:Y:S02]  /*6e20*/  IMAD.MOV.U32 R35, RZ, RZ, R33 ;  /* 0x000000ffff237224 */ /* 0x010fe400078e0021 */
[----:B------:R-:W-:-:S02]  /*6e30*/  IMAD.MOV.U32 R33, RZ, RZ, R29 ;  /* 0x000000ffff217224 */ /* 0x000fc400078e001d */
[----:B------:R-:W-:Y:S02]  /*6e40*/  IMAD.MOV.U32 R29, RZ, RZ, R124 ;  /* 0x000000ffff1d7224 */ /* 0x000fe400078e007c */
[----:B------:R-:W-:Y:S02]  /*6e50*/  IMAD.MOV.U32 R124, RZ, RZ, R6 ;  /* 0x000000ffff7c7224 */ /* 0x000fe400078e0006 */
[----:B------:R-:W-:Y:S02]  /*6e60*/  IMAD.MOV.U32 R6, RZ, RZ, R12 ;  /* 0x000000ffff067224 */ /* 0x000fe400078e000c */
[----:B------:R-:W3:Y:S01]  /*6e70*/  LDL.LU R12, [R1+0x8] ;  /* 0x00000800010c7983 */ /* 0x000ee20000300800 */
[----:B------:R-:W-:Y:S01]  /*6e80*/  ISETP.GT.U32.AND P6, PT, R3, R9, PT ;  /* 0x000000090300720c */ /* 0x000fe20003fc4070 */
[----:B------:R-:W-:-:S12]  /*6e90*/  @!P4 IMAD.MOV R252, RZ, RZ, -R252 ;  /* 0x000000fffffcc224 */ /* 0x000fd800078e0afc */
[----:B------:R-:W-:Y:S01]  /*6ea0*/  @!P6 IMAD.IADD R9, R9, 0x1, -R3 ;  /* 0x000000010909e824 */ /* 0x000fe200078e0a03 */
[C---:B------:R-:W-:Y:S01]  /*6eb0*/  ISETP.GT.U32.AND P6, PT, R3.reuse, R16, PT ;  /* 0x000000100300720c */ /* 0x040fe20003fc4070 */
[----:B------:R0:W-:Y:S01]  /*6ec0*/  STL [R1+0x554], R252 ;  /* 0x000554fc01007387 */ /* 0x0001e20000100800 */
[----:B------:R-:W-:Y:S01]  /*6ed0*/  ISETP.GT.U32.AND P5, PT, R3, R15, PT ;  /* 0x0000000f0300720c */ /* 0x000fe20003fa4070 */
[----:B------:R-:W-:Y:S02]  /*6ee0*/  @!P3 IMAD.MOV R6, RZ, RZ, -R6 ;  /* 0x000000ffff06b224 */ /* 0x000fe400078e0a06 */
[----:B0-----:R-:W-:-:S08]  /*6ef0*/  IMAD.MOV.U32 R252, RZ, RZ, R9 ;  /* 0x000000fffffc7224 */ /* 0x001fd000078e0009 */
[----:B------:R-:W-:Y:S01]  /*6f00*/  @!P6 IMAD.IADD R16, R16, 0x1, -R3 ;  /* 0x000000011010e824 */ /* 0x000fe200078e0a03 */
[----:B------:R-:W-:-:S04]  /*6f10*/  ISETP.GT.U32.AND P6, PT, R3, R11, PT ;  /* 0x0000000b0300720c */ /* 0x000fc80003fc4070 */
[----:B------:R-:W-:Y:S01]  /*6f20*/  ISETP.GT.U32.AND P4, PT, R3, R16, PT ;  /* 0x000000100300720c */ /* 0x000fe20003f84070 */
[----:B------:R-:W-:Y:S01]  /*6f30*/  @!P1 IMAD.MOV R252, RZ, RZ, -R252 ;  /* 0x000000fffffc9224 */ /* 0x000fe200078e0afc */
[----:B------:R0:W-:Y:S01]  /*6f40*/  STL [R1+0x550], R6 ;  /* 0x0005500601007387 */ /* 0x0001e20000100800 */
[--C-:B------:R-:W-:Y:S01]  /*6f50*/  @!P5 IMAD.IADD R15, R15, 0x1, -R3.reuse ;  /* 0x000000010f0fd824 */ /* 0x100fe200078e0a03 */
[----:B------:R-:W-:Y:S02]  /*6f60*/  ISETP.GE.AND P5, PT, R38, RZ, PT ;  /* 0x000000ff2600720c */ /* 0x000fe40003fa6270 */
[----:B0-----:R-:W4:Y:S03]  /*6f70*/  LDL.LU R6, [R1+0x1e5c] ;  /* 0x001e5c0001067983 */ /* 0x001f260000300800 */
[----:B------:R-:W-:Y:S01]  /*6f80*/  @!P6 IMAD.IADD R11, R11, 0x1, -R3 ;  /* 0x000000010b0be824 */ /* 0x000fe200078e0a03 */
[----:B------:R-:W-:-:S03]  /*6f90*/  ISETP.GE.AND P6, PT, R37, RZ, PT ;  /* 0x000000ff2500720c */ /* 0x000fc60003fc6270 */
[----:B------:R-:W-:Y:S01]  /*6fa0*/  @!P4 IMAD.IADD R16, R16, 0x1, -R3 ;  /* 0x000000011010c824 */ /* 0x000fe200078e0a03 */
[----:B------:R-:W-:Y:S02]  /*6fb0*/  ISETP.GE.AND P4, PT, R39, RZ, PT ;  /* 0x000000ff2700720c */ /* 0x000fe40003f86270 */
[----:B------:R-:W-:Y:S02]  /*6fc0*/  ISETP.GE.AND P1, PT, R36, RZ, PT ;  /* 0x000000ff2400720c */ /* 0x000fe40003f26270 */
[----:B------:R-:W-:Y:S02]  /*6fd0*/  ISETP.GT.U32.AND P3, PT, R3, R17, PT ;  /* 0x000000110300720c */ /* 0x000fe40003f64070 */
[----:B------:R-:W-:Y:S01]  /*6fe0*/  IABS R20, R40 ;  /* 0x0000002800147213 */ /* 0x000fe20000000000 */
[----:B---3--:R-:W-:Y:S02]  /*6ff0*/  IMAD.MOV.U32 R9, RZ, RZ, R12 ;  /* 0x000000ffff097224 */ /* 0x008fe400078e000c */
[----:B------:R-:W-:-:S02]  /*7000*/  IMAD.MOV.U32 R12, RZ, RZ, R14 ;  /* 0x000000ffff0c7224 */ /* 0x000fc400078e000e */
[----:B------:R-:W-:Y:S02]  /*7010*/  IMAD.MOV.U32 R14, RZ, RZ, R33 ;  /* 0x000000ffff0e7224 */ /* 0x000fe400078e0021 */
[----:B------:R-:W-:Y:S02]  /*7020*/  IMAD.MOV.U32 R33, RZ, RZ, R29 ;  /* 0x000000ffff217224 */ /* 0x000fe400078e001d */
[----:B------:R-:W-:Y:S02]  /*7030*/  IMAD.MOV.U32 R29, RZ, RZ, R0 ;  /* 0x000000ffff1d7224 */ /* 0x000fe400078e0000 */
[----:B------:R-:W-:Y:S02]  /*7040*/  IMAD.MOV.U32 R0, RZ, RZ, R21 ;  /* 0x000000ffff007224 */ /* 0x000fe400078e0015 */
[----:B------:R-:W3:Y:S02]  /*7050*/  LDL.LU R21, [R1+0x1c4] ;  /* 0x0001c40001157983 */ /* 0x000ee40000300800 */
[----:B------:R-:W-:-:S02]  /*7060*/  @!P2 IMAD.MOV R0, RZ, RZ, -R0 ;  /* 0x000000ffff00a224 */ /* 0x000fc400078e0a00 */
[----:B------:R0:W-:Y:S04]  /*7070*/  STL [R1+0x54c], R252 ;  /* 0x00054cfc01007387 */ /* 0x0001e80000100800 */
[----:B0-----:R-:W4:Y:S04]  /*7080*/  LDL.LU R252, [R1+0x1e58] ;  /* 0x001e580001fc7983 */ /* 0x001f280000300800 */
[----:B------:R0:W-:Y:S04]  /*7090*/  STL [R1+0x548], R0 ;  /* 0x0005480001007387 */ /* 0x0001e80000100800 */
[----:B0-----:R-:W4:Y:S04]  /*70a0*/  LDL.LU R0, [R1+0x1e54] ;  /* 0x001e540001007983 */ /* 0x001f280000300800 */
[----:B------:R-:W2:Y:S04]  /*70b0*/  LDL.LU R37, [R1+0xc] ;  /* 0x00000c0001257983 */ /* 0x000ea80000300800 */
[----:B------:R-:W4:Y:S04]  /*70c0*/  LDL.LU R38, [R1+0x24] ;  /* 0x0000240001267983 */ /* 0x000f280000300800 */
[----:B------:R-:W3:Y:S01]  /*70d0*/  LDL.LU R39, [R1+0xfc] ;  /* 0x0000fc0001277983 */ /* 0x000ee20000300800 */
[----:B------:R-:W-:-:S02]  /*70e0*/  IMAD.MOV.U32 R36, RZ, RZ, R9 ;  /* 0x000000ffff247224 */ /* 0x000fc400078e0009 */
[----:B------:R-:W-:Y:S01]  /*70f0*/  IMAD.HI.U32 R9, R4, R20, RZ ;  /* 0x0000001404097227 */ /* 0x000fe200078e00ff */
[----:B------:R-:W-:-:S03]  /*7100*/  ISETP.GT.U32.AND P2, PT, R3, R10, PT ;  /* 0x0000000a0300720c */ /* 0x000fc60003f44070 */
[----:B------:R-:W-:Y:S02]  /*7110*/  @!P0 IMAD.MOV R11, RZ, RZ, -R11 ;  /* 0x000000ffff0b8224 */ /* 0x000fe400078e0a0b */
[----:B------:R-:W-:Y:S02]  /*7120*/  @!P1 IMAD.MOV R15, RZ, RZ, -R15 ;  /* 0x000000ffff0f9224 */ /* 0x000fe400078e0a0f */
[----:B------:R-:W-:Y:S01]  /*7130*/  IMAD.MOV R9, RZ, RZ, -R9 ;  /* 0x000000ffff097224 */ /* 0x000fe200078e0a09 */
[----:B------:R-:W-:Y:S01]  /*7140*/  STL [R1+0x53c], R11 ;  /* 0x00053c0b01007387 */ /* 0x000fe20000100800 */
[----:B------:R-:W-:Y:S02]  /*7150*/  @!P3 IMAD.IADD R17, R17, 0x1, -R3 ;  /* 0x000000011111b824 */ /* 0x000fe400078e0a03 */
[----:B------:R-:W-:Y:S01]  /*7160*/  IMAD R9, R3, R9, R20 ;  /* 0x0000000903097224 */ /* 0x000fe200078e0214 */
[----:B------:R0:W-:Y:S01]  /*7170*/  STL [R1+0x538], R15 ;  /* 0x0005380f01007387 */ /* 0x0001e20000100800 */
[----:B------:R-:W-:-:S02]  /*7180*/  ISETP.GE.AND P1, PT, R41, RZ, PT ;  /* 0x000000ff2900720c */ /* 0x000fc40003f26270 */
[----:B------:R-:W-:Y:S02]  /*7190*/  ISETP.GT.U32.AND P0, PT, R3, R17, PT ;  /* 0x000000110300720c */ /* 0x000fe40003f04070 */
[----:B------:R-:W-:Y:S01]  /*71a0*/  IABS R41, R41 ;  /* 0x0000002900297213 */ /* 0x000fe20000000000 */
[----:B0-----:R-:W-:-:S04]  /*71b0*/  IMAD.MOV.U32 R15, RZ, RZ, R16 ;  /* 0x000000ffff0f7224 */ /* 0x001fc800078e0010 */
[----:B------:R-:W-:Y:S01]  /*71c0*/  @!P6 IMAD.MOV R15, RZ, RZ, -R15 ;  /* 0x000000ffff0fe224 */ /* 0x000fe200078e0a0f */
[C---:B------:R-:W-:Y:S01]  /*71d0*/  ISETP.GT.U32.AND P6, PT, R3.reuse, R9, PT ;  /* 0x000000090300720c */ /* 0x040fe20003fc4070 */
[----:B------:R-:W-:Y:S01]  /*71e0*/  IMAD.MOV.U32 R20, RZ, RZ, R12 ;  /* 0x000000ffff147224 */ /* 0x000fe200078e000c */
[----:B------:R-:W-:Y:S01]  /*71f0*/  IABS R11, R42 ;  /* 0x0000002a000b7213 */ /* 0x000fe20000000000 */
[----:B------:R-:W-:Y:S02]  /*7200*/  @!P2 IMAD.IADD R10, R10, 0x1, -R3 ;  /* 0x000000010a0aa824 */ /* 0x000fe400078e0a03 */
[----:B------:R-:W-:Y:S01]  /*7210*/  IMAD.HI.U32 R12, R4, R41, RZ ;  /* 0x00000029040c7227 */ /* 0x000fe200078e00ff */
[----:B------:R-:W-:Y:S02]  /*7220*/  ISETP.GE.AND P3, PT, R40, RZ, PT ;  /* 0x000000ff2800720c */ /* 0x000fe40003f66270 */
[----:B------:R-:W-:Y:S01]  /*7230*/  ISETP.GT.U32.AND P2, PT, R3, R10, PT ;  /* 0x0000000a0300720c */ /* 0x000fe20003f44070 */
[----:B------:R-:W-:-:S02]  /*7240*/  IMAD.MOV R12, RZ, RZ, -R12 ;  /* 0x000000ffff0c7224 */ /* 0x000fc400078e0a0c */
[----:B------:R-:W-:Y:S01]  /*7250*/  IMAD.HI.U32 R16, R4, R11, RZ ;  /* 0x0000000b04107227 */ /* 0x000fe200078e00ff */
[----:B------:R0:W-:Y:S03]  /*7260*/  STL [R1+0x534], R15 ;  /* 0x0005340f01007387 */ /* 0x0001e60000100800 */
[----:B------:R-:W-:Y:S02]  /*7270*/  IMAD.MOV.U32 R40, RZ, RZ, R36 ;  /* 0x000000ffff287224 */ /* 0x000fe400078e0024 */
[----:B------:R-:W-:Y:S02]  /*7280*/  @!P0 IMAD.IADD R17, R17, 0x1, -R3 ;  /* 0x0000000111118824 */ /* 0x000fe400078e0a03 */
[----:B------:R-:W-:Y:S02]  /*7290*/  IMAD R12, R3, R12, R41 ;  /* 0x0000000c030c7224 */ /* 0x000fe400078e0229 */
[----:B------:R-:W-:Y:S01]  /*72a0*/  IMAD.MOV.U32 R36, RZ, RZ, R13 ;  /* 0x000000ffff247224 */ /* 0x000fe200078e000d */
[----:B0-----:R-:W-:Y:S01]  /*72b0*/  IABS R15, R44 ;  /* 0x0000002c000f7213 */ /* 0x001fe20000000000 */
[----:B------:R-:W-:Y:S01]  /*72c0*/  IMAD.MOV R16, RZ, RZ, -R16 ;  /* 0x000000ffff107224 */ /* 0x000fe200078e0a10 */
[----:B------:R-:W-:Y:S01]  /*72d0*/  IABS R13, R43 ;  /* 0x0000002b000d7213 */ /* 0x000fe20000000000 */
[----:B------:R-:W-:Y:S01]  /*72e0*/  @!P6 IMAD.IADD R9, R9, 0x1, -R3 ;  /* 0x000000010909e824 */ /* 0x000fe200078e0a03 */
[----:B------:R-:W-:Y:S01]  /*72f0*/  ISETP.GE.AND P0, PT, R42, RZ, PT ;  /* 0x000000ff2a00720c */ /* 0x000fe20003f06270 */
[----:B------:R-:W-:Y:S01]  /*7300*/  @!P5 IMAD.MOV R17, RZ, RZ, -R17 ;  /* 0x000000ffff11d224 */ /* 0x000fe200078e0a11 */
[C---:B------:R-:W-:Y:S01]  /*7310*/  ISETP.GT.U32.AND P5, PT, R3.reuse, R12, PT ;  /* 0x0000000c0300720c */ /* 0x040fe20003fa4070 */
[C---:B------:R-:W-:Y:S01]  /*7320*/  IMAD R11, R3.reuse, R16, R11 ;  /* 0x00000010030b7224 */ /* 0x040fe200078e020b */
[----:B------:R-:W-:Y:S01]  /*7330*/  ISETP.GT.U32.AND P6, PT, R3, R9, PT ;  /* 0x000000090300720c */ /* 0x000fe20003fc4070 */
[----:B------:R-:W-:-:S02]  /*7340*/  IMAD.MOV.U32 R42, RZ, RZ, R14 ;  /* 0x000000ffff2a7224 */ /* 0x000fc400078e000e */
[----:B------:R-:W-:-:S04]  /*7350*/  IMAD.HI.U32 R16, R4, R15, RZ ;  /* 0x0000000f04107227 */ /* 0x000fc800078e00ff */
[----:B------:R-:W-:-:S04]  /*7360*/  IMAD.HI.U32 R14, R4, R13, RZ ;  /* 0x0000000d040e7227 */ /* 0x000fc800078e00ff */
[----:B------:R-:W-:Y:S02]  /*7370*/  @!P2 IMAD.IADD R10, R10, 0x1, -R3 ;  /* 0x000000010a0aa824 */ /* 0x000fe400078e0a03 */
[----:B------:R-:W-:Y:S02]  /*7380*/  IMAD.MOV R16, RZ, RZ, -R16 ;  /* 0x000000ffff107224 */ /* 0x000fe400078e0a10 */
[----:B------:R-:W-:Y:S02]  /*7390*/  IMAD.MOV R14, RZ, RZ, -R14 ;  /* 0x000000ffff0e7224 */ /* 0x000fe400078e0a0e */
[----:B------:R-:W-:Y:S01]  /*73a0*/  @!P4 IMAD.MOV R10, RZ, RZ, -R10 ;  /* 0x000000ffff0ac224 */ /* 0x000fe200078e0a0a */
[C---:B------:R-:W-:Y:S01]  /*73b0*/  ISETP.GT.U32.AND P4, PT, R3.reuse, R11, PT ;  /* 0x0000000b0300720c */ /* 0x040fe20003f84070 */
[C---:B------:R-:W-:Y:S02]  /*73c0*/  IMAD R15, R3.reuse, R16, R15 ;  /* 0x00000010030f7224 */ /* 0x040fe400078e020f */
[----:B------:R-:W-:-:S02]  /*73d0*/  IMAD R13, R3, R14, R13 ;  /* 0x0000000e030d7224 */ /* 0x000fc400078e020d */
[--C-:B------:R-:W-:Y:S01]  /*73e0*/  @!P5 IMAD.IADD R12, R12, 0x1, -R3.reuse ;  /* 0x000000010c0cd824 */ /* 0x100fe200078e0a03 */
[----:B------:R-:W-:Y:S01]  /*73f0*/  ISETP.GT.U32.AND P5, PT, R3, R15, PT ;  /* 0x0000000f0300720c */ /* 0x000fe20003fa4070 */
[--C-:B------:R-:W-:Y:S01]  /*7400*/  @!P6 IMAD.IADD R9, R9, 0x1, -R3.reuse ;  /* 0x000000010909e824 */ /* 0x100fe200078e0a03 */
[----:B------:R-:W-:Y:S01]  /*7410*/  ISETP.GT.U32.AND P6, PT, R3, R13, PT ;  /* 0x0000000d0300720c */ /* 0x000fe20003fc4070 */
[----:B------:R-:W-:Y:S04]  /*7420*/  STL [R1+0x528], R17 ;  /* 0x0005281101007387 */ /* 0x000fe80000100800 */
[----:B------:R0:W-:Y:S01]  /*7430*/  STL [R1+0x524], R10 ;  /* 0x0005240a01007387 */ /* 0x0001e20000100800 */
[----:B------:R-:W-:Y:S02]  /*7440*/  @!P4 IMAD.IADD R11, R11, 0x1, -R3 ;  /* 0x000000010b0bc824 */ /* 0x000fe400078e0a03 */
[----:B------:R-:W-:Y:S01]  /*7450*/  IMAD.MOV.U32 R41, RZ, RZ, R9 ;  /* 0x000000ffff297224 */ /* 0x000fe200078e0009 */
[----:B0-----:R-:W-:-:S03]  /*7460*/  IABS R10, R46 ;  /* 0x0000002e000a7213 */ /* 0x001fc60000000000 */
[----:B------:R-:W-:Y:S02]  /*7470*/  @!P3 IMAD.MOV R41, RZ, RZ, -R41 ;  /* 0x000000ffff29b224 */ /* 0x000fe400078e0a29 */
[C---:B------:R-:W-:Y:S01]  /*7480*/  IMAD.HI.U32 R17, R4.reuse, R10, RZ ;  /* 0x0000000a04117227 */ /* 0x040fe200078e00ff */
[----:B------:R-:W-:Y:S02]  /*7490*/  IABS R16, R47 ;  /* 0x0000002f00107213 */ /* 0x000fe40000000000 */
[----:B------:R-:W-:Y:S01]  /*74a0*/  ISETP.GT.U32.AND P3, PT, R3, R11, PT ;  /* 0x0000000b0300720c */ /* 0x000fe20003f64070 */
[----:B------:R-:W-:Y:S02]  /*74b0*/  @!P5 IMAD.IADD R15, R15, 0x1, -R3 ;  /* 0x000000010f0fd824 */ /* 0x000fe400078e0a03 */
[----:B------:R-:W-:Y:S02]  /*74c0*/  IMAD.MOV R17, RZ, RZ, -R17 ;  /* 0x000000ffff117224 */ /* 0x000fe400078e0a11 */
[----:B------:R-:W-:Y:S01]  /*74d0*/  @!P6 IMAD.IADD R13, R13, 0x1, -R3 ;  /* 0x000000010d0de824 */ /* 0x000fe200078e0a03 */
[C---:B------:R-:W-:Y:S01]  /*74e0*/  ISETP.GT.U32.AND P4, PT, R3.reuse, R12, PT ;  /* 0x0000000c0300720c */ /* 0x040fe20003f84070 */
[C---:B------:R-:W-:Y:S01]  /*74f0*/  IMAD R10, R3.reuse, R17, R10 ;  /* 0x00000011030a7224 */ /* 0x040fe200078e020a */
[C---:B------:R-:W-:Y:S01]  /*7500*/  ISETP.GT.U32.AND P5, PT, R3.reuse, R15, PT ;  /* 0x0000000f0300720c */ /* 0x040fe20003fa4070 */
[----:B------:R-:W-:Y:S01]  /*7510*/  IMAD.HI.U32 R17, R4, R16, RZ ;  /* 0x0000001004117227 */ /* 0x000fe200078e00ff */
[----:B------:R-:W-:-:S02]  /*7520*/  ISETP.GT.U32.AND P6, PT, R3, R13, PT ;  /* 0x0000000d0300720c */ /* 0x000fc40003fc4070 */
[----:B------:R-:W-:Y:S01]  /*7530*/  ISETP.GE.AND P2, PT, R43, RZ, PT ;  /* 0x000000ff2b00720c */ /* 0x000fe20003f46270 */
[----:B------:R-:W-:Y:S01]  /*7540*/  IMAD.MOV.U32 R43, RZ, RZ, R40 ;  /* 0x000000ffff2b7224 */ /* 0x000fe200078e0028 */
[----:B------:R-:W-:Y:S01]  /*7550*/  IABS R14, R45 ;  /* 0x0000002d000e7213 */ /* 0x000fe20000000000 */
[----:B------:R-:W-:Y:S02]  /*7560*/  IMAD.MOV R17, RZ, RZ, -R17 ;  /* 0x000000ffff117224 */ /* 0x000fe400078e0a11 */
[--C-:B------:R-:W-:Y:S01]  /*7570*/  @!P3 IMAD.IADD R11, R11, 0x1, -R3.reuse ;  /* 0x000000010b0bb824 */ /* 0x100fe200078e0a03 */
[C---:B------:R-:W-:Y:S01]  /*7580*/  ISETP.GT.U32.AND P3, PT, R3.reuse, R10, PT ;  /* 0x0000000a0300720c */ /* 0x040fe20003f64070 */
[----:B------:R-:W-:Y:S02]  /*7590*/  IMAD R16, R3, R17, R16 ;  /* 0x0000001103107224 */ /* 0x000fe400078e0210 */
[--C-:B------:R-:W-:Y:S01]  /*75a0*/  @!P4 IMAD.IADD R12, R12, 0x1, -R3.reuse ;  /* 0x000000010c0cc824 */ /* 0x100fe200078e0a03 */
[----:B------:R0:W-:Y:S01]  /*75b0*/  STL [R1+0x51c], R41 ;  /* 0x00051c2901007387 */ /* 0x0001e20000100800 */
[--C-:B------:R-:W-:Y:S01]  /*75c0*/  @!P5 IMAD.IADD R15, R15, 0x1, -R3.reuse ;  /* 0x000000010f0fd824 */ /* 0x100fe200078e0a03 */
[----:B------:R-:W-:Y:S01]  /*75d0*/  IABS R9, R48 ;  /* 0x0000003000097213 */ /* 0x000fe20000000000 */
[----:B------:R-:W-:Y:S01]  /*75e0*/  @!P6 IMAD.IADD R13, R13, 0x1, -R3 ;  /* 0x000000010d0de824 */ /* 0x000fe200078e0a03 */
[----:B------:R-:W-:-:S02]  /*75f0*/  ISETP.GT.U32.AND P5, PT, R3, R16, PT ;  /* 0x000000100300720c */ /* 0x000fc40003fa4070 */
[----:B------:R-:W-:Y:S01]  /*7600*/  ISETP.GE.AND P6, PT, R44, RZ, PT ;  /* 0x000000ff2c00720c */ /* 0x000fe20003fc6270 */
[----:B------:R-:W-:Y:S02]  /*7610*/  IMAD.MOV.U32 R44, RZ, RZ, R12 ;  /* 0x000000ffff2c7224 */ /* 0x000fe400078e000c */
[----:B0-----:R-:W-:Y:S02]  /*7620*/  IMAD.MOV.U32 R41, RZ, RZ, R43 ;  /* 0x000000ffff297224 */ /* 0x001fe400078e002b */
[----:B------:R-:W-:Y:S02]  /*7630*/  IMAD.MOV.U32 R43, RZ, RZ, R42 ;  /* 0x000000ffff2b7224 */ /* 0x000fe400078e002a */
[----:B------:R-:W-:Y:S02]  /*7640*/  IMAD.MOV.U32 R42, RZ, RZ, R20 ;  /* 0x000000ffff2a7224 */ /* 0x000fe400078e0014 */
[----:B------:R-:W-:Y:S02]  /*7650*/  IMAD.MOV.U32 R20, RZ, RZ, R19 ;  /* 0x000000ffff147224 */ /* 0x000fe400078e0013 */
[----:B------:R-:W-:-:S04]  /*7660*/  IMAD.HI.U32 R19, R4, R9, RZ ;  /* 0x0000000904137227 */ /* 0x000fc800078e00ff */
[----:B------:R-:W-:Y:S02]  /*7670*/  @!P1 IMAD.MOV R44, RZ, RZ, -R44 ;  /* 0x000000ffff2c9224 */ /* 0x000fe400078e0a2c */
[----:B------:R-:W-:Y:S01]  /*7680*/  @!P0 IMAD.MOV R11, RZ, RZ, -R11 ;  /* 0x000000ffff0b8224 */ /* 0x000fe200078e0a0b */
[----:B------:R-:W-:Y:S01]  /*7690*/  IABS R17, R49 ;  /* 0x0000003100117213 */ /* 0x000fe20000000000 */
[----:B------:R-:W-:Y:S02]  /*76a0*/  IMAD.MOV R19, RZ, RZ, -R19 ;  /* 0x000000ffff137224 */ /* 0x000fe400078e0a13 */
[----:B------:R-:W-:Y:S01]  /*76b0*/  @!P3 IMAD.IADD R10, R10, 0x1, -R3 ;  /* 0x000000010a0ab824 */ /* 0x000fe200078e0a03 */
[----:B------:R-:W-:Y:S01]  /*76c0*/  STL [R1+0x514], R44 ;  /* 0x0005142c01007387 */ /* 0x000fe20000100800 */
[C---:B------:R-:W-:Y:S02]  /*76d0*/  IMAD R19, R3.reuse, R19, R9 ;  /* 0x0000001303137224 */ /* 0x040fe400078e0209 */
[----:B------:R-:W-:Y:S01]  /*76e0*/  @!P5 IMAD.IADD R16, R16, 0x1, -R3 ;  /* 0x000000011010d824 */ /* 0x000fe200078e0a03 */
[----:B------:R0:W-:Y:S01]  /*76f0*/  STL [R1+0x510], R11 ;  /* 0x0005100b01007387 */ /* 0x0001e20000100800 */
[----:B------:R-:W-:Y:S01]  /*7700*/  ISETP.GT.U32.AND P5, PT, R3, R10, PT ;  /* 0x0000000a0300720c */ /* 0x000fe20003fa4070 */
[----:B------:R-:W-:-:S04]  /*7710*/  IMAD.HI.U32 R9, R4, R17, RZ ;  /* 0x0000001104097227 */ /* 0x000fc800078e00ff */
[----:B0-----:R-:W-:Y:S02]  /*7720*/  IMAD.MOV.U32 R11, RZ, RZ, R15 ;  /* 0x000000ffff0b7224 */ /* 0x001fe400078e000f */
[----:B------:R-:W-:Y:S02]  /*7730*/  IMAD.MOV R9, RZ, RZ, -R9 ;  /* 0x000000ffff097224 */ /* 0x000fe400078e0a09 */
[----:B------:R-:W-:Y:S01]  /*7740*/  @!P6 IMAD.MOV R11, RZ, RZ, -R11 ;  /* 0x000000ffff0be224 */ /* 0x000fe200078e0a0b */
[C---:B------:R-:W-:Y:S01]  /*7750*/  ISETP.GT.U32.AND P6, PT, R3.reuse, R19, PT ;  /* 0x000000130300720c */ /* 0x040fe20003fc4070 */
[----:B------:R-:W-:Y:S02]  /*7760*/  IMAD R9, R3, R9, R17 ;  /* 0x0000000903097224 */ /* 0x000fe400078e0211 */
[----:B------:R-:W-:-:S03]  /*7770*/  @!P5 IMAD.IADD R10, R10, 0x1, -R3 ;  /* 0x000000010a0ad824 */ /* 0x000fc600078e0a03 */
[----:B------:R-:W-:Y:S02]  /*7780*/  ISETP.GT.U32.AND P5, PT, R3, R9, PT ;  /* 0x000000090300720c */ /* 0x000fe40003fa4070 */
[----:B------:R-:W-:-:S05]  /*7790*/  ISETP.GE.AND P3, PT, R46, RZ, PT ;  /* 0x000000ff2e00720c */ /* 0x000fca0003f66270 */
[----:B------:R-:W-:-:S06]  /*77a0*/  @!P6 IMAD.IADD R19, R19, 0x1, -R3 ;  /* 0x000000011313e824 */ /* 0x000fcc00078e0a03 */
[----:B------:R-:W-:Y:S02]  /*77b0*/  @!P5 IMAD.IADD R9, R9, 0x1, -R3 ;  /* 0x000000010909d824 */ /* 0x000fe400078e0a03 */
[----:B------:R-:W-:Y:S02]  /*77c0*/  @!P2 IMAD.MOV R13, RZ, RZ, -R13 ;  /* 0x000000ffff0da224 */ /* 0x000fe400078e0a0d */
[----:B------:R-:W-:-:S03]  /*77d0*/  @!P3 IMAD.MOV R10, RZ, RZ, -R10 ;  /* 0x000000ffff0ab224 */ /* 0x000fc600078e0a0a */
[----:B------:R-:W-:Y:S04]  /*77e0*/  STL [R1+0x50c], R13 ;  /* 0x00050c0d01007387 */ /* 0x000fe80000100800 */
[----:B------:R0:W-:Y:S01]  /*77f0*/  STL [R1+0x508], R11 ;  /* 0x0005080b01007387 */ /* 0x0001e20000100800 */
[C---:B------:R-:W-:Y:S02]  /*7800*/  ISETP.GT.U32.AND P5, PT, R3.reuse, R19, PT ;  /* 0x000000130300720c */ /* 0x040fe40003fa4070 */
[----:B0-----:R-:W-:Y:S02]  /*7810*/  IABS R11, R51 ;  /* 0x00000033000b7213 */ /* 0x001fe40000000000 */
[----:B------:R-:W-:Y:S02]  /*7820*/  ISETP.GT.U32.AND P0, PT, R3, R16, PT ;  /* 0x000000100300720c */ /* 0x000fe40003f04070 */
[----:B------:R-:W-:Y:S01]  /*7830*/  IABS R13, R53 ;  /* 0x00000035000d7213 */ /* 0x000fe20000000000 */
[----:B---3--:R-:W-:-:S02]  /*7840*/  IMAD.MOV.U32 R40, RZ, RZ, R39 ;  /* 0x000000ffff287224 */ /* 0x008fc400078e0027 */
[----:B--2---:R-:W-:Y:S02]  /*7850*/  IMAD.MOV.U32 R39, RZ, RZ, R37 ;  /* 0x000000ffff277224 */ /* 0x004fe400078e0025 */
[----:B------:R-:W-:Y:S02]  /*7860*/  IMAD.MOV.U32 R37, RZ, RZ, R21 ;  /* 0x000000ffff257224 */ /* 0x000fe400078e0015 */
[----:B------:R-:W-:Y:S02]  /*7870*/  IMAD.MOV.U32 R21, RZ, RZ, R18 ;  /* 0x000000ffff157224 */ /* 0x000fe400078e0012 */
[----:B------:R-:W-:-:S04]  /*7880*/  IMAD.HI.U32 R18, R4, R14, RZ ;  /* 0x0000000e04127227 */ /* 0x000fc800078e00ff */
[----:B------:R-:W-:-:S04]  /*7890*/  IMAD.MOV R18, RZ, RZ, -R18 ;  /* 0x000000ffff127224 */ /* 0x000fc800078e0a12 */
[----:B------:R-:W-:-:S05]  /*78a0*/  IMAD R14, R3, R18, R14 ;  /* 0x00000012030e7224 */ /* 0x000fca00078e020e */
[----:B------:R-:W-:Y:S02]  /*78b0*/  ISETP.GT.U32.AND P4, PT, R3, R14, PT ;  /* 0x0000000e0300720c */ /* 0x000fe40003f84070 */
[----:B------:R-:W-:-:S05]  /*78c0*/  IABS R18, R50 ;  /* 0x0000003200127213 */ /* 0x000fca0000000000 */
[----:B------:R-:W-:-:S04]  /*78d0*/  IMAD.HI.U32 R12, R4, R18, RZ ;  /* 0x00000012040c7227 */ /* 0x000fc800078e00ff */
[----:B------:R-:W-:Y:S02]  /*78e0*/  IMAD.MOV R12, RZ, RZ, -R12 ;  /* 0x000000ffff0c7224 */ /* 0x000fe400078e0a0c */
[----:B------:R-:W-:Y:S02]  /*78f0*/  @!P4 IMAD.IADD R14, R14, 0x1, -R3 ;  /* 0x000000010e0ec824 */ /* 0x000fe400078e0a03 */
[----:B------:R-:W-:-:S03]  /*7900*/  IMAD R18, R3, R12, R18 ;  /* 0x0000000c03127224 */ /* 0x000fc600078e0212 */
[C---:B------:R-:W-:Y:S02]  /*7910*/  ISETP.GT.U32.AND P1, PT, R3.reuse, R14, PT ;  /* 0x0000000e0300720c */ /* 0x040fe40003f24070 */
[----:B------:R-:W-:Y:S02]  /*7920*/  ISETP.GT.U32.AND P6, PT, R3, R18, PT ;  /* 0x000000120300720c */ /* 0x000fe40003fc4070 */
[----:B------:R-:W-:Y:S02]  /*7930*/  ISETP.GE.AND P4, PT, R45, RZ, PT ;  /* 0x000000ff2d00720c */ /* 0x000fe40003f86270 */
[----:B------:R-:W-:-:S07]  /*7940*/  IABS R12, R52 ;  /* 0x00000034000c7213 */ /* 0x000fce0000000000 */
[--C-:B------:R-:W-:Y:S02]  /*7950*/  @!P1 IMAD.IADD R14, R14, 0x1, -R3.reuse ;  /* 0x000000010e0e9824 */ /* 0x100fe400078e0a03 */
[----:B------:R-:W-:Y:S02]  /*7960*/  @!P6 IMAD.IADD R18, R18, 0x1, -R3 ;  /* 0x000000011212e824 */ /* 0x000fe400078e0a03 */
[----:B------:R-:W-:Y:S01]  /*7970*/  IMAD.MOV.U32 R44, RZ, RZ, R14 ;  /* 0x000000ffff2c7224 */ /* 0x000fe200078e000e */
[----:B------:R-:W-:Y:S01]  /*7980*/  ISETP.GT.U32.AND P6, PT, R3, R9, PT ;  /* 0x000000090300720c */ /* 0x000fe20003fc4070 */
[----:B------:R-:W-:-:S04]  /*7990*/  IMAD.HI.U32 R15, R4, R12, RZ ;  /* 0x0000000c040f7227 */ /* 0x000fc800078e00ff */
[----:B------:R-:W-:Y:S02]  /*79a0*/  @!P4 IMAD.MOV R44, RZ, RZ, -R44 ;  /* 0x000000ffff2cc224 */ /* 0x000fe400078e0a2c */
[----:B------:R-:W-:-:S03]  /*79b0*/  IMAD.MOV R15, RZ, RZ, -R15 ;  /* 0x000000ffff0f7224 */ /* 0x000fc600078e0a0f */
[----:B------:R-:W-:Y:S04]  /*79c0*/  STL [R1+0x4fc], R44 ;  /* 0x0004fc2c01007387 */ /* 0x000fe80000100800 */
[----:B------:R0:W-:Y:S01]  /*79d0*/  STL [R1+0x4f8], R10 ;  /* 0x0004f80a01007387 */ /* 0x0001e20000100800 */
[----:B------:R-:W-:Y:S02]  /*79e0*/  @!P6 IMAD.IADD R9, R9, 0x1, -R3 ;  /* 0x000000010909e824 */ /* 0x000fe400078e0a03 */
[----:B------:R-:W-:-:S04]  /*79f0*/  IMAD.HI.U32 R14, R4, R11, RZ ;  /* 0x0000000b040e7227 */ /* 0x000fc800078e00ff */
[----:B0-----:R-:W-:-:S05]  /*7a00*/  IMAD R10, R3, R15, R12 ;  /* 0x0000000f030a7224 */ /* 0x001fca00078e020c */
[----:B------:R-:W-:Y:S01]  /*7a10*/  ISETP.GT.U32.AND P6, PT, R3, R10, PT ;  /* 0x0000000a0300720c */ /* 0x000fe20003fc4070 */
[----:B------:R-:W-:Y:S01]  /*7a20*/  IMAD.MOV R14, RZ, RZ, -R14 ;  /* 0x000000ffff0e7224 */ /* 0x000fe200078e0a0e */
[----:B------:R-:W-:Y:S01]  /*7a30*/  ISETP.GE.AND P2, PT, R47, RZ, PT ;  /* 0x000000ff2f00720c */ /* 0x000fe20003f46270 */
[----:B------:R-:W-:Y:S01]  /*7a40*/  @!P5 IMAD.IADD R19, R19, 0x1, -R3 ;  /* 0x000000011313d824 */ /* 0x000fe200078e0a03 */
[----:B------:R-:W-:Y:S01]  /*7a50*/  ISETP.GE.AND P1, PT, R48, RZ, PT ;  /* 0x000000ff3000720c */ /* 0x000fe20003f26270 */
[C---:B------:R-:W-:Y:S02]  /*7a60*/  IMAD R11, R3.reuse, R14, R11 ;  /* 0x0000000e030b7224 */ /* 0x040fe400078e020b */
[----:B------:R-:W-:Y:S01]  /*7a70*/  IMAD.HI.U32 R14, R4, R13, RZ ;  /* 0x0000000d040e7227 */ /* 0x000fe200078e00ff */
[----:B------:R-:W-:-:S03]  /*7a80*/  ISETP.GT.U32.AND P3, PT, R3, R18, PT ;  /* 0x000000120300720c */ /* 0x000fc60003f64070 */
[----:B------:R-:W-:Y:S01]  /*7a90*/  IMAD.MOV.U32 R17, RZ, RZ, R19 ;  /* 0x000000ffff117224 */ /* 0x000fe200078e0013 */
[----:B------:R-:W-:Y:S01]  /*7aa0*/  IABS R19, R54 ;  /* 0x0000003600137213 */ /* 0x000fe20000000000 */
[--C-:B------:R-:W-:Y:S02]  /*7ab0*/  @!P6 IMAD.IADD R10, R10, 0x1, -R3.reuse ;  /* 0x000000010a0ae824 */ /* 0x100fe400078e0a03 */
[----:B------:R-:W-:Y:S02]  /*7ac0*/  IMAD.MOV R14, RZ, RZ, -R14 ;  /* 0x000000ffff0e7224 */ /* 0x000fe400078e0a0e */
[----:B------:R-:W-:Y:S01]  /*7ad0*/  @!P0 IMAD.IADD R16, R16, 0x1, -R3 ;  /* 0x0000000110108824 */ /* 0x000fe200078e0a03 */
[C---:B------:R-:W-:Y:S01]  /*7ae0*/  ISETP.GT.U32.AND P6, PT, R3.reuse, R10, PT ;  /* 0x0000000a0300720c */ /* 0x040fe20003fc4070 */
[----:B------:R-:W-:Y:S02]  /*7af0*/  IMAD R12, R3, R14, R13 ;  /* 0x0000000e030c7224 */ /* 0x000fe400078e020d */
[----:B------:R-:W-:-:S04]  /*7b00*/  IMAD.HI.U32 R14, R4, R19, RZ ;  /* 0x00000013040e7227 */ /* 0x000fc800078e00ff */
[----:B------:R-:W-:Y:S02]  /*7b10*/  @!P2 IMAD.MOV R16, RZ, RZ, -R16 ;  /* 0x000000ffff10a224 */ /* 0x000fe400078e0a10 */
[----:B------:R-:W-:Y:S02]  /*7b20*/  @!P1 IMAD.MOV R17, RZ, RZ, -R17 ;  /* 0x000000ffff119224 */ /* 0x000fe400078e0a11 */
[----:B------:R-:W-:Y:S01]  /*7b30*/  IMAD.MOV R14, RZ, RZ, -R14 ;  /* 0x000000ffff0e7224 */ /* 0x000fe200078e0a0e */
[----:B------:R-:W-:Y:S01]  /*7b40*/  STL [R1+0x4f4], R16 ;  /* 0x0004f41001007387 */ /* 0x000fe20000100800 */
[----:B------:R-:W-:Y:S01]  /*7b50*/  @!P3 IMAD.IADD R18, R18, 0x1, -R3 ;  /* 0x000000011212b824 */ /* 0x000fe200078e0a03 */
[C---:B------:R-:W-:Y:S01]  /*7b60*/  ISETP.GT.U32.AND P3, PT, R3.reuse, R12, PT ;  /* 0x0000000c0300720c */ /* 0x040fe20003f64070 */
[----:B------:R-:W-:Y:S01]  /*7b70*/  IMAD R19, R3, R14, R19 ;  /* 0x0000000e03137224 */ /* 0x000fe200078e0213 */
[----:B------:R0:W-:Y:S01]  /*7b80*/  STL [R1+0x4f0], R17 ;  /* 0x0004f01101007387 */ /* 0x0001e20000100800 */
[----:B------:R-:W-:-:S03]  /*7b90*/  @!P6 IMAD.IADD R10, R10, 0x1, -R3 ;  /* 0x000000010a0ae824 */ /* 0x000fc600078e0a03 */
[----:B------:R-:W-:Y:S02]  /*7ba0*/  ISETP.GT.U32.AND P6, PT, R3, R19, PT ;  /* 0x000000130300720c */ /* 0x000fe40003fc4070 */
[----:B0-----:R-:W-:Y:S02]  /*7bb0*/  IABS R17, R56 ;  /* 0x0000003800117213 */ /* 0x001fe40000000000 */
[----:B------:R-:W-:-:S03]  /*7bc0*/  IABS R16, R55 ;  /* 0x0000003700107213 */ /* 0x000fc60000000000 */
[----:B------:R-:W-:Y:S01]  /*7bd0*/  IMAD.HI.U32 R14, R4, R17, RZ ;  /* 0x00000011040e7227 */ /* 0x000fe200078e00ff */
[----:B------:R-:W-:-:S03]  /*7be0*/  ISETP.GE.AND P0, PT, R49, RZ, PT ;  /* 0x000000ff3100720c */ /* 0x000fc60003f06270 */
[----:B------:R-:W-:Y:S02]  /*7bf0*/  IMAD.MOV R14, RZ, RZ, -R14 ;  /* 0x000000ffff0e7224 */ /* 0x000fe400078e0a0e */
[----:B------:R-:W-:-:S04]  /*7c00*/  IMAD.HI.U32 R13, R4, R16, RZ ;  /* 0x00000010040d7227 */ /* 0x000fc800078e00ff */
[----:B------:R-:W-:Y:S01]  /*7c10*/  IMAD.MOV.U32 R44, RZ, RZ, R21 ;  /* 0x000000ffff2c7224 */ /* 0x000fe200078e0015 */
[----:B------:R-:W-:Y:S01]  /*7c20*/  IABS R21, R58 ;  /* 0x0000003a00157213 */ /* 0x000fe20000000000 */
[----:B------:R-:W-:Y:S02]  /*7c30*/  @!P3 IMAD.IADD R12, R12, 0x1, -R3 ;  /* 0x000000010c0cb824 */ /* 0x000fe400078e0a03 */
[C---:B------:R-:W-:Y:S02]  /*7c40*/  IMAD R17, R3.reuse, R14, R17 ;  /* 0x0000000e03117224 */ /* 0x040fe400078e0211 */
[----:B------:R-:W-:Y:S01]  /*7c50*/  IMAD.MOV R15, RZ, RZ, -R13 ;  /* 0x000000ffff0f7224 */ /* 0x000fe200078e0a0d */
[----:B------:R-:W-:Y:S01]  /*7c60*/  ISETP.GT.U32.AND P5, PT, R3, R11, PT ;  /* 0x0000000b0300720c */ /* 0x000fe20003fa4070 */
[----:B------:R-:W-:Y:S01]  /*7c70*/  @!P6 IMAD.IADD R19, R19, 0x1, -R3 ;  /* 0x000000011313e824 */ /* 0x000fe200078e0a03 */
[C---:B------:R-:W-:Y:S01]  /*7c80*/  ISETP.GT.U32.AND P3, PT, R3.reuse, R12, PT ;  /* 0x0000000c0300720c */ /* 0x040fe20003f64070 */
[C---:B------:R-:W-:Y:S01]  /*7c90*/  IMAD R16, R3.reuse, R15, R16 ;  /* 0x0000000f03107224 */ /* 0x040fe200078e0210 */
[----:B------:R-:W-:Y:S01]  /*7ca0*/  ISETP.GT.U32.AND P6, PT, R3, R17, PT ;  /* 0x000000110300720c */ /* 0x000fe20003fc4070 */
[----:B------:R-:W-:-:S04]  /*7cb0*/  IMAD.HI.U32 R15, R4, R21, RZ ;  /* 0x00000015040f7227 */ /* 0x000fc800078e00ff */
[----:B------:R-:W-:Y:S02]  /*7cc0*/  @!P0 IMAD.MOV R9, RZ, RZ, -R9 ;  /* 0x000000ffff098224 */ /* 0x000fe400078e0a09 */
[----:B------:R-:W-:Y:S01]  /*7cd0*/  IMAD.MOV R15, RZ, RZ, -R15 ;  /* 0x000000ffff0f7224 */ /* 0x000fe200078e0a0f */
[----:B------:R-:W-:Y:S02]  /*7ce0*/  ISETP.GE.AND P4, PT, R50, RZ, PT ;  /* 0x000000ff3200720c */ /* 0x000fe40003f86270 */
[----:B------:R0:W-:Y:S01]  /*7cf0*/  STL [R1+0x4e8], R9 ;  /* 0x0004e80901007387 */ /* 0x0001e20000100800 */
[----:B------:R-:W-:Y:S02]  /*7d00*/  IMAD R21, R3, R15, R21 ;  /* 0x0000000f03157224 */ /* 0x000fe400078e0215 */
[--C-:B------:R-:W-:Y:S02]  /*7d10*/  @!P5 IMAD.IADD R11, R11, 0x1, -R3.reuse ;  /* 0x000000010b0bd824 */ /* 0x100fe400078e0a03 */
[--C-:B------:R-:W-:Y:S01]  /*7d20*/  @!P3 IMAD.IADD R12, R12, 0x1, -R3.reuse ;  /* 0x000000010c0cb824 */ /* 0x100fe200078e0a03 */
[----:B------:R-:W-:Y:S01]  /*7d30*/  ISETP.GT.U32.AND P3, PT, R3, R16, PT ;  /* 0x000000100300720c */ /* 0x000fe20003f64070 */
[----:B------:R-:W-:Y:S01]  /*7d40*/  @!P6 IMAD.IADD R17, R17, 0x1, -R3 ;  /* 0x000000011111e824 */ /* 0x000fe200078e0a03 */
[----:B0-----:R-:W-:-:S02]  /*7d50*/  IABS R9, R57 ;  /* 0x0000003900097213 */ /* 0x001fc40000000000 */
[----:B------:R-:W-:-:S03]  /*7d60*/  ISETP.GT.U32.AND P6, PT, R3, R21, PT ;  /* 0x000000150300720c */ /* 0x000fc60003fc4070 */
[----:B------:R-:W-:Y:S01]  /*7d70*/  IMAD.HI.U32 R13, R4, R9, RZ ;  /* 0x00000009040d7227 */ /* 0x000fe200078e00ff */
[C---:B------:R-:W-:Y:S02]  /*7d80*/  ISETP.GT.U32.AND P5, PT, R3.reuse, R11, PT ;  /* 0x0000000b0300720c */ /* 0x040fe40003fa4070 */
[----:B------:R-:W-:Y:S01]  /*7d90*/  IABS R14, R59 ;  /* 0x0000003b000e7213 */ /* 0x000fe20000000000 */
[----:B------:R-:W-:Y:S02]  /*7da0*/  IMAD.MOV R13, RZ, RZ, -R13 ;  /* 0x000000ffff0d7224 */ /* 0x000fe400078e0a0d */
[----:B------:R-:W-:Y:S02]  /*7db0*/  IMAD.MOV.U32 R47, RZ, RZ, R28 ;  /* 0x000000ffff2f7224 */ /* 0x000fe400078e001c */
[----:B------:R-:W-:Y:S02]  /*7dc0*/  IMAD.MOV.U32 R28, RZ, RZ, R26 ;  /* 0x000000ffff1c7224 */ /* 0x000fe400078e001a */
[----:B------:R-:W-:Y:S01]  /*7dd0*/  @!P4 IMAD.MOV R18, RZ, RZ, -R18 ;  /* 0x000000ffff12c224 */ /* 0x000fe200078e0a12 */
[----:B------:R-:W-:Y:S01]  /*7de0*/  ISETP.GT.U32.AND P4, PT, R3, R19, PT ;  /* 0x000000130300720c */ /* 0x000fe20003f84070 */
[----:B------:R-:W-:-:S02]  /*7df0*/  IMAD.MOV.U32 R26, RZ, RZ, R22 ;  /* 0x000000ffff1a7224 */ /* 0x000fc400078e0016 */
[----:B------:R-:W-:Y:S02]  /*7e00*/  IMAD R9, R3, R13, R9 ;  /* 0x0000000d03097224 */ /* 0x000fe400078e0209 */
[----:B------:R-:W-:Y:S01]  /*7e10*/  IMAD.HI.U32 R22, R4, R14, RZ ;  /* 0x0000000e04167227 */ /* 0x000fe200078e00ff */
[----:B------:R-:W-:Y:S02]  /*7e20*/  ISETP.GE.AND P2, PT, R51, RZ, PT ;  /* 0x000000ff3300720c */ /* 0x000fe40003f46270 */
[----:B------:R-:W-:Y:S01]  /*7e30*/  ISETP.GE.AND P1, PT, R52, RZ, PT ;  /* 0x000000ff3400720c */ /* 0x000fe20003f26270 */
[--C-:B------:R-:W-:Y:S01]  /*7e40*/  @!P3 IMAD.IADD R16, R16, 0x1, -R3.reuse ;  /* 0x000000011010b824 */ /* 0x100fe200078e0a03 */
[----:B------:R-:W-:Y:S01]  /*7e50*/  ISETP.GE.AND P0, PT, R53, RZ, PT ;  /* 0x000000ff3500720c */ /* 0x000fe20003f06270 */
[----:B------:R-:W-:Y:S01]  /*7e60*/  IMAD.MOV R22, RZ, RZ, -R22 ;  /* 0x000000ffff167224 */ /* 0x000fe200078e0a16 */
[----:B------:R-:W-:Y:S01]  /*7e70*/  ISETP.GT.U32.AND P3, PT, R3, R9, PT ;  /* 0x000000090300720c */ /* 0x000fe20003f64070 */
[----:B------:R-:W-:Y:S01]  /*7e80*/  @!P6 IMAD.IADD R21, R21, 0x1, -R3 ;  /* 0x000000011515e824 */ /* 0x000fe200078e0a03 */
[----:B------:R-:W-:Y:S01]  /*7e90*/  IABS R15, R62 ;  /* 0x0000003e000f7213 */ /* 0x000fe20000000000 */
[----:B------:R-:W-:-:S02]  /*7ea0*/  IMAD.MOV.U32 R46, RZ, RZ, R41 ;  /* 0x000000ffff2e7224 */ /* 0x000fc400078e0029 */
[----:B------:R-:W-:Y:S01]  /*7eb0*/  @!P5 IMAD.IADD R11, R11, 0x1, -R3 ;  /* 0x000000010b0bd824 */ /* 0x000fe200078e0a03 */
[C---:B------:R-:W-:Y:S01]  /*7ec0*/  ISETP.GT.U32.AND P6, PT, R3.reuse, R21, PT ;  /* 0x000000150300720c */ /* 0x040fe20003fc4070 */
[----:B------:R-:W-:Y:S02]  /*7ed0*/  IMAD.MOV.U32 R41, RZ, RZ, R39 ;  /* 0x000000ffff297224 */ /* 0x000fe400078e0027 */
[----:B------:R-:W-:Y:S02]  /*7ee0*/  IMAD R14, R3, R22, R14 ;  /* 0x00000016030e7224 */ /* 0x000fe400078e020e */
[----:B------:R-:W-:Y:S02]  /*7ef0*/  IMAD.MOV.U32 R39, RZ, RZ, R25 ;  /* 0x000000ffff277224 */ /* 0x000fe400078e0019 */
[----:B------:R-:W-:Y:S01]  /*7f00*/  IMAD.HI.U32 R25, R4, R15, RZ ;  /* 0x0000000f04197227 */ /* 0x000fe200078e00ff */
[----:B------:R-:W-:-:S03]  /*7f10*/  IABS R13, R60 ;  /* 0x0000003c000d7213 */ /* 0x000fc60000000000 */
[----:B------:R-:W-:Y:S02]  /*7f20*/  IMAD.MOV.U32 R50, RZ, RZ, R11 ;  /* 0x000000ffff327224 */ /* 0x000fe400078e000b */
[----:B------:R-:W-:Y:S01]  /*7f30*/  IMAD.MOV.U32 R45, RZ, RZ, R20 ;  /* 0x000000ffff2d7224 */ /* 0x000fe200078e0014 */
[----:B------:R-:W-:Y:S01]  /*7f40*/  IABS R20, R61 ;  /* 0x0000003d00147213 */ /* 0x000fe20000000000 */
[----:B------:R-:W-:Y:S01]  /*7f50*/  @!P4 IMAD.IADD R19, R19, 0x1, -R3 ;  /* 0x000000011313c824 */ /* 0x000fe200078e0a03 */
[----:B------:R-:W-:Y:S01]  /*7f60*/  ISETP.GT.U32.AND P4, PT, R3, R14, PT ;  /* 0x0000000e0300720c */ /* 0x000fe20003f84070 */
[----:B------:R-:W-:Y:S02]  /*7f70*/  IMAD.MOV.U32 R11, RZ, RZ, R12 ;  /* 0x000000ffff0b7224 */ /* 0x000fe400078e000c */
[----:B------:R-:W-:Y:S02]  /*7f80*/  IMAD.MOV R25, RZ, RZ, -R25 ;  /* 0x000000ffff197224 */ /* 0x000fe400078e0a19 */
[----:B------:R-:W-:-:S02]  /*7f90*/  IMAD.MOV.U32 R48, RZ, RZ, R43 ;  /* 0x000000ffff307224 */ /* 0x000fc400078e002b */
[----:B------:R-:W-:Y:S01]  /*7fa0*/  @!P2 IMAD.MOV R50, RZ, RZ, -R50 ;  /* 0x000000ffff32a224 */ /* 0x000fe200078e0a32 */
[C---:B------:R-:W-:Y:S01]  /*7fb0*/  ISETP.GT.U32.AND P2, PT, R3.reuse, R16, PT ;  /* 0x000000100300720c */ /* 0x040fe20003f44070 */
[----:B------:R-:W-:Y:S02]  /*7fc0*/  IMAD.MOV.U32 R43, RZ, RZ, R36 ;  /* 0x000000ffff2b7224 */ /* 0x000fe400078e0024 */
[----:B------:R-:W-:Y:S02]  /*7fd0*/  IMAD.MOV.U32 R49, RZ, RZ, R24 ;  /* 0x000000ffff317224 */ /* 0x000fe400078e0018 */
[----:B------:R-:W-:Y:S01]  /*7fe0*/  @!P1 IMAD.MOV R10, RZ, RZ, -R10 ;  /* 0x000000ffff0a9224 */ /* 0x000fe200078e0a0a */
[----:B------:R-:W-:Y:S01]  /*7ff0*/  ISETP.GT.U32.AND P1, PT, R3, R17, PT ;  /* 0x000000110300720c */ /* 0x000fe20003f24070 */
[----:B------:R-:W-:Y:S02]  /*8000*/  IMAD.MOV.U32 R36, RZ, RZ, R23 ;  /* 0x000000ffff247224 */ /* 0x000fe400078e0017 */
[----:B------:R-:W-:Y:S01]  /*8010*/  IMAD.HI.U32 R24, R4, R13, RZ ;  /* 0x0000000d04187227 */ /* 0x000fe200078e00ff */
[----:B------:R-:W-:Y:S03]  /*8020*/  STL [R1+0x4d8], R18 ;  /* 0x0004d81201007387 */ /* 0x000fe60000100800 */
[----:B------:R-:W-:-:S02]  /*8030*/  @!P0 IMAD.MOV R11, RZ, RZ, -R11 ;  /* 0x000000ffff0b8224 */ /* 0x000fc400078e0a0b */
[----:B------:R-:W-:Y:S01]  /*8040*/  IMAD.HI.U32 R23, R4, R20, RZ ;  /* 0x0000001404177227 */ /* 0x000fe200078e00ff */
[----:B------:R-:W-:Y:S03]  /*8050*/  STL [R1+0x4d4], R50 ;  /* 0x0004d43201007387 */ /* 0x000fe60000100800 */
[----:B------:R-:W-:Y:S02]  /*8060*/  @!P3 IMAD.IADD R9, R9, 0x1, -R3 ;  /* 0x000000010909b824 */ /* 0x000fe400078e0a03 */
[C---:B------:R-:W-:Y:S01]  /*8070*/  IMAD R15, R3.reuse, R25, R15 ;  /* 0x00000019030f7224 */ /* 0x040fe200078e020f */
[----:B------:R-:W-:Y:S01]  /*8080*/  STL [R1+0x4cc], R10 ;  /* 0x0004cc0a01007387 */ /* 0x000fe20000100800 */
[----:B------:R-:W-:Y:S01]  /*8090*/  IMAD.MOV R24, RZ, RZ, -R24 ;  /* 0x000000ffff187224 */ /* 0x000fe200078e0a18 */
[----:B------:R-:W-:Y:S01]  /*80a0*/  ISETP.GT.U32.AND P0, PT, R3, R9, PT ;  /* 0x000000090300720c */ /* 0x000fe20003f04070 */
[----:B------:R-:W-:Y:S01]  /*80b0*/  IMAD.MOV R23, RZ, RZ, -R23 ;  /* 0x000000ffff177224 */ /* 0x000fe200078e0a17 */
[----:B------:R0:W-:Y:S01]  /*80c0*/  STL [R1+0x4c8], R11 ;  /* 0x0004c80b01007387 */ /* 0x0001e20000100800 */
[----:B------:R-:W-:Y:S01]  /*80d0*/  @!P6 IMAD.IADD R21, R21, 0x1, -R3 ;  /* 0x000000011515e824 */ /* 0x000fe200078e0a03 */
[C---:B------:R-:W-:Y:S01]  /*80e0*/  ISETP.GT.U32.AND P6, PT, R3.reuse, R15, PT ;  /* 0x0000000f0300720c */ /* 0x040fe20003fc4070 */
[----:B------:R-:W-:-:S02]  /*80f0*/  IMAD R13, R3, R24, R13 ;  /* 0x00000018030d7224 */ /* 0x000fc400078e020d */
[----:B------:R-:W-:Y:S02]  /*8100*/  IMAD R20, R3, R23, R20 ;  /* 0x0000001703147224 */ /* 0x000fe400078e0214 */
[--C-:B------:R-:W-:Y:S01]  /*8110*/  @!P4 IMAD.IADD R14, R14, 0x1, -R3.reuse ;  /* 0x000000010e0ec824 */ /* 0x100fe200078e0a03 */
[----:B0-----:R-:W-:Y:S02]  /*8120*/  IABS R11, R63 ;  /* 0x0000003f000b7213 */ /* 0x001fe40000000000 */
[----:B------:R-:W-:Y:S01]  /*8130*/  ISETP.GE.AND P4, PT, R57, RZ, PT ;  /* 0x000000ff3900720c */ /* 0x000fe20003f86270 */
[----:B------:R-:W-:Y:S02]  /*8140*/  @!P2 IMAD.IADD R16, R16, 0x1, -R3 ;  /* 0x000000011010a824 */ /* 0x000fe400078e0a03 */
[----:B------:R-:W-:Y:S01]  /*8150*/  IMAD.HI.U32 R12, R4, R11, RZ ;  /* 0x0000000b040c7227 */ /* 0x000fe200078e00ff */
[----:B------:R-:W-:-:S03]  /*8160*/  ISETP.GT.U32.AND P2, PT, R3, R13, PT ;  /* 0x0000000d0300720c */ /* 0x000fc60003f44070 */
[--C-:B------:R-:W-:Y:S01]  /*8170*/  @!P1 IMAD.IADD R17, R17, 0x1, -R3.reuse ;  /* 0x0000000111119824 */ /* 0x100fe200078e0a03 */
[----:B------:R-:W-:Y:S01]  /*8180*/  ISETP.GT.U32.AND P1, PT, R3, R20, PT ;  /* 0x000000140300720c */ /* 0x000fe20003f24070 */
[----:B------:R-:W-:Y:S01]  /*8190*/  IMAD.MOV R12, RZ, RZ, -R12 ;  /* 0x000000ffff0c7224 */ /* 0x000fe200078e0a0c */
[----:B------:R-:W-:Y:S01]  /*81a0*/  ISETP.GE.AND P5, PT, R54, RZ, PT ;  /* 0x000000ff3600720c */ /* 0x000fe20003fa6270 */
[----:B------:R-:W-:Y:S02]  /*81b0*/  @!P0 IMAD.IADD R9, R9, 0x1, -R3 ;  /* 0x0000000109098824 */ /* 0x000fe400078e0a03 */
[----:B------:R-:W-:Y:S02]  /*81c0*/  IMAD R11, R3, R12, R11 ;  /* 0x0000000c030b7224 */ /* 0x000fe400078e020b */
[----:B------:R-:W-:Y:S01]  /*81d0*/  @!P6 IMAD.IADD R15, R15, 0x1, -R3 ;  /* 0x000000010f0fe824 */ /* 0x000fe200078e0a03 */
[----:B------:R-:W-:Y:S02]  /*81e0*/  ISETP.GT.U32.AND P6, PT, R3, R14, PT ;  /* 0x0000000e0300720c */ /* 0x000fe40003fc4070 */
[----:B------:R-:W-:Y:S01]  /*81f0*/  ISETP.GE.AND P3, PT, R55, RZ, PT ;  /* 0x000000ff3700720c */ /* 0x000fe20003f66270 */
[----:B------:R-:W-:Y:S01]  /*8200*/  @!P4 IMAD.MOV R9, RZ, RZ, -R9 ;  /* 0x000000ffff09c224 */ /* 0x000fe200078e0a09 */
[----:B------:R-:W-:-:S02]  /*8210*/  ISETP.GE.AND P0, PT, R56, RZ, PT ;  /* 0x000000ff3800720c */ /* 0x000fc40003f06270 */
[----:B------:R-:W-:Y:S02]  /*8220*/  IABS R10, R64 ;  /* 0x00000040000a7213 */ /* 0x000fe40000000000 */
[----:B------:R-:W-:Y:S01]  /*8230*/  ISETP.GT.U32.AND P4, PT, R3, R11, PT ;  /* 0x0000000b0300720c */ /* 0x000fe20003f84070 */
[--C-:B------:R-:W-:Y:S01]  /*8240*/  @!P2 IMAD.IADD R13, R13, 0x1, -R3.reuse ;  /* 0x000000010d0da824 */ /* 0x100fe200078e0a03 */
[----:B------:R-:W-:Y:S01]  /*8250*/  ISETP.GE.AND P2, PT, R58, RZ, PT ;  /* 0x000000ff3a00720c */ /* 0x000fe20003f46270 */
[----:B------:R-:W-:Y:S01]  /*8260*/  @!P1 IMAD.IADD R20, R20, 0x1, -R3 ;  /* 0x0000000114149824 */ /* 0x000fe200078e0a03 */
[----:B------:R-:W-:Y:S01]  /*8270*/  ISETP.GE.AND P1, PT, R59, RZ, PT ;  /* 0x000000ff3b00720c */ /* 0x000fe20003f26270 */
[----:B------:R-:W-:-:S04]  /*8280*/  IMAD.HI.U32 R18, R4, R10, RZ ;  /* 0x0000000a04127227 */ /* 0x000fc800078e00ff */
[----:B------:R-:W-:Y:S02]  /*8290*/  IMAD.MOV.U32 R24, RZ, RZ, R19 ;  /* 0x000000ffff187224 */ /* 0x000fe400078e0013 */
[----:B------:R-:W-:Y:S02]  /*82a0*/  IMAD.MOV.U32 R23, RZ, RZ, R16 ;  /* 0x000000ffff177224 */ /* 0x000fe400078e0010 */
[----:B------:R-:W-:Y:S02]  /*82b0*/  IMAD.MOV.U32 R22, RZ, RZ, R17 ;  /* 0x000000ffff167224 */ /* 0x000fe400078e0011 */
[----:B------:R-:W-:Y:S02]  /*82c0*/  IMAD.MOV R18, RZ, RZ, -R18 ;  /* 0x000000ffff127224 */ /* 0x000fe400078e0a12 */
[----:B------:R-:W-:Y:S02]  /*82d0*/  @!P5 IMAD.MOV R24, RZ, RZ, -R24 ;  /* 0x000000ffff18d224 */ /* 0x000fe400078e0a18 */
[----:B------:R-:W-:-:S02]  /*82e0*/  @!P6 IMAD.IADD R14, R14, 0x1, -R3 ;  /* 0x000000010e0ee824 */ /* 0x000fc400078e0a03 */
[----:B------:R-:W-:Y:S01]  /*82f0*/  @!P3 IMAD.MOV R23, RZ, RZ, -R23 ;  /* 0x000000ffff17b224 */ /* 0x000fe200078e0a17 */
[C---:B------:R-:W-:Y:S01]  /*8300*/  ISETP.GT.U32.AND P3, PT, R3.reuse, R13, PT ;  /* 0x0000000d0300720c */ /* 0x040fe20003f64070 */
[----:B------:R-:W-:Y:S01]  /*8310*/  @!P0 IMAD.MOV R22, RZ, RZ, -R22 ;  /* 0x000000ffff168224 */ /* 0x000fe200078e0a16 */
[C---:B------:R-:W-:Y:S01]  /*8320*/  ISETP.GT.U32.AND P5, PT, R3.reuse, R15, PT ;  /* 0x0000000f0300720c */ /* 0x040fe20003fa4070 */
[C---:B------:R-:W-:Y:S01]  /*8330*/  IMAD R10, R3.reuse, R18, R10 ;  /* 0x00000012030a7224 */ /* 0x040fe200078e020a */
[----:B------:R-:W-:Y:S01]  /*8340*/  IABS R12, R65 ;  /* 0x00000041000c7213 */ /* 0x000fe20000000000 */
[----:B------:R-:W-:Y:S01]  /*8350*/  IMAD.MOV.U32 R16, RZ, RZ, R21 ;  /* 0x000000ffff107224 */ /* 0x000fe200078e0015 */
[----:B------:R-:W-:Y:S01]  /*8360*/  ISETP.GT.U32.AND P0, PT, R3, R20, PT ;  /* 0x000000140300720c */ /* 0x000fe20003f04070 */
[----:B------:R-:W-:Y:S01]  /*8370*/  @!P4 IMAD.IADD R11, R11, 0x1, -R3 ;  /* 0x000000010b0bc824 */ /* 0x000fe200078e0a03 */
[----:B------:R-:W-:Y:S01]  /*8380*/  STL [R1+0x414], R24 ;  /* 0x0004141801007387 */ /* 0x000fe20000100800 */
[----:B------:R-:W-:-:S02]  /*8390*/  IMAD.MOV.U32 R18, RZ, RZ, R14 ;  /* 0x000000ffff127224 */ /* 0x000fc400078e000e */
[----:B------:R-:W-:Y:S01]  /*83a0*/  @!P2 IMAD.MOV R16, RZ, RZ, -R16 ;  /* 0x000000ffff10a224 */ /* 0x000fe200078e0a10 */
[----:B------:R-:W-:Y:S01]  /*83b0*/  STL [R1+0x418], R23 ;  /* 0x0004181701007387 */ /* 0x000fe20000100800 */
[----:B------:R-:W-:Y:S01]  /*83c0*/  @!P1 IMAD.MOV R18, RZ, RZ, -R18 ;  /* 0x000000ffff129224 */ /* 0x000fe200078e0a12 */
[C---:B------:R-:W-:Y:S02]  /*83d0*/  ISETP.GT.U32.AND P6, PT, R3.reuse, R10, PT ;  /* 0x0000000a0300720c */ /* 0x040fe40003fc4070 */
[----:B------:R-:W-:Y:S01]  /*83e0*/  STL [R1+0x41c], R22 ;  /* 0x00041c1601007387 */ /* 0x000fe20000100800 */
[----:B------:R-:W-:-:S03]  /*83f0*/  ISETP.GT.U32.AND P1, PT, R3, R11, PT ;  /* 0x0000000b0300720c */ /* 0x000fc60003f24070 */
[----:B------:R0:W-:Y:S01]  /*8400*/  STL [R1+0x420], R9 ;  /* 0x0004200901007387 */ /* 0x0001e20000100800 */
[----:B------:R-:W-:-:S03]  /*8410*/  ISETP.GE.AND P2, PT, R60, RZ, PT ;  /* 0x000000ff3c00720c */ /* 0x000fc60003f46270 */
[----:B------:R1:W-:Y:S01]  /*8420*/  STL [R1+0x428], R16 ;  /* 0x0004281001007387 */ /* 0x0003e20000100800 */
[----:B0-----:R-:W-:-:S04]  /*8430*/  IMAD.HI.U32 R9, R4, R12, RZ ;  /* 0x0000000c04097227 */ /* 0x001fc800078e00ff */
[----:B------:R-:W-:Y:S01]  /*8440*/  IMAD.MOV R9, RZ, RZ, -R9 ;  /* 0x000000ffff097224 */ /* 0x000fe200078e0a09 */
[----:B-1----:R-:W-:Y:S01]  /*8450*/  IABS R16, R66 ;  /* 0x0000004200107213 */ /* 0x002fe20000000000 */
[--C-:B------:R-:W-:Y:S01]  /*8460*/  @!P3 IMAD.IADD R13, R13, 0x1, -R3.reuse ;  /* 0x000000010d0db824 */ /* 0x100fe200078e0a03 */
[----:B------:R-:W-:Y:S01]  /*8470*/  ISETP.GE.AND P3, PT, R61, RZ, PT ;  /* 0x000000ff3d00720c */ /* 0x000fe20003f66270 */
[--C-:B------:R-:W-:Y:S01]  /*8480*/  @!P5 IMAD.IADD R15, R15, 0x1, -R3.reuse ;  /* 0x000000010f0fd824 */ /* 0x100fe200078e0a03 */
[----:B------:R-:W-:Y:S01]  /*8490*/  ISETP.GE.AND P5, PT, R63, RZ, PT ;  /* 0x000000ff3f00720c */ /* 0x000fe20003fa6270 */
[----:B------:R-:W-:Y:S01]  /*84a0*/  @!P0 IMAD.IADD R20, R20, 0x1, -R3 ;  /* 0x0000000114148824 */ /* 0x000fe200078e0a03 */
[----:B------:R-:W-:Y:S01]  /*84b0*/  ISETP.GE.AND P0, PT, R62, RZ, PT ;  /* 0x000000ff3e00720c */ /* 0x000fe20003f06270 */
[----:B------:R-:W-:Y:S02]  /*84c0*/  IMAD R9, R3, R9, R12 ;  /* 0x0000000903097224 */ /* 0x000fe400078e020c */
[----:B------:R-:W-:-:S04]  /*84d0*/  IMAD.HI.U32 R12, R4, R16, RZ ;  /* 0x00000010040c7227 */ /* 0x000fc800078e00ff */
[--C-:B------:R-:W-:Y:S01]  /*84e0*/  @!P6 IMAD.IADD R10, R10, 0x1, -R3.reuse ;  /* 0x000000010a0ae824 */ /* 0x100fe200078e0a03 */
[----:B------:R-:W-:Y:S01]  /*84f0*/  ISETP.GT.U32.AND P6, PT, R3, R9, PT ;  /* 0x000000090300720c */ /* 0x000fe20003fc4070 */
[----:B------:R-:W-:Y:S02]  /*8500*/  IMAD.MOV R12, RZ, RZ, -R12 ;  /* 0x000000ffff0c7224 */ /* 0x000fe400078e0a0c */
[----:B------:R-:W-:Y:S02]  /*8510*/  @!P1 IMAD.IADD R11, R11, 0x1, -R3 ;  /* 0x000000010b0b9824 */ /* 0x000fe400078e0a03 */
[----:B------:R-:W-:Y:S02]  /*8520*/  IMAD.MOV.U32 R17, RZ, RZ, R13 ;  /* 0x000000ffff117224 */ /* 0x000fe400078e000d */
[----:B------:R-:W-:Y:S02]  /*8530*/  IMAD.MOV.U32 R13, RZ, RZ, R15 ;  /* 0x000000ffff0d7224 */ /* 0x000fe400078e000f */
[----:B------:R-:W-:-:S02]  /*8540*/  IMAD.MOV.U32 R14, RZ, RZ, R20 ;  /* 0x000000ffff0e7224 */ /* 0x000fc400078e0014 */
[C---:B------:R-:W-:Y:S02]  /*8550*/  IMAD R16, R3.reuse, R12, R16 ;  /* 0x0000000c03107224 */ /* 0x040fe400078e0210 */
[----:B------:R-:W-:Y:S02]  /*8560*/  IMAD.MOV.U32 R15, RZ, RZ, R11 ;  /* 0x000000ffff0f7224 */ /* 0x000fe400078e000b */
[----:B------:R-:W-:Y:S01]  /*8570*/  @!P2 IMAD.MOV R17, RZ, RZ, -R17 ;  /* 0x000000ffff11a224 */ /* 0x000fe200078e0a11 */
[C---:B------:R-:W-:Y:S01]  /*8580*/  ISETP.GT.U32.AND P2, PT, R3.reuse, R10, PT ;  /* 0x0000000a0300720c */ /* 0x040fe20003f44070 */
[----:B------:R-:W-:Y:S02]  /*8590*/  @!P3 IMAD.MOV R14, RZ, RZ, -R14 ;  /* 0x000000ffff0eb224 */ /* 0x000fe400078e0a0e */
[----:B------:R-:W-:Y:S01]  /*85a0*/  @!P5 IMAD.MOV R15, RZ, RZ, -R15 ;  /* 0x000000ffff0fd224 */ /* 0x000fe200078e0a0f */
[----:B------:R-:W-:Y:S01]  /*85b0*/  ISETP.GT.U32.AND P5, PT, R3, R16, PT ;  /* 0x000000100300720c */ /* 0x000fe20003fa4070 */
[----:B------:R-:W-:Y:S01]  /*85c0*/  @!P0 IMAD.MOV R13, RZ, RZ, -R13 ;  /* 0x000000ffff0d8224 */ /* 0x000fe200078e0a0d */
[----:B------:R-:W-:Y:S01]  /*85d0*/  STL [R1+0x42c], R18 ;  /* 0x00042c1201007387 */ /* 0x000fe20000100800 */
[----:B------:R-:W-:-:S03]  /*85e0*/  @!P6 IMAD.IADD R9, R9, 0x1, -R3 ;  /* 0x000000010909e824 */ /* 0x000fc600078e0a03 */
[----:B------:R-:W-:Y:S04]  /*85f0*/  STL [R1+0x430], R17 ;  /* 0x0004301101007387 */ /* 0x000fe80000100800 */
[----:B------:R-:W-:Y:S04]  /*8600*/  STL [R1+0x438], R14 ;  /* 0x0004380e01007387 */ /* 0x000fe80000100800 */
[----:B------:R0:W-:Y:S01]  /*8610*/  STL [R1+0x43c], R13 ;  /* 0x00043c0d01007387 */ /* 0x0001e20000100800 */
[----:B------:R-:W-:Y:S01]  /*8620*/  ISETP.GE.AND P4, PT, R64, RZ, PT ;  /* 0x000000ff4000720c */ /* 0x000fe20003f86270 */
[----:B------:R-:W-:Y:S01]  /*8630*/  @!P2 IMAD.IADD R10, R10, 0x1, -R3 ;  /* 0x000000010a0aa824 */ /* 0x000fe200078e0a03 */
[----:B------:R-:W-:-:S02]  /*8640*/  ISETP.GT.U32.AND P6, PT, R3, R9, PT ;  /* 0x000000090300720c */ /* 0x000fc40003fc4070 */
[----:B0-----:R-:W-:Y:S01]  /*8650*/  IABS R13, R67 ;  /* 0x00000043000d7213 */ /* 0x001fe20000000000 */
[----:B------:R0:W-:Y:S01]  /*8660*/  STL [R1+0x440], R15 ;  /* 0x0004400f01007387 */ /* 0x0001e20000100800 */
[----:B------:R-:W-:-:S03]  /*8670*/  @!P5 IMAD.IADD R16, R16, 0x1, -R3 ;  /* 0x000000011010d824 */ /* 0x000fc600078e0a03 */
[----:B------:R-:W-:Y:S01]  /*8680*/  IMAD.HI.U32 R14, R4, R13, RZ ;  /* 0x0000000d040e7227 */ /* 0x000fe200078e00ff */
[----:B------:R-:W-:-:S03]  /*8690*/  IABS R11, R68 ;  /* 0x00000044000b7213 */ /* 0x000fc60000000000 */
[----:B0-----:R-:W-:Y:S02]  /*86a0*/  IMAD.MOV.U32 R15, RZ, RZ, R10 ;  /* 0x000000ffff0f7224 */ /* 0x001fe400078e000a */
[----:B------:R-:W-:Y:S01]  /*86b0*/  IMAD.MOV R10, RZ, RZ, -R14 ;  /* 0x000000ffff0a7224 */ /* 0x000fe200078e0a0e */
[----:B------:R-:W-:Y:S01]  /*86c0*/  ISETP.GT.U32.AND P5, PT, R3, R16, PT ;  /* 0x000000100300720c */ /* 0x000fe20003fa4070 */
[----:B------:R-:W-:Y:S01]  /*86d0*/  IMAD.HI.U32 R18, R4, R11, RZ ;  /* 0x0000000b04127227 */ /* 0x000fe200078e00ff */
[----:B------:R-:W-:-:S03]  /*86e0*/  IABS R14, R70 ;  /* 0x00000046000e7213 */ /* 0x000fc60000000000 */
[----:B------:R-:W-:Y:S01]  /*86f0*/  IMAD R10, R3, R10, R13 ;  /* 0x0000000a030a7224 */ /* 0x000fe200078e020d */
[----:B------:R-:W-:Y:S01]  /*8700*/  IABS R12, R69 ;  /* 0x00000045000c7213 */ /* 0x000fe20000000000 */
[----:B------:R-:W-:Y:S02]  /*8710*/  @!P4 IMAD.MOV R15, RZ, RZ, -R15 ;  /* 0x000000ffff0fc224 */ /* 0x000fe400078e0a0f */
[----:B------:R-:W-:Y:S01]  /*8720*/  @!P6 IMAD.IADD R9, R9, 0x1, -R3 ;  /* 0x000000010909e824 */ /* 0x000fe200078e0a03 */
[----:B------:R-:W-:Y:S01]  /*8730*/  ISETP.GT.U32.AND P6, PT, R3, R10, PT ;  /* 0x0000000a0300720c */ /* 0x000fe20003fc4070 */
[----:B------:R-:W-:Y:S02]  /*8740*/  IMAD.MOV R18, RZ, RZ, -R18 ;  /* 0x000000ffff127224 */ /* 0x000fe400078e0a12 */
[----:B------:R-:W-:Y:S01]  /*8750*/  IMAD.MOV.U32 R13, RZ, RZ, R14 ;  /* 0x000000ffff0d7224 */ /* 0x000fe200078e000e */
[----:B------:R-:W-:Y:S01]  /*8760*/  ISETP.GE.AND P3, PT, R65, RZ, PT ;  /* 0x000000ff4100720c */ /* 0x000fe20003f66270 */
[----:B------:R-:W-:Y:S01]  /*8770*/  IMAD R11, R3, R18, R11 ;  /* 0x00000012030b7224 */ /* 0x000fe200078e020b */
[----:B------:R-:W-:Y:S01]  /*8780*/  ISETP.GE.AND P0, PT, R66, RZ, PT ;  /* 0x000000ff4200720c */ /* 0x000fe20003f06270 */
[----:B------:R0:W-:Y:S01]  /*8790*/  STL [R1+0x444], R15 ;  /* 0x0004440f01007387 */ /* 0x0001e20000100800 */
[----:B------:R-:W-:Y:S01]  /*87a0*/  IABS R14, R71 ;  /* 0x00000047000e7213 */ /* 0x000fe20000000000 */
[----:B------:R-:W-:-:S04]  /*87b0*/  IMAD.HI.U32 R17, R4, R13, RZ ;  /* 0x0000000d04117227 */ /* 0x000fc800078e00ff */
[----:B------:R-:W-:Y:S01]  /*87c0*/  @!P5 IMAD.IADD R16, R16, 0x1, -R3 ;  /* 0x000000011010d824 */ /* 0x000fe200078e0a03 */
[----:B------:R-:W-:Y:S01]  /*87d0*/  ISETP.GT.U32.AND P5, PT, R3, R11, PT ;  /* 0x0000000b0300720c */ /* 0x000fe20003fa4070 */
[----:B0-----:R-:W-:-:S04]  /*87e0*/  IMAD.HI.U32 R15, R4, R12, RZ ;  /* 0x0000000c040f7227 */ /* 0x001fc800078e00ff */
[----:B------:R-:W-:Y:S02]  /*87f0*/  IMAD.MOV R15, RZ, RZ, -R15 ;  /* 0x000000ffff0f7224 */ /* 0x000fe400078e0a0f */
[----:B------:R-:W-:Y:S02]  /*8800*/  IMAD.MOV R17, RZ, RZ, -R17 ;  /* 0x000000ffff117224 */ /* 0x000fe400078e0a11 */
[----:B------:R-:W-:-:S04]  /*8810*/  IMAD.HI.U32 R19, R4, R14, RZ ;  /* 0x0000000e04137227 */ /* 0x000fc800078e00ff */
[----:B------:R-:W-:Y:S02]  /*8820*/  @!P6 IMAD.IADD R10, R10, 0x1, -R3 ;  /* 0x000000010a0ae824 */ /* 0x000fe400078e0a03 */
[C---:B------:R-:W-:Y:S02]  /*8830*/  IMAD R12, R3.reuse, R15, R12 ;  /* 0x0000000f030c7224 */ /* 0x040fe400078e020c */
[C---:B------:R-:W-:Y:S02]  /*8840*/  IMAD R13, R3.reuse, R17, R13 ;  /* 0x00000011030d7224 */ /* 0x040fe400078e020d */
[----:B------:R-:W-:Y:S02]  /*8850*/  IMAD.MOV R19, RZ, RZ, -R19 ;  /* 0x000000ffff137224 */ /* 0x000fe400078e0a13 */
[----:B------:R-:W-:Y:S02]  /*8860*/  IMAD.MOV.U32 R21, RZ, RZ, R9 ;  /* 0x000000ffff157224 */ /* 0x000fe400078e0009 */
[----:B------:R-:W-:Y:S01]  /*8870*/  IMAD.MOV.U32 R20, RZ, RZ, R16 ;  /* 0x000000ffff147224 */ /* 0x000fe200078e0010 */
[----:B------:R-:W-:Y:S01]  /*8880*/  IABS R18, R72 ;  /* 0x0000004800127213 */ /* 0x000fe20000000000 */
[C---:B------:R-:W-:Y:S01]  /*8890*/  IMAD R14, R3.reuse, R19, R14 ;  /* 0x00000013030e7224 */ /* 0x040fe200078e020e */
[C---:B------:R-:W-:Y:S01]  /*88a0*/  ISETP.GT.U32.AND P6, PT, R3.reuse, R10, PT ;  /* 0x0000000a0300720c */ /* 0x040fe20003fc4070 */
[----:B------:R-:W-:Y:S01]  /*88b0*/  @!P3 IMAD.MOV R21, RZ, RZ, -R21 ;  /* 0x000000ffff15b224 */ /* 0x000fe200078e0a15 */
[C---:B------:R-:W-:Y:S01]  /*88c0*/  ISETP.GT.U32.AND P3, PT, R3.reuse, R12, PT ;  /* 0x0000000c0300720c */ /* 0x040fe20003f64070 */
[----:B------:R-:W-:Y:S01]  /*88d0*/  @!P0 IMAD.MOV R20, RZ, RZ, -R20 ;  /* 0x000000ffff148224 */ /* 0x000fe200078e0a14 */
[----:B------:R-:W-:Y:S01]  /*88e0*/  ISETP.GT.U32.AND P0, PT, R3, R13, PT ;  /* 0x0000000d0300720c */ /* 0x000fe20003f04070 */
[----:B------:R-:W-:Y:S01]  /*88f0*/  @!P5 IMAD.IADD R11, R11, 0x1, -R3 ;  /* 0x000000010b0bd824 */ /* 0x000fe200078e0a03 */
[----:B------:R-:W-:Y:S01]  /*8900*/  ISETP.GT.U32.AND P5, PT, R3, R14, PT ;  /* 0x0000000e0300720c */ /* 0x000fe20003fa4070 */
[----:B------:R-:W-:-:S04]  /*8910*/  IMAD.HI.U32 R9, R4, R18, RZ ;  /* 0x0000001204097227 */ /* 0x000fc800078e00ff */
[----:B------:R-:W-:Y:S01]  /*8920*/  IMAD.MOV R9, RZ, RZ, -R9 ;  /* 0x000000ffff097224 */ /* 0x000fe200078e0a09 */
[----:B------:R-:W-:Y:S01]  /*8930*/  IABS R17, R74 ;  /* 0x0000004a00117213 */ /* 0x000fe20000000000 */
[--C-:B------:R-:W-:Y:S02]  /*8940*/  @!P6 IMAD.IADD R10, R10, 0x1, -R3.reuse ;  /* 0x000000010a0ae824 */ /* 0x100fe400078e0a03 */
[C---:B------:R-:W-:Y:S01]  /*8950*/  IMAD R18, R3.reuse, R9, R18 ;  /* 0x0000000903127224 */ /* 0x040fe200078e0212 */
[----:B------:R-:W-:Y:S01]  /*8960*/  IABS R9, R73 ;  /* 0x0000004900097213 */ /* 0x000fe20000000000 */
[--C-:B------:R-:W-:Y:S01]  /*8970*/  @!P3 IMAD.IADD R12, R12, 0x1, -R3.reuse ;  /* 0x000000010c0cb824 */ /* 0x100fe200078e0a03 */
[----:B------:R-:W-:Y:S01]  /*8980*/  ISETP.GT.U32.AND P3, PT, R3, R11, PT ;  /* 0x0000000b0300720c */ /* 0x000fe20003f64070 */
[----:B------:R-:W-:Y:S01]  /*8990*/  @!P0 IMAD.IADD R13, R13, 0x1, -R3 ;  /* 0x000000010d0d8824 */ /* 0x000fe200078e0a03 */
[----:B------:R-:W-:Y:S01]  /*89a0*/  ISETP.GE.AND P1, PT, R67, RZ, PT ;  /* 0x000000ff4300720c */ /* 0x000fe20003f26270 */
[----:B------:R-:W-:-:S02]  /*89b0*/  IMAD.MOV.U32 R19, RZ, RZ, R10 ;  /* 0x000000ffff137224 */ /* 0x000fc400078e000a */
[----:B------:R-:W-:Y:S01]  /*89c0*/  @!P5 IMAD.IADD R14, R14, 0x1, -R3 ;  /* 0x000000010e0ed824 */ /* 0x000fe200078e0a03 */
[----:B------:R-:W-:Y:S01]  /*89d0*/  ISETP.GT.U32.AND P5, PT, R3, R13, PT ;  /* 0x0000000d0300720c */ /* 0x000fe20003fa4070 */
[----:B------:R-:W-:Y:S02]  /*89e0*/  IMAD.MOV.U32 R10, RZ, RZ, R17 ;  /* 0x000000ffff0a7224 */ /* 0x000fe400078e0011 */
[----:B------:R-:W-:-:S04]  /*89f0*/  IMAD.HI.U32 R17, R4, R9, RZ ;  /* 0x0000000904117227 */ /* 0x000fc800078e00ff */
[----:B------:R-:W-:Y:S02]  /*8a00*/  IMAD.MOV R17, RZ, RZ, -R17 ;  /* 0x000000ffff117224 */ /* 0x000fe400078e0a11 */
[----:B------:R-:W-:Y:S01]  /*8a10*/  @!P3 IMAD.IADD R11, R11, 0x1, -R3 ;  /* 0x000000010b0bb824 */ /* 0x000fe200078e0a03 */
[C---:B------:R-:W-:Y:S01]  /*8a20*/  ISETP.GT.U32.AND P3, PT, R3.reuse, R18, PT ;  /* 0x000000120300720c */ /* 0x040fe20003f64070 */
[----:B------:R-:W-:Y:S01]  /*8a30*/  IMAD R9, R3, R17, R9 ;  /* 0x0000001103097224 */ /* 0x000fe200078e0209 */
[----:B------:R-:W-:Y:S01]  /*8a40*/  ISETP.GE.AND P2, PT, R68, RZ, PT ;  /* 0x000000ff4400720c */ /* 0x000fe20003f46270 */
[----:B------:R-:W-:Y:S01]  /*8a50*/  @!P1 IMAD.MOV R19, RZ, RZ, -R19 ;  /* 0x000000ffff139224 */ /* 0x000fe200078e0a13 */
[----:B------:R-:W-:Y:S01]  /*8a60*/  IABS R16, R75 ;  /* 0x0000004b00107213 */ /* 0x000fe20000000000 */
[----:B------:R-:W-:Y:S01]  /*8a70*/  @!P5 IMAD.IADD R13, R13, 0x1, -R3 ;  /* 0x000000010d0dd824 */ /* 0x000fe200078e0a03 */
[----:B------:R-:W-:Y:S01]  /*8a80*/  ISETP.GT.U32.AND P5, PT, R3, R9, PT ;  /* 0x000000090300720c */ /* 0x000fe20003fa4070 */
[----:B------:R-:W-:Y:S01]  /*8a90*/  IMAD.HI.U32 R17, R4, R10, RZ ;  /* 0x0000000a04117227 */ /* 0x000fe200078e00ff */
[----:B------:R-:W-:Y:S01]  /*8aa0*/  STL [R1+0x448], R21 ;  /* 0x0004481501007387 */ /* 0x000fe20000100800 */
[----:B------:R-:W-:-:S03]  /*8ab0*/  ISETP.GE.AND P6, PT, R70, RZ, PT ;  /* 0x000000ff4600720c */ /* 0x000fc60003fc6270 */
[----:B------:R-:W-:Y:S01]  /*8ac0*/  STL [R1+0x44c], R20 ;  /* 0x00044c1401007387 */ /* 0x000fe20000100800 */
[----:B------:R-:W-:-:S03]  /*8ad0*/  IMAD.MOV R17, RZ, RZ, -R17 ;  /* 0x000000ffff117224 */ /* 0x000fc600078e0a11 */
[----:B------:R0:W-:Y:S01]  /*8ae0*/  STL [R1+0x450], R19 ;  /* 0x0004501301007387 */ /* 0x0001e20000100800 */
[C---:B------:R-:W-:Y:S01]  /*8af0*/  ISETP.GT.U32.AND P0, PT, R3.reuse, R12, PT ;  /* 0x0000000c0300720c */ /* 0x040fe20003f04070 */
[----:B------:R-:W-:Y:S01]  /*8b00*/  @!P3 IMAD.IADD R18, R18, 0x1, -R3 ;  /* 0x000000011212b824 */ /* 0x000fe200078e0a03 */
[----:B------:R-:W-:Y:S01]  /*8b10*/  IABS R15, R76 ;  /* 0x0000004c000f7213 */ /* 0x000fe20000000000 */
[----:B------:R-:W-:Y:S02]  /*8b20*/  IMAD R10, R3, R17, R10 ;  /* 0x00000011030a7224 */ /* 0x000fe400078e020a */
[----:B------:R-:W-:Y:S02]  /*8b30*/  IMAD.MOV.U32 R22, RZ, RZ, R11 ;  /* 0x000000ffff167224 */ /* 0x000fe400078e000b */
[----:B0-----:R-:W-:-:S04]  /*8b40*/  IMAD.HI.U32 R19, R4, R16, RZ ;  /* 0x0000001004137227 */ /* 0x001fc800078e00ff */
[----:B------:R-:W-:Y:S02]  /*8b50*/  IMAD.MOV R19, RZ, RZ, -R19 ;  /* 0x000000ffff137224 */ /* 0x000fe400078e0a13 */
[----:B------:R-:W-:Y:S01]  /*8b60*/  @!P5 IMAD.IADD R9, R9, 0x1, -R3 ;  /* 0x000000010909d824 */ /* 0x000fe200078e0a03 */
[C---:B------:R-:W-:Y:S01]  /*8b70*/  ISETP.GT.U32.AND P5, PT, R3.reuse, R10, PT ;  /* 0x0000000a0300720c */ /* 0x040fe20003fa4070 */
[C---:B------:R-:W-:Y:S02]  /*8b80*/  IMAD R16, R3.reuse, R19, R16 ;  /* 0x0000001303107224 */ /* 0x040fe400078e0210 */
[----:B------:R-:W-:Y:S01]  /*8b90*/  @!P2 IMAD.MOV R22, RZ, RZ, -R22 ;  /* 0x000000ffff16a224 */ /* 0x000fe200078e0a16 */
[C---:B------:R-:W-:Y:S01]  /*8ba0*/  ISETP.GT.U32.AND P2, PT, R3.reuse, R18, PT ;  /* 0x000000120300720c */ /* 0x040fe20003f44070 */
[----:B------:R-:W-:Y:S01]  /*8bb0*/  IMAD.HI.U32 R20, R4, R15, RZ ;  /* 0x0000000f04147227 */ /* 0x000fe200078e00ff */
[----:B------:R-:W-:-:S03]  /*8bc0*/  ISETP.GT.U32.AND P1, PT, R3, R14, PT ;  /* 0x0000000e0300720c */ /* 0x000fc60003f24070 */
[----:B------:R-:W-:Y:S01]  /*8bd0*/  @!P6 IMAD.MOV R13, RZ, RZ, -R13 ;  /* 0x000000ffff0de224 */ /* 0x000fe200078e0a0d */
[----:B------:R-:W-:Y:S01]  /*8be0*/  ISETP.GT.U32.AND P6, PT, R3, R16, PT ;  /* 0x000000100300720c */ /* 0x000fe20003fc4070 */
[----:B------:R-:W-:Y:S01]  /*8bf0*/  IMAD.MOV R20, RZ, RZ, -R20 ;  /* 0x000000ffff147224 */ /* 0x000fe200078e0a14 */
[----:B------:R-:W-:Y:S01]  /*8c00*/  ISETP.GE.AND P4, PT, R69, RZ, PT ;  /* 0x000000ff4500720c */ /* 0x000fe20003f86270 */
[----:B------:R-:W-:Y:S01]  /*8c10*/  @!P0 IMAD.IADD R12, R12, 0x1, -R3 ;  /* 0x000000010c0c8824 */ /* 0x000fe200078e0a03 */
[----:B------:R-:W-:Y:S01]  /*8c20*/  ISETP.GE.AND P0, PT, R71, RZ, PT ;  /* 0x000000ff4700720c */ /* 0x000fe20003f06270 */
[C---:B------:R-:W-:Y:S01]  /*8c30*/  IMAD R20, R3.reuse, R20, R15 ;  /* 0x0000001403147224 */ /* 0x040fe200078e020f */
[----:B------:R-:W-:Y:S01]  /*8c40*/  IABS R15, R77 ;  /* 0x0000004d000f7213 */ /* 0x000fe20000000000 */
[--C-:B------:R-:W-:Y:S02]  /*8c50*/  @!P2 IMAD.IADD R18, R18, 0x1, -R3.reuse ;  /* 0x000000011212a824 */ /* 0x100fe400078e0a03 */
[----:B------:R-:W-:Y:S01]  /*8c60*/  @!P5 IMAD.IADD R10, R10, 0x1, -R3 ;  /* 0x000000010a0ad824 */ /* 0x000fe200078e0a03 */
[----:B------:R-:W-:Y:S01]  /*8c70*/  ISETP.GT.U32.AND P2, PT, R3, R20, PT ;  /* 0x000000140300720c */ /* 0x000fe20003f44070 */
[----:B------:R-:W-:-:S02]  /*8c80*/  IMAD.MOV.U32 R21, RZ, RZ, R12 ;  /* 0x000000ffff157224 */ /* 0x000fc400078e000c */
[--C-:B------:R-:W-:Y:S02]  /*8c90*/  @!P1 IMAD.IADD R14, R14, 0x1, -R3.reuse ;  /* 0x000000010e0e9824 */ /* 0x100fe400078e0a03 */
[----:B------:R-:W-:Y:S01]  /*8ca0*/  @!P6 IMAD.IADD R16, R16, 0x1, -R3 ;  /* 0x000000011010e824 */ /* 0x000fe200078e0a03 */
[----:B------:R-:W-:Y:S01]  /*8cb0*/  ISETP.GT.U32.AND P6, PT, R3, R10, PT ;  /* 0x0000000a0300720c */ /* 0x000fe20003fc4070 */
[----:B------:R-:W-:Y:S02]  /*8cc0*/  @!P4 IMAD.MOV R21, RZ, RZ, -R21 ;  /* 0x000000ffff15c224 */ /* 0x000fe400078e0a15 */
[----:B------:R-:W-:Y:S01]  /*8cd0*/  IMAD.HI.U32 R12, R4, R15, RZ ;  /* 0x0000000f040c7227 */ /* 0x000fe200078e00ff */
[----:B------:R-:W-:Y:S03]  /*8ce0*/  STL [R1+0x454], R22 ;  /* 0x0004541601007387 */ /* 0x000fe60000100800 */
[----:B------:R-:W-:Y:S01]  /*8cf0*/  @!P0 IMAD.MOV R14, RZ, RZ, -R14 ;  /* 0x000000ffff0e8224 */ /* 0x000fe200078e0a0e */
[----:B------:R-:W-:Y:S01]  /*8d00*/  ISETP.GE.AND P1, PT, R72, RZ, PT ;  /* 0x000000ff4800720c */ /* 0x000fe20003f26270 */
[----:B------:R-:W-:Y:S01]  /*8d10*/  IMAD.MOV R12, RZ, RZ, -R12 ;  /* 0x000000ffff0c7224 */ /* 0x000fe200078e0a0c */
[----:B------:R-:W-:Y:S01]  /*8d20*/  IABS R11, R78 ;  /* 0x0000004e000b7213 */ /* 0x000fe20000000000 */
[----:B------:R-:W-:Y:S01]  /*8d30*/  STL [R1+0x45c], R21 ;  /* 0x00045c1501007387 */ /* 0x000fe20000100800 */
[----:B------:R-:W-:-:S03]  /*8d40*/  @!P2 IMAD.IADD R20, R20, 0x1, -R3 ;  /* 0x000000011414a824 */ /* 0x000fc600078e0a03 */
[----:B------:R0:W-:Y:S01]  /*8d50*/  STL [R1+0x460], R13 ;  /* 0x0004600d01007387 */ /* 0x0001e20000100800 */
[C---:B------:R-:W-:Y:S01]  /*8d60*/  IMAD R15, R3.reuse, R12, R15 ;  /* 0x0000000c030f7224 */ /* 0x040fe200078e020f */
[C---:B------:R-:W-:Y:S02]  /*8d70*/  ISETP.GT.U32.AND P4, PT, R3.reuse, R9, PT ;  /* 0x000000090300720c */ /* 0x040fe40003f84070 */
[----:B------:R1:W-:Y:S01]  /*8d80*/  STL [R1+0x464], R14 ;  /* 0x0004640e01007387 */ /* 0x0003e20000100800 */
[----:B------:R-:W-:Y:S01]  /*8d90*/  ISETP.GT.U32.AND P2, PT, R3, R16, PT ;  /* 0x000000100300720c */ /* 0x000fe20003f44070 */
[----:B------:R-:W-:Y:S01]  /*8da0*/  @!P6 IMAD.IADD R10, R10, 0x1, -R3 ;  /* 0x000000010a0ae824 */ /* 0x000fe200078e0a03 */
[----:B------:R-:W-:Y:S01]  /*8db0*/  ISETP.GE.AND P3, PT, R73, RZ, PT ;  /* 0x000000ff4900720c */ /* 0x000fe20003f66270 */
[----:B0-----:R-:W-:-:S04]  /*8dc0*/  IMAD.HI.U32 R13, R4, R11, RZ ;  /* 0x0000000b040d7227 */ /* 0x001fc800078e00ff */
[----:B-1----:R-:W-:Y:S01]  /*8dd0*/  IMAD.MOV.U32 R14, RZ, RZ, R18 ;  /* 0x000000ffff0e7224 */ /* 0x002fe200078e0012 */
[----:B------:R-:W-:Y:S01]  /*8de0*/  IABS R18, R79 ;  /* 0x0000004f00127213 */ /* 0x000fe20000000000 */
[----:B------:R-:W-:Y:S01]  /*8df0*/  IMAD.MOV R13, RZ, RZ, -R13 ;  /* 0x000000ffff0d7224 */ /* 0x000fe200078e0a0d */
[----:B------:R-:W-:-:S03]  /*8e00*/  ISETP.GT.U32.AND P6, PT, R3, R15, PT ;  /* 0x0000000f0300720c */ /* 0x000fc60003fc4070 */
[----:B------:R-:W-:Y:S01]  /*8e10*/  IMAD.HI.U32 R19, R4, R18, RZ ;  /* 0x0000001204137227 */ /* 0x000fe200078e00ff */
[----:B------:R-:W-:-:S03]  /*8e20*/  IABS R17, R80 ;  /* 0x0000005000117213 */ /* 0x000fc60000000000 */
[----:B------:R-:W-:Y:S02]  /*8e30*/  @!P1 IMAD.MOV R14, RZ, RZ, -R14 ;  /* 0x000000ffff0e9224 */ /* 0x000fe400078e0a0e */
[----:B------:R-:W-:Y:S02]  /*8e40*/  IMAD R12, R3, R13, R11 ;  /* 0x0000000d030c7224 */ /* 0x000fe400078e020b */
[----:B------:R-:W-:Y:S01]  /*8e50*/  IMAD.MOV R19, RZ, RZ, -R19 ;  /* 0x000000ffff137224 */ /* 0x000fe200078e0a13 */
[----:B------:R0:W-:Y:S01]  /*8e60*/  STL [R1+0x468], R14 ;  /* 0x0004680e01007387 */ /* 0x0001e20000100800 */
[--C-:B------:R-:W-:Y:S01]  /*8e70*/  @!P4 IMAD.IADD R9, R9, 0x1, -R3.reuse ;  /* 0x000000010909c824 */ /* 0x100fe200078e0a03 */
[----:B------:R-:W-:Y:S01]  /*8e80*/  ISETP.GE.AND P4, PT, R75, RZ, PT ;  /* 0x000000ff4b00720c */ /* 0x000fe20003f86270 */
[----:B------:R-:W-:Y:S01]  /*8e90*/  @!P2 IMAD.IADD R16, R16, 0x1, -R3 ;  /* 0x000000011010a824 */ /* 0x000fe200078e0a03 */
[C---:B------:R-:W-:Y:S01]  /*8ea0*/  ISETP.GT.U32.AND P1, PT, R3.reuse, R20, PT ;  /* 0x000000140300720c */ /* 0x040fe20003f24070 */
[----:B------:R-:W-:Y:S01]  /*8eb0*/  IMAD R18, R3, R19, R18 ;  /* 0x0000001303127224 */ /* 0x000fe200078e0212 */
[----:B------:R-:W-:-:S02]  /*8ec0*/  IABS R13, R81 ;  /* 0x00000051000d7213 */ /* 0x000fc40000000000 */
[----:B------:R-:W-:Y:S01]  /*8ed0*/  ISETP.GT.U32.AND P2, PT, R3, R12, PT ;  /* 0x0000000c0300720c */ /* 0x000fe20003f44070 */
[----:B0-----:R-:W-:Y:S01]  /*8ee0*/  IMAD.HI.U32 R14, R4, R17, RZ ;  /* 0x00000011040e7227 */ /* 0x001fe200078e00ff */
[----:B------:R-:W-:-:S03]  /*8ef0*/  ISETP.GE.AND P5, PT, R76, RZ, PT ;  /* 0x000000ff4c00720c */ /* 0x000fc60003fa6270 */
[----:B------:R-:W-:Y:S01]  /*8f00*/  @!P6 IMAD.IADD R15, R15, 0x1, -R3 ;  /* 0x000000010f0fe824 */ /* 0x000fe200078e0a03 */
[----:B------:R-:W-:Y:S01]  /*8f10*/  ISETP.GT.U32.AND P6, PT, R3, R18, PT ;  /* 0x000000120300720c */ /* 0x000fe20003fc4070 */
[----:B------:R-:W-:Y:S02]  /*8f20*/  @!P3 IMAD.MOV R9, RZ, RZ, -R9 ;  /* 0x000000ffff09b224 */ /* 0x000fe400078e0a09 */
[----:B------:R-:W-:-:S04]  /*8f30*/  IMAD.HI.U32 R21, R4, R13, RZ ;  /* 0x0000000d04157227 */ /* 0x000fc800078e00ff */
[----:B------:R-:W-:Y:S01]  /*8f40*/  IMAD.MOV R14, RZ, RZ, -R14 ;  /* 0x000000ffff0e7224 */ /* 0x000fe200078e0a0e */
[----:B------:R0:W-:Y:S01]  /*8f50*/  STL [R1+0x46c], R9 ;  /* 0x00046c0901007387 */ /* 0x0001e20000100800 */
[----:B------:R-:W-:Y:S01]  /*8f60*/  IMAD.MOV R21, RZ, RZ, -R21 ;  /* 0x000000ffff157224 */ /* 0x000fe200078e0a15 */
[----:B------:R-:W-:Y:S01]  /*8f70*/  ISETP.GE.AND P0, PT, R74, RZ, PT ;  /* 0x000000ff4a00720c */ /* 0x000fe20003f06270 */
[C---:B------:R-:W-:Y:S01]  /*8f80*/  IMAD R14, R3.reuse, R14, R17 ;  /* 0x0000000e030e7224 */ /* 0x040fe200078e0211 */
[----:B------:R-:W-:Y:S01]  /*8f90*/  ISETP.GT.U32.AND P3, PT, R3, R15, PT ;  /* 0x0000000f0300720c */ /* 0x000fe20003f64070 */
[--C-:B------:R-:W-:Y:S02]  /*8fa0*/  @!P1 IMAD.IADD R20, R20, 0x1, -R3.reuse ;  /* 0x0000000114149824 */ /* 0x100fe400078e0a03 */
[----:B0-----:R-:W-:Y:S01]  /*8fb0*/  IMAD.MOV.U32 R9, RZ, RZ, R16 ;  /* 0x000000ffff097224 */ /* 0x001fe200078e0010 */
[----:B------:R-:W-:Y:S01]  /*8fc0*/  IABS R11, R82 ;  /* 0x00000052000b7213 */ /* 0x000fe20000000000 */
[----:B------:R-:W-:-:S02]  /*8fd0*/  @!P2 IMAD.IADD R12, R12, 0x1, -R3 ;  /* 0x000000010c0ca824 */ /* 0x000fc400078e0a03 */
[C---:B------:R-:W-:Y:S02]  /*8fe0*/  IMAD R13, R3.reuse, R21, R13 ;  /* 0x00000015030d7224 */ /* 0x040fe400078e020d */
[----:B------:R-:W-:Y:S01]  /*8ff0*/  @!P4 IMAD.MOV R9, RZ, RZ, -R9 ;  /* 0x000000ffff09c224 */ /* 0x000fe200078e0a09 */
[C---:B------:R-:W-:Y:S01]  /*9000*/  ISETP.GT.U32.AND P4, PT, R3.reuse, R14, PT ;  /* 0x0000000e0300720c */ /* 0x040fe20003f84070 */
[----:B------:R-:W-:Y:S01]  /*9010*/  @!P6 IMAD.IADD R18, R18, 0x1, -R3 ;  /* 0x000000011212e824 */ /* 0x000fe200078e0a03 */
[C---:B------:R-:W-:Y:S01]  /*9020*/  ISETP.GT.U32.AND P6, PT, R3.reuse, R12, PT ;  /* 0x0000000c0300720c */ /* 0x040fe20003fc4070 */
[----:B------:R-:W-:Y:S01]  /*9030*/  @!P5 IMAD.MOV R20, RZ, RZ, -R20 ;  /* 0x000000ffff14d224 */ /* 0x000fe200078e0a14 */
[----:B------:R-:W-:Y:S01]  /*9040*/  ISETP.GT.U32.AND P5, PT, R3, R13, PT ;  /* 0x0000000d0300720c */ /* 0x000fe20003fa4070 */
[----:B------:R-:W-:Y:S01]  /*9050*/  IMAD.HI.U32 R19, R4, R11, RZ ;  /* 0x0000000b04137227 */ /* 0x000fe200078e00ff */
[----:B------:R-:W-:-:S03]  /*9060*/  ISETP.GE.AND P1, PT, R77, RZ, PT ;  /* 0x000000ff4d00720c */ /* 0x000fc60003f26270 */
[----:B------:R-:W-:Y:S02]  /*9070*/  IMAD.MOV.U32 R22, RZ, RZ, R10 ;  /* 0x000000ffff167224 */ /* 0x000fe400078e000a */
[----:B------:R-:W-:Y:S02]  /*9080*/  IMAD.MOV R19, RZ, RZ, -R19 ;  /* 0x000000ffff137224 */ /* 0x000fe400078e0a13 */
[----:B------:R-:W-:Y:S01]  /*9090*/  @!P0 IMAD.MOV R22, RZ, RZ, -R22 ;  /* 0x000000ffff168224 */ /* 0x000fe200078e0a16 */
[----:B------:R-:W-:Y:S01]  /*90a0*/  ISETP.GT.U32.AND P0, PT, R3, R18, PT ;  /* 0x000000120300720c */ /* 0x000fe20003f04070 */
[----:B------:R-:W-:Y:S01]  /*90b0*/  @!P3 IMAD.IADD R15, R15, 0x1, -R3 ;  /* 0x000000010f0fb824 */ /* 0x000fe200078e0a03 */
[----:B------:R-:W-:Y:S01]  /*90c0*/  IABS R17, R83 ;  /* 0x0000005300117213 */ /* 0x000fe20000000000 */
[----:B------:R-:W-:Y:S01]  /*90d0*/  IMAD R11, R3, R19, R11 ;  /* 0x00000013030b7224 */ /* 0x000fe200078e020b */
[----:B------:R-:W-:Y:S01]  /*90e0*/  IABS R19, R84 ;  /* 0x0000005400137213 */ /* 0x000fe20000000000 */
[----:B------:R-:W-:Y:S01]  /*90f0*/  @!P4 IMAD.IADD R14, R14, 0x1, -R3 ;  /* 0x000000010e0ec824 */ /* 0x000fe200078e0a03 */
[----:B------:R-:W-:Y:S01]  /*9100*/  STL [R1+0x470], R22 ;  /* 0x0004701601007387 */ /* 0x000fe20000100800 */
[----:B------:R-:W-:Y:S01]  /*9110*/  IMAD.MOV.U32 R16, RZ, RZ, R15 ;  /* 0x000000ffff107224 */ /* 0x000fe200078e000f */
[----:B------:R-:W-:-:S02]  /*9120*/  ISETP.GE.AND P2, PT, R78, RZ, PT ;  /* 0x000000ff4e00720c */ /* 0x000fc40003f46270 */
[----:B------:R0:W-:Y:S01]  /*9130*/  STL [R1+0x474], R9 ;  /* 0x0004740901007387 */ /* 0x0001e20000100800 */
[--C-:B------:R-:W-:Y:S01]  /*9140*/  @!P6 IMAD.IADD R12, R12, 0x1, -R3.reuse ;  /* 0x000000010c0ce824 */ /* 0x100fe200078e0a03 */
[----:B------:R-:W-:Y:S01]  /*9150*/  ISETP.GE.AND P6, PT, R79, RZ, PT ;  /* 0x000000ff4f00720c */ /* 0x000fe20003fc6270 */
[----:B------:R-:W-:Y:S01]  /*9160*/  @!P5 IMAD.IADD R13, R13, 0x1, -R3 ;  /* 0x000000010d0dd824 */ /* 0x000fe200078e0a03 */
[----:B------:R-:W-:Y:S01]  /*9170*/  ISETP.GT.U32.AND P5, PT, R3, R14, PT ;  /* 0x0000000e0300720c */ /* 0x000fe20003fa4070 */
[----:B------:R-:W-:Y:S02]  /*9180*/  @!P1 IMAD.MOV R16, RZ, RZ, -R16 ;  /* 0x000000ffff109224 */ /* 0x000fe400078e0a10 */
[----:B------:R-:W-:-:S04]  /*9190*/  IMAD.HI.U32 R10, R4, R19, RZ ;  /* 0x00000013040a7227 */ /* 0x000fc800078e00ff */
[----:B0-----:R-:W-:Y:S01]  /*91a0*/  IMAD.HI.U32 R9, R4, R17, RZ ;  /* 0x0000001104097227 */ /* 0x001fe200078e00ff */
[----:B------:R-:W-:Y:S03]  /*91b0*/  STL [R1+0x478], R20 ;  /* 0x0004781401007387 */ /* 0x000fe60000100800 */
[----:B------:R-:W-:Y:S01]  /*91c0*/  IMAD.MOV R9, RZ, RZ, -R9 ;  /* 0x000000ffff097224 */ /* 0x000fe200078e0a09 */
[----:B------:R0:W-:Y:S01]  /*91d0*/  STL [R1+0x47c], R16 ;  /* 0x00047c1001007387 */ /* 0x0001e20000100800 */
[----:B------:R-:W-:Y:S02]  /*91e0*/  IMAD.MOV R10, RZ, RZ, -R10 ;  /* 0x000000ffff0a7224 */ /* 0x000fe400078e0a0a */
[----:B------:R-:W-:Y:S02]  /*91f0*/  @!P0 IMAD.IADD R18, R18, 0x1, -R3 ;  /* 0x0000000112128824 */ /* 0x000fe400078e0a03 */
[C---:B------:R-:W-:Y:S01]  /*9200*/  IMAD R9, R3.reuse, R9, R17 ;  /* 0x0000000903097224 */ /* 0x040fe200078e0211 */
[C---:B------:R-:W-:Y:S01]  /*9210*/  ISETP.GT.U32.AND P3, PT, R3.reuse, R11, PT ;  /* 0x0000000b0300720c */ /* 0x040fe20003f64070 */
[----:B------:R-:W-:-:S02]  /*9220*/  IMAD R10, R3, R10, R19 ;  /* 0x0000000a030a7224 */ /* 0x000fc400078e0213 */
[----:B0-----:R-:W-:Y:S02]  /*9230*/  IMAD.MOV.U32 R16, RZ, RZ, R12 ;  /* 0x000000ffff107224 */ /* 0x001fe400078e000c */
[----:B------:R-:W-:Y:S01]  /*9240*/  IMAD.MOV.U32 R15, RZ, RZ, R18 ;  /* 0x000000ffff0f7224 */ /* 0x000fe200078e0012 */
[C---:B------:R-:W-:Y:S01]  /*9250*/  ISETP.GT.U32.AND P1, PT, R3.reuse, R13, PT ;  /* 0x0000000d0300720c */ /* 0x040fe20003f24070 */
[----:B------:R-:W-:Y:S01]  /*9260*/  @!P2 IMAD.MOV R16, RZ, RZ, -R16 ;  /* 0x000000ffff10a224 */ /* 0x000fe200078e0a10 */
[C---:B------:R-:W-:Y:S01]  /*9270*/  ISETP.GT.U32.AND P2, PT, R3.reuse, R9, PT ;  /* 0x000000090300720c */ /* 0x040fe20003f44070 */
[----:B------:R-:W-:Y:S01]  /*9280*/  @!P6 IMAD.MOV R15, RZ, RZ, -R15 ;  /* 0x000000ffff0fe224 */ /* 0x000fe200078e0a0f */
[----:B------:R-:W-:Y:S01]  /*9290*/  IABS R12, R85 ;  /* 0x00000055000c7213 */ /* 0x000fe20000000000 */
[----:B------:R-:W-:Y:S01]  /*92a0*/  @!P5 IMAD.IADD R14, R14, 0x1, -R3 ;  /* 0x000000010e0ed824 */ /* 0x000fe200078e0a03 */
[----:B------:R-:W-:Y:S02]  /*92b0*/  ISETP.GT.U32.AND P5, PT, R3, R10, PT ;  /* 0x0000000a0300720c */ /* 0x000fe40003fa4070 */
[----:B------:R-:W-:Y:S01]  /*92c0*/  ISETP.GE.AND P0, PT, R80, RZ, PT ;  /* 0x000000ff5000720c */ /* 0x000fe20003f06270 */
[----:B------:R-:W-:Y:S01]  /*92d0*/  STL [R1+0x480], R16 ;  /* 0x0004801001007387 */ /* 0x000fe20000100800 */
[----:B------:R-:W-:-:S03]  /*92e0*/  ISETP.GE.AND P4, PT, R81, RZ, PT ;  /* 0x000000ff5100720c */ /* 0x000fc60003f86270 */
[----:B------:R0:W-:Y:S01]  /*92f0*/  STL [R1+0x484], R15 ;  /* 0x0004840f01007387 */ /* 0x0001e20000100800 */
[--C-:B------:R-:W-:Y:S02]  /*9300*/  @!P3 IMAD.IADD R11, R11, 0x1, -R3.reuse ;  /* 0x000000010b0bb824 */ /* 0x100fe400078e0a03 */
[--C-:B------:R-:W-:Y:S02]  /*9310*/  @!P1 IMAD.IADD R13, R13, 0x1, -R3.reuse ;  /* 0x000000010d0d9824 */ /* 0x100fe400078e0a03 */
[----:B------:R-:W-:Y:S02]  /*9320*/  @!P2 IMAD.IADD R9, R9, 0x1, -R3 ;  /* 0x000000010909a824 */ /* 0x000fe400078e0a03 */
[----:B0-----:R-:W-:Y:S01]  /*9330*/  IMAD.HI.U32 R15, R4, R12, RZ ;  /* 0x0000000c040f7227 */ /* 0x001fe200078e00ff */
[----:B------:R-:W-:-:S03]  /*9340*/  ISETP.GT.U32.AND P3, PT, R3, R11, PT ;  /* 0x0000000b0300720c */ /* 0x000fc60003f64070 */
[----:B------:R-:W-:Y:S02]  /*9350*/  IMAD.MOV R15, RZ, RZ, -R15 ;  /* 0x000000ffff0f7224 */ /* 0x000fe400078e0a0f */
[----:B------:R-:W-:Y:S02]  /*9360*/  IMAD.MOV.U32 R17, RZ, RZ, R14 ;  /* 0x000000ffff117224 */ /* 0x000fe400078e000e */
[C---:B------:R-:W-:Y:S02]  /*9370*/  IMAD R12, R3.reuse, R15, R12 ;  /* 0x0000000f030c7224 */ /* 0x040fe400078e020c */
[----:B------:R-:W-:Y:S02]  /*9380*/  @!P5 IMAD.IADD R10, R10, 0x1, -R3 ;  /* 0x000000010a0ad824 */ /* 0x000fe400078e0a03 */
[----:B------:R-:W-:Y:S01]  /*9390*/  @!P0 IMAD.MOV R17, RZ, RZ, -R17 ;  /* 0x000000ffff118224 */ /* 0x000fe200078e0a11 */
[C---:B------:R-:W-:Y:S01]  /*93a0*/  ISETP.GT.U32.AND P0, PT, R3.reuse, R9, PT ;  /* 0x000000090300720c */ /* 0x040fe20003f04070 */
[----:B------:R-:W-:Y:S01]  /*93b0*/  IMAD.MOV.U32 R15, RZ, RZ, R13 ;  /* 0x000000ffff0f7224 */ /* 0x000fe200078e000d */
[----:B------:R-:W-:-:S02]  /*93c0*/  ISETP.GT.U32.AND P5, PT, R3, R10, PT ;  /* 0x0000000a0300720c */ /* 0x000fc40003fa4070 */
[----:B------:R-:W-:Y:S01]  /*93d0*/  IABS R16, R86 ;  /* 0x0000005600107213 */ /* 0x000fe20000000000 */
[----:B------:R-:W-:Y:S01]  /*93e0*/  @!P4 IMAD.MOV R15, RZ, RZ, -R15 ;  /* 0x000000ffff0fc224 */ /* 0x000fe200078e0a0f */
[----:B------:R-:W-:Y:S02]  /*93f0*/  ISETP.GT.U32.AND P4, PT, R3, R12, PT ;  /* 0x0000000c0300720c */ /* 0x000fe40003f84070 */
[----:B------:R-:W-:Y:S01]  /*9400*/  IABS R13, R87 ;  /* 0x00000057000d7213 */ /* 0x000fe20000000000 */
[----:B------:R-:W-:Y:S01]  /*9410*/  IMAD.HI.U32 R14, R4, R16, RZ ;  /* 0x00000010040e7227 */ /* 0x000fe200078e00ff */
[----:B------:R-:W-:Y:S01]  /*9420*/  ISETP.GE.AND P1, PT, R83, RZ, PT ;  /* 0x000000ff5300720c */ /* 0x000fe20003f26270 */
[----:B------:R-:W-:Y:S02]  /*9430*/  STL [R1+0x488], R17 ;  /* 0x0004881101007387 */ /* 0x000fe40000100800 */
[----:B------:R-:W-:Y:S01]  /*9440*/  @!P3 IMAD.IADD R11, R11, 0x1, -R3 ;  /* 0x000000010b0bb824 */ /* 0x000fe200078e0a03 */
[----:B------:R-:W-:Y:S01]  /*9450*/  ISETP.GE.AND P3, PT, R84, RZ, PT ;  /* 0x000000ff5400720c */ /* 0x000fe20003f66270 */
[----:B------:R0:W-:Y:S01]  /*9460*/  STL [R1+0x48c], R15 ;  /* 0x00048c0f01007387 */ /* 0x0001e20000100800 */
[----:B------:R-:W-:-:S02]  /*9470*/  IMAD.MOV R14, RZ, RZ, -R14 ;  /* 0x000000ffff0e7224 */ /* 0x000fc400078e0a0e */
[--C-:B------:R-:W-:Y:S02]  /*9480*/  @!P0 IMAD.IADD R9, R9, 0x1, -R3.reuse ;  /* 0x0000000109098824 */ /* 0x100fe400078e0a03 */
[----:B------:R-:W-:Y:S02]  /*9490*/  @!P5 IMAD.IADD R10, R10, 0x1, -R3 ;  /* 0x000000010a0ad824 */ /* 0x000fe400078e0a03 */
[----:B0-----:R-:W-:Y:S01]  /*94a0*/  IMAD.HI.U32 R15, R4, R13, RZ ;  /* 0x0000000d040f7227 */ /* 0x001fe200078e00ff */
[----:B------:R-:W-:-:S03]  /*94b0*/  ISETP.GE.AND P6, PT, R82, RZ, PT ;  /* 0x000000ff5200720c */ /* 0x000fc60003fc6270 */
[----:B------:R-:W-:Y:S02]  /*94c0*/  IMAD.MOV R15, RZ, RZ, -R15 ;  /* 0x000000ffff0f7224 */ /* 0x000fe400078e0a0f */
[C---:B------:R-:W-:Y:S02]  /*94d0*/  IMAD R14, R3.reuse, R14, R16 ;  /* 0x0000000e030e7224 */ /* 0x040fe400078e0210 */
[----:B------:R-:W-:Y:S02]  /*94e0*/  IMAD.MOV.U32 R17, RZ, RZ, R9 ;  /* 0x000000ffff117224 */ /* 0x000fe400078e0009 */
[----:B------:R-:W-:Y:S02]  /*94f0*/  @!P4 IMAD.IADD R12, R12, 0x1, -R3 ;  /* 0x000000010c0cc824 */ /* 0x000fe400078e0a03 */
[C---:B------:R-:W-:Y:S02]  /*9500*/  IMAD R13, R3.reuse, R15, R13 ;  /* 0x0000000f030d7224 */ /* 0x040fe400078e020d */
[----:B------:R-:W-:Y:S01]  /*9510*/  IMAD.MOV.U32 R16, RZ, RZ, R10 ;  /* 0x000000ffff107224 */ /* 0x000fe200078e000a */
[C---:B------:R-:W-:Y:S01]  /*9520*/  ISETP.GT.U32.AND P5, PT, R3.reuse, R14, PT ;  /* 0x0000000e0300720c */ /* 0x040fe20003fa4070 */
[----:B------:R-:W-:Y:S01]  /*9530*/  @!P1 IMAD.MOV R17, RZ, RZ, -R17 ;  /* 0x000000ffff119224 */ /* 0x000fe200078e0a11 */
[C---:B------:R-:W-:Y:S01]  /*9540*/  ISETP.GT.U32.AND P1, PT, R3.reuse, R12, PT ;  /* 0x0000000c0300720c */ /* 0x040fe20003f24070 */
[----:B------:R-:W-:Y:S01]  /*9550*/  @!P3 IMAD.MOV R16, RZ, RZ, -R16 ;  /* 0x000000ffff10b224 */ /* 0x000fe200078e0a10 */
[----:B------:R-:W-:-:S02]  /*9560*/  ISETP.GT.U32.AND P3, PT, R3, R13, PT ;  /* 0x0000000d0300720c */ /* 0x000fc40003f64070 */
[----:B------:R-:W-:Y:S02]  /*9570*/  IABS R9, R89 ;  /* 0x0000005900097213 */ /* 0x000fe40000000000 */
[----:B------:R-:W-:Y:S01]  /*9580*/  ISETP.GE.AND P2, PT, R85, RZ, PT ;  /* 0x000000ff5500720c */ /* 0x000fe20003f46270 */
[----:B------:R-:W-:Y:S02]  /*9590*/  @!P6 IMAD.MOV R11, RZ, RZ, -R11 ;  /* 0x000000ffff0be224 */ /* 0x000fe400078e0a0b */
[----:B------:R-:W-:-:S04]  /*95a0*/  IMAD.HI.U32 R10, R4, R9, RZ ;  /* 0x00000009040a7227 */ /* 0x000fc800078e00ff */
[--C-:B------:R-:W-:Y:S02]  /*95b0*/  @!P5 IMAD.IADD R14, R14, 0x1, -R3.reuse ;  /* 0x000000010e0ed824 */ /* 0x100fe400078e0a03 */
[----:B------:R-:W-:Y:S02]  /*95c0*/  IMAD.MOV R10, RZ, RZ, -R10 ;  /* 0x000000ffff0a7224 */ /* 0x000fe400078e0a0a */
[--C-:B------:R-:W-:Y:S01]  /*95d0*/  @!P1 IMAD.IADD R12, R12, 0x1, -R3.reuse ;  /* 0x000000010c0c9824 */ /* 0x100fe200078e0a03 */
[----:B------:R0:W-:Y:S01]  /*95e0*/  STL [R1+0x490], R11 ;  /* 0x0004900b01007387 */ /* 0x0001e20000100800 */
[----:B------:R-:W-:Y:S01]  /*95f0*/  @!P3 IMAD.IADD R13, R13, 0x1, -R3 ;  /* 0x000000010d0db824 */ /* 0x000fe200078e0a03 */
[C---:B------:R-:W-:Y:S01]  /*9600*/  ISETP.GT.U32.AND P5, PT, R3.reuse, R14, PT ;  /* 0x0000000e0300720c */ /* 0x040fe20003fa4070 */
[----:B------:R-:W-:Y:S02]  /*9610*/  IMAD R9, R3, R10, R9 ;  /* 0x0000000a03097224 */ /* 0x000fe400078e0209 */
[----:B------:R-:W-:Y:S01]  /*9620*/  IMAD.MOV.U32 R19, RZ, RZ, R12 ;  /* 0x000000ffff137224 */ /* 0x000fe200078e000c */
[----:B0-----:R-:W-:-:S03]  /*9630*/  IABS R11, R88 ;  /* 0x00000058000b7213 */ /* 0x001fc60000000000 */
[----:B------:R-:W-:Y:S01]  /*9640*/  @!P2 IMAD.MOV R19, RZ, RZ, -R19 ;  /* 0x000000ffff13a224 */ /* 0x000fe200078e0a13 */
[C---:B------:R-:W-:Y:S02]  /*9650*/  ISETP.GT.U32.AND P3, PT, R3.reuse, R13, PT ;  /* 0x0000000d0300720c */ /* 0x040fe40003f64070 */
[----:B------:R-:W-:Y:S01]  /*9660*/  ISETP.GT.U32.AND P2, PT, R3, R9, PT ;  /* 0x000000090300720c */ /* 0x000fe20003f44070 */
[----:B------:R-:W-:Y:S01]  /*9670*/  IMAD.HI.U32 R15, R4, R11, RZ ;  /* 0x0000000b040f7227 */ /* 0x000fe200078e00ff */
[----:B------:R0:W-:Y:S03]  /*9680*/  STL [R1+0x494], R17 ;  /* 0x0004941101007387 */ /* 0x0001e60000100800 */
[----:B------:R-:W-:Y:S01]  /*9690*/  IMAD.MOV R15, RZ, RZ, -R15 ;  /* 0x000000ffff0f7224 */ /* 0x000fe200078e0a0f */
[----:B------:R1:W-:Y:S01]  /*96a0*/  STL [R1+0x498], R16 ;  /* 0x0004981001007387 */ /* 0x0003e20000100800 */
[----:B------:R-:W-:-:S02]  /*96b0*/  ISETP.GE.AND P0, PT, R87, RZ, PT ;  /* 0x000000ff5700720c */ /* 0x000fc40003f06270 */
[----:B0-----:R-:W-:Y:S01]  /*96c0*/  IABS R17, R91 ;  /* 0x0000005b00117213 */ /* 0x001fe20000000000 */
[----:B------:R-:W-:Y:S01]  /*96d0*/  IMAD R11, R3, R15, R11 ;  /* 0x0000000f030b7224 */ /* 0x000fe200078e020b */
[----:B-1----:R-:W-:-:S03]  /*96e0*/  IABS R16, R90 ;  /* 0x0000005a00107213 */ /* 0x002fc60000000000 */
[----:B------:R-:W-:-:S04]  /*96f0*/  IMAD.HI.U32 R12, R4, R17, RZ ;  /* 0x00000011040c7227 */ /* 0x000fc800078e00ff */
[----:B------:R-:W-:Y:S02]  /*9700*/  @!P5 IMAD.IADD R14, R14, 0x1, -R3 ;  /* 0x000000010e0ed824 */ /* 0x000fe400078e0a03 */
[----:B------:R-:W-:Y:S01]  /*9710*/  IMAD.HI.U32 R10, R4, R16, RZ ;  /* 0x00000010040a7227 */ /* 0x000fe200078e00ff */
[----:B------:R-:W-:-:S03]  /*9720*/  ISETP.GT.U32.AND P5, PT, R3, R11, PT ;  /* 0x0000000b0300720c */ /* 0x000fc60003fa4070 */
[----:B------:R-:W-:Y:S02]  /*9730*/  IMAD.MOV R12, RZ, RZ, -R12 ;  /* 0x000000ffff0c7224 */ /* 0x000fe400078e0a0c */
[--C-:B------:R-:W-:Y:S02]  /*9740*/  @!P3 IMAD.IADD R13, R13, 0x1, -R3.reuse ;  /* 0x000000010d0db824 */ /* 0x100fe400078e0a03 */
[----:B------:R-:W-:Y:S01]  /*9750*/  IMAD.MOV.U32 R18, RZ, RZ, R14 ;  /* 0x000000ffff127224 */ /* 0x000fe200078e000e */
[----:B------:R-:W-:Y:S01]  /*9760*/  IABS R14, R92 ;  /* 0x0000005c000e7213 */ /* 0x000fe20000000000 */
[----:B------:R-:W-:Y:S02]  /*9770*/  IMAD.MOV R10, RZ, RZ, -R10 ;  /* 0x000000ffff0a7224 */ /* 0x000fe400078e0a0a */
[----:B------:R-:W-:Y:S02]  /*9780*/  @!P2 IMAD.IADD R9, R9, 0x1, -R3 ;  /* 0x000000010909a824 */ /* 0x000fe400078e0a03 */
[----:B------:R-:W-:-:S02]  /*9790*/  IMAD R12, R3, R12, R17 ;  /* 0x0000000c030c7224 */ /* 0x000fc400078e0211 */
[----:B------:R-:W-:Y:S01]  /*97a0*/  IMAD.MOV.U32 R15, RZ, RZ, R13 ;  /* 0x000000ffff0f7224 */ /* 0x000fe200078e000d */
[C---:B------:R-:W-:Y:S01]  /*97b0*/  ISETP.GT.U32.AND P2, PT, R3.reuse, R9, PT ;  /* 0x000000090300720c */ /* 0x040fe20003f44070 */
[----:B------:R-:W-:Y:S02]  /*97c0*/  IMAD R10, R3, R10, R16 ;  /* 0x0000000a030a7224 */ /* 0x000fe400078e0210 */
[----:B------:R-:W-:-:S04]  /*97d0*/  IMAD.HI.U32 R16, R4, R14, RZ ;  /* 0x0000000e04107227 */ /* 0x000fc800078e00ff */
[----:B------:R-:W-:Y:S01]  /*97e0*/  @!P0 IMAD.MOV R15, RZ, RZ, -R15 ;  /* 0x000000ffff0f8224 */ /* 0x000fe200078e0a0f */
[C---:B------:R-:W-:Y:S01]  /*97f0*/  ISETP.GT.U32.AND P0, PT, R3.reuse, R12, PT ;  /* 0x0000000c0300720c */ /* 0x040fe20003f04070 */
[----:B------:R-:W-:Y:S01]  /*9800*/  IMAD.MOV R16, RZ, RZ, -R16 ;  /* 0x000000ffff107224 */ /* 0x000fe200078e0a10 */
[----:B------:R-:W-:Y:S01]  /*9810*/  ISETP.GT.U32.AND P3, PT, R3, R10, PT ;  /* 0x0000000a0300720c */ /* 0x000fe20003f64070 */
[--C-:B------:R-:W-:Y:S01]  /*9820*/  @!P5 IMAD.IADD R11, R11, 0x1, -R3.reuse ;  /* 0x000000010b0bd824 */ /* 0x100fe200078e0a03 */
[----:B------:R-:W-:Y:S01]  /*9830*/  ISETP.GE.AND P6, PT, R86, RZ, PT ;  /* 0x000000ff5600720c */ /* 0x000fe20003fc6270 */
[----:B------:R-:W-:Y:S02]  /*9840*/  IMAD R14, R3, R16, R14 ;  /* 0x00000010030e7224 */ /* 0x000fe400078e020e */
[----:B------:R-:W-:Y:S01]  /*9850*/  @!P2 IMAD.IADD R9, R9, 0x1, -R3 ;  /* 0x000000010909a824 */ /* 0x000fe200078e0a03 */
[C---:B------:R-:W-:Y:S02]  /*9860*/  ISETP.GT.U32.AND P5, PT, R3.reuse, R11, PT ;  /* 0x0000000b0300720c */ /* 0x040fe40003fa4070 */
[----:B------:R-:W-:-:S02]  /*9870*/  ISETP.GT.U32.AND P2, PT, R3, R14, PT ;  /* 0x0000000e0300720c */ /* 0x000fc40003f44070 */
[----:B------:R-:W-:Y:S01]  /*9880*/  IABS R13, R93 ;  /* 0x0000005d000d7213 */ /* 0x000fe20000000000 */
[--C-:B------:R-:W-:Y:S02]  /*9890*/  @!P0 IMAD.IADD R12, R12, 0x1, -R3.reuse ;  /* 0x000000010c0c8824 */ /* 0x100fe400078e0a03 */
[--C-:B------:R-:W-:Y:S01]  /*98a0*/  @!P3 IMAD.IADD R10, R10, 0x1, -R3.reuse ;  /* 0x000000010a0ab824 */ /* 0x100fe200078e0a03 */
[----:B------:R-:W-:Y:S01]  /*98b0*/  ISETP.GE.AND P4, PT, R88, RZ, PT ;  /* 0x000000ff5800720c */ /* 0x000fe20003f86270 */
[----:B------:R-:W-:Y:S01]  /*98c0*/  IMAD.HI.U32 R16, R4, R13, RZ ;  /* 0x0000000d04107227 */ /* 0x000fe200078e00ff */
[C---:B------:R-:W-:Y:S02]  /*98d0*/  ISETP.GT.U32.AND P0, PT, R3.reuse, R12, PT ;  /* 0x0000000c0300720c */ /* 0x040fe40003f04070 */
[----:B------:R-:W-:Y:S01]  /*98e0*/  ISETP.GT.U32.AND P3, PT, R3, R10, PT ;  /* 0x0000000a0300720c */ /* 0x000fe20003f64070 */
[----:B------:R-:W-:Y:S02]  /*98f0*/  @!P6 IMAD.MOV R18, RZ, RZ, -R18 ;  /* 0x000000ffff12e224 */ /* 0x000fe400078e0a12 */
[----:B------:R-:W-:Y:S01]  /*9900*/  @!P5 IMAD.IADD R11, R11, 0x1, -R3 ;  /* 0x000000010b0bd824 */ /* 0x000fe200078e0a03 */
[----:B------:R-:W-:Y:S01]  /*9910*/  STL [R1+0x49c], R19 ;  /* 0x00049c1301007387 */ /* 0x000fe20000100800 */
[----:B------:R-:W-:-:S02]  /*9920*/  IMAD.MOV R16, RZ, RZ, -R16 ;  /* 0x000000ffff107224 */ /* 0x000fc400078e0a10 */
[----:B------:R-:W-:Y:S01]  /*9930*/  @!P2 IMAD.IADD R14, R14, 0x1, -R3 ;  /* 0x000000010e0ea824 */ /* 0x000fe200078e0a03 */
[----:B------:R0:W-:Y:S01]  /*9940*/  STL [R1+0x4a0], R18 ;  /* 0x0004a01201007387 */ /* 0x0001e20000100800 */
[----:B------:R-:W-:Y:S01]  /*9950*/  ISETP.GE.AND P1, PT, R89, RZ, PT ;  /* 0x000000ff5900720c */ /* 0x000fe20003f26270 */
[----:B------:R-:W-:Y:S01]  /*9960*/  IMAD.MOV.U32 R17, RZ, RZ, R9 ;  /* 0x000000ffff117224 */ /* 0x000fe200078e0009 */
[----:B------:R-:W-:Y:S01]  /*9970*/  ISETP.GE.AND P6, PT, R90, RZ, PT ;  /* 0x000000ff5a00720c */ /* 0x000fe20003fc6270 */
[C---:B------:R-:W-:Y:S01]  /*9980*/  IMAD R9, R3.reuse, R16, R13 ;  /* 0x0000001003097224 */ /* 0x040fe200078e020d */
[C---:B------:R-:W-:Y:S01]  /*9990*/  ISETP.GT.U32.AND P2, PT, R3.reuse, R14, PT ;  /* 0x0000000e0300720c */ /* 0x040fe20003f44070 */
[----:B0-----:R-:W-:Y:S02]  /*99a0*/  IMAD.MOV.U32 R18, RZ, RZ, R11 ;  /* 0x000000ffff127224 */ /* 0x001fe400078e000b */
[--C-:B------:R-:W-:Y:S02]  /*99b0*/  @!P0 IMAD.IADD R12, R12, 0x1, -R3.reuse ;  /* 0x000000010c0c8824 */ /* 0x100fe400078e0a03 */
[----:B------:R-:W-:Y:S01]  /*99c0*/  @!P4 IMAD.MOV R18, RZ, RZ, -R18 ;  /* 0x000000ffff12c224 */ /* 0x000fe200078e0a12 */
[----:B------:R-:W-:Y:S01]  /*99d0*/  ISETP.GT.U32.AND P0, PT, R3, R9, PT ;  /* 0x000000090300720c */ /* 0x000fe20003f04070 */
[----:B------:R-:W-:Y:S01]  /*99e0*/  @!P3 IMAD.IADD R10, R10, 0x1, -R3 ;  /* 0x000000010a0ab824 */ /* 0x000fe200078e0a03 */
[----:B------:R-:W-:Y:S01]  /*99f0*/  IABS R16, R95 ;  /* 0x0000005f00107213 */ /* 0x000fe20000000000 */
[----:B------:R0:W-:Y:S01]  /*9a00*/  STL [R1+0x4a4], R15 ;  /* 0x0004a40f01007387 */ /* 0x0001e20000100800 */
[----:B------:R-:W-:-:S03]  /*9a10*/  ISETP.GE.AND P4, PT, R92, RZ, PT ;  /* 0x000000ff5c00720c */ /* 0x000fc60003f86270 */
[----:B------:R1:W-:Y:S01]  /*9a20*/  STL [R1+0x4a8], R18 ;  /* 0x0004a81201007387 */ /* 0x0003e20000100800 */
[----:B------:R-:W-:Y:S01]  /*9a30*/  ISETP.GE.AND P5, PT, R91, RZ, PT ;  /* 0x000000ff5b00720c */ /* 0x000fe20003fa6270 */
[----:B------:R-:W-:Y:S01]  /*9a40*/  @!P1 IMAD.MOV R17, RZ, RZ, -R17 ;  /* 0x000000ffff119224 */ /* 0x000fe200078e0a11 */
[----:B0-----:R-:W-:Y:S01]  /*9a50*/  IABS R15, R94 ;  /* 0x0000005e000f7213 */ /* 0x001fe20000000000 */
[----:B-1----:R-:W-:Y:S02]  /*9a60*/  IMAD.MOV.U32 R18, RZ, RZ, R10 ;  /* 0x000000ffff127224 */ /* 0x002fe400078e000a */
[----:B------:R-:W-:-:S04]  /*9a70*/  IMAD.HI.U32 R10, R4, R16, RZ ;  /* 0x00000010040a7227 */ /* 0x000fc800078e00ff */
[----:B------:R-:W-:-:S04]  /*9a80*/  IMAD.HI.U32 R11, R4, R15, RZ ;  /* 0x0000000f040b7227 */ /* 0x000fc800078e00ff */
[----:B------:R-:W-:Y:S02]  /*9a90*/  @!P6 IMAD.MOV R18, RZ, RZ, -R18 ;  /* 0x000000ffff12e224 */ /* 0x000fe400078e0a12 */
[----:B------:R-:W-:Y:S02]  /*9aa0*/  IMAD.MOV R10, RZ, RZ, -R10 ;  /* 0x000000ffff0a7224 */ /* 0x000fe400078e0a0a */
[----:B------:R-:W-:Y:S01]  /*9ab0*/  @!P2 IMAD.IADD R14, R14, 0x1, -R3 ;  /* 0x000000010e0ea824 */ /* 0x000fe200078e0a03 */
[----:B------:R0:W-:Y:S01]  /*9ac0*/  STL [R1+0x4ac], R17 ;  /* 0x0004ac1101007387 */ /* 0x0001e20000100800 */
[----:B------:R-:W-:Y:S02]  /*9ad0*/  IMAD.MOV R11, RZ, RZ, -R11 ;  /* 0x000000ffff0b7224 */ /* 0x000fe400078e0a0b */
[----:B------:R-:W-:Y:S01]  /*9ae0*/  @!P0 IMAD.IADD R9, R9, 0x1, -R3 ;  /* 0x0000000109098824 */ /* 0x000fe200078e0a03 */
[----:B------:R1:W-:Y:S01]  /*9af0*/  STL [R1+0x4b0], R18 ;  /* 0x0004b01201007387 */ /* 0x0003e20000100800 */
[----:B------:R-:W-:-:S02]  /*9b00*/  IMAD R16, R3, R10, R16 ;  /* 0x0000000a03107224 */ /* 0x000fc400078e0210 */
[C---:B------:R-:W-:Y:S01]  /*9b10*/  IMAD R15, R3.reuse, R11, R15 ;  /* 0x0000000b030f7224 */ /* 0x040fe200078e020f */
[C---:B------:R-:W-:Y:S01]  /*9b20*/  ISETP.GT.U32.AND P0, PT, R3.reuse, R9, PT ;  /* 0x000000090300720c */ /* 0x040fe20003f04070 */
[----:B0-----:R-:W-:Y:S02]  /*9b30*/  IMAD.MOV.U32 R17, RZ, RZ, R12 ;  /* 0x000000ffff117224 */ /* 0x001fe400078e000c */
[----:B-1----:R-:W-:Y:S01]  /*9b40*/  IMAD.MOV.U32 R18, RZ, RZ, R14 ;  /* 0x000000ffff127224 */ /* 0x002fe200078e000e */
[----:B------:R-:W-:Y:S01]  /*9b50*/  IABS R13, R96 ;  /* 0x00000060000d7213 */ /* 0x000fe20000000000 */
[----:B------:R-:W-:Y:S02]  /*9b60*/  @!P5 IMAD.MOV R17, RZ, RZ, -R17 ;  /* 0x000000ffff11d224 */ /* 0x000fe400078e0a11 */
[----:B------:R-:W-:Y:S01]  /*9b70*/  @!P4 IMAD.MOV R18, RZ, RZ, -R18 ;  /* 0x000000ffff12c224 */ /* 0x000fe200078e0a12 */
[C---:B------:R-:W-:Y:S02]  /*9b80*/  ISETP.GT.U32.AND P4, PT, R3.reuse, R16, PT ;  /* 0x000000100300720c */ /* 0x040fe40003f84070 */
[----:B------:R-:W-:Y:S01]  /*9b90*/  ISETP.GT.U32.AND P5, PT, R3, R15, PT ;  /* 0x0000000f0300720c */ /* 0x000fe20003fa4070 */
[----:B------:R0:W-:Y:S01]  /*9ba0*/  STL [R1+0x4b4], R17 ;  /* 0x0004b41101007387 */ /* 0x0001e20000100800 */
[----:B------:R-:W-:-:S02]  /*9bb0*/  ISETP.GE.AND P1, PT, R93, RZ, PT ;  /* 0x000000ff5d00720c */ /* 0x000fc40003f26270 */
[----:B------:R-:W-:Y:S01]  /*9bc0*/  IABS R11, R97 ;  /* 0x00000061000b7213 */ /* 0x000fe20000000000 */
[----:B------:R-:W-:Y:S02]  /*9bd0*/  @!P0 IMAD.IADD R9, R9, 0x1, -R3 ;  /* 0x0000000109098824 */ /* 0x000fe400078e0a03 */
[----:B0-----:R-:W-:-:S04]  /*9be0*/  IMAD.HI.U32 R17, R4, R13, RZ ;  /* 0x0000000d04117227 */ /* 0x001fc800078e00ff */
[----:B------:R-:W-:Y:S02]  /*9bf0*/  IMAD.MOV R17, RZ, RZ, -R17 ;  /* 0x000000ffff117224 */ /* 0x000fe400078e0a11 */
[----:B------:R-:W-:Y:S01]  /*9c00*/  IMAD.HI.U32 R10, R4, R11, RZ ;  /* 0x0000000b040a7227 */ /* 0x000fe200078e00ff */
[----:B------:R0:W-:Y:S03]  /*9c10*/  STL [R1+0x458], R18 ;  /* 0x0004581201007387 */ /* 0x0001e60000100800 */
[--C-:B------:R-:W-:Y:S02]  /*9c20*/  @!P4 IMAD.IADD R16, R16, 0x1, -R3.reuse ;  /* 0x000000011010c824 */ /* 0x100fe400078e0a03 */
[----:B------:R-:W-:Y:S02]  /*9c30*/  @!P5 IMAD.IADD R15, R15, 0x1, -R3 ;  /* 0x000000010f0fd824 */ /* 0x000fe400078e0a03 */
[----:B------:R-:W-:Y:S01]  /*9c40*/  IMAD R13, R3, R17, R13 ;  /* 0x00000011030d7224 */ /* 0x000fe200078e020d */
[----:B------:R-:W-:Y:S01]  /*9c50*/  IABS R12, R98 ;  /* 0x00000062000c7213 */ /* 0x000fe20000000000 */
[----:B------:R-:W-:-:S02]  /*9c60*/  IMAD.MOV R10, RZ, RZ, -R10 ;  /* 0x000000ffff0a7224 */ /* 0x000fc400078e0a0a */
[----:B0-----:R-:W-:Y:S01]  /*9c70*/  IMAD.MOV.U32 R18, RZ, RZ, R9 ;  /* 0x000000ffff127224 */ /* 0x001fe200078e0009 */
[C---:B------:R-:W-:Y:S01]  /*9c80*/  ISETP.GT.U32.AND P4, PT, R3.reuse, R16, PT ;  /* 0x000000100300720c */ /* 0x040fe20003f84070 */
[C---:B------:R-:W-:Y:S01]  /*9c90*/  IMAD R11, R3.reuse, R10, R11 ;  /* 0x0000000a030b7224 */ /* 0x040fe200078e020b */
[C---:B------:R-:W-:Y:S01]  /*9ca0*/  ISETP.GT.U32.AND P5, PT, R3.reuse, R15, PT ;  /* 0x0000000f0300720c */ /* 0x040fe20003fa4070 */
[----:B------:R-:W-:Y:S01]  /*9cb0*/  @!P1 IMAD.MOV R18, RZ, RZ, -R18 ;  /* 0x000000ffff129224 */ /* 0x000fe200078e0a12 */
[----:B------:R-:W-:Y:S01]  /*9cc0*/  ISETP.GT.U32.AND P0, PT, R3, R13, PT ;  /* 0x0000000d0300720c */ /* 0x000fe20003f04070 */
[----:B------:R-:W-:Y:S01]  /*9cd0*/  IMAD.HI.U32 R14, R4, R12, RZ ;  /* 0x0000000c040e7227 */ /* 0x000fe200078e00ff */
[----:B------:R-:W-:Y:S02]  /*9ce0*/  IABS R10, R99 ;  /* 0x00000063000a7213 */ /* 0x000fe40000000000 */
[----:B------:R-:W-:Y:S01]  /*9cf0*/  ISETP.GE.AND P3, PT, R94, RZ, PT ;  /* 0x000000ff5e00720c */ /* 0x000fe20003f66270 */
[----:B------:R0:W-:Y:S01]  /*9d00*/  STL [R1+0x4b8], R18 ;  /* 0x0004b81201007387 */ /* 0x0001e20000100800 */
[----:B------:R-:W-:-:S03]  /*9d10*/  ISETP.GE.AND P6, PT, R95, RZ, PT ;  /* 0x000000ff5f00720c */ /* 0x000fc60003fc6270 */
[----:B------:R-:W-:Y:S02]  /*9d20*/  @!P4 IMAD.IADD R16, R16, 0x1, -R3 ;  /* 0x000000011010c824 */ /* 0x000fe400078e0a03 */
[----:B0-----:R-:W-:Y:S02]  /*9d30*/  IMAD.MOV R18, RZ, RZ, -R14 ;  /* 0x000000ffff127224 */ /* 0x001fe400078e0a0e */
[----:B------:R-:W-:-:S04]  /*9d40*/  IMAD.HI.U32 R14, R4, R10, RZ ;  /* 0x0000000a040e7227 */ /* 0x000fc800078e00ff */
[----:B------:R-:W-:Y:S02]  /*9d50*/  IMAD R12, R3, R18, R12 ;  /* 0x00000012030c7224 */ /* 0x000fe400078e020c */
[----:B------:R-:W-:Y:S02]  /*9d60*/  IMAD.MOV R14, RZ, RZ, -R14 ;  /* 0x000000ffff0e7224 */ /* 0x000fe400078e0a0e */
[--C-:B------:R-:W-:Y:S02]  /*9d70*/  @!P5 IMAD.IADD R15, R15, 0x1, -R3.reuse ;  /* 0x000000010f0fd824 */ /* 0x100fe400078e0a03 */
[----:B------:R-:W-:Y:S01]  /*9d80*/  @!P0 IMAD.IADD R13, R13, 0x1, -R3 ;  /* 0x000000010d0d8824 */ /* 0x000fe200078e0a03 */
[C---:B------:R-:W-:Y:S01]  /*9d90*/  ISETP.GT.U32.AND P4, PT, R3.reuse, R12, PT ;  /* 0x0000000c0300720c */ /* 0x040fe20003f84070 */
[C---:B------:R-:W-:Y:S02]  /*9da0*/  IMAD R10, R3.reuse, R14, R10 ;  /* 0x0000000e030a7224 */ /* 0x040fe400078e020a */
[----:B------:R-:W-:Y:S01]  /*9db0*/  IMAD.MOV.U32 R18, RZ, RZ, R16 ;  /* 0x000000ffff127224 */ /* 0x000fe200078e0010 */
[----:B------:R-:W-:Y:S01]  /*9dc0*/  IABS R17, R100 ;  /* 0x0000006400117213 */ /* 0x000fe20000000000 */
[----:B------:R-:W-:Y:S01]  /*9dd0*/  @!P3 IMAD.MOV R15, RZ, RZ, -R15 ;  /* 0x000000ffff0fb224 */ /* 0x000fe200078e0a0f */
[C---:B------:R-:W-:Y:S01]  /*9de0*/  ISETP.GT.U32.AND P3, PT, R3.reuse, R13, PT ;  /* 0x0000000d0300720c */ /* 0x040fe20003f64070 */
[----:B------:R-:W-:Y:S01]  /*9df0*/  @!P6 IMAD.MOV R18, RZ, RZ, -R18 ;  /* 0x000000ffff12e224 */ /* 0x000fe200078e0a12 */
[----:B------:R-:W-:Y:S01]  /*9e00*/  ISETP.GT.U32.AND P6, PT, R3, R10, PT ;  /* 0x0000000a0300720c */ /* 0x000fe20003fc4070 */
[----:B------:R-:W-:Y:S01]  /*9e10*/  IMAD.MOV.U32 R9, RZ, RZ, R17 ;  /* 0x000000ffff097224 */ /* 0x000fe200078e0011 */
[----:B------:R-:W-:-:S03]  /*9e20*/  ISETP.GE.AND P2, PT, R96, RZ, PT ;  /* 0x000000ff6000720c */ /* 0x000fc60003f46270 */
[----:B------:R-:W-:Y:S01]  /*9e30*/  IMAD.HI.U32 R17, R4, R9, RZ ;  /* 0x0000000904117227 */ /* 0x000fe200078e00ff */
[----:B------:R0:W-:Y:S03]  /*9e40*/  STL [R1+0x434], R15 ;  /* 0x0004340f01007387 */ /* 0x0001e60000100800 */
[----:B------:R-:W-:Y:S02]  /*9e50*/  @!P4 IMAD.IADD R12, R12, 0x1, -R3 ;  /* 0x000000010c0cc824 */ /* 0x000fe400078e0a03 */
[----:B------:R-:W-:Y:S02]  /*9e60*/  IMAD.MOV R17, RZ, RZ, -R17 ;  /* 0x000000ffff117224 */ /* 0x000fe400078e0a11 */
[--C-:B------:R-:W-:Y:S01]  /*9e70*/  @!P3 IMAD.IADD R13, R13, 0x1, -R3.reuse ;  /* 0x000000010d0db824 */ /* 0x100fe200078e0a03 */
[----:B0-----:R-:W-:Y:S01]  /*9e80*/  IABS R15, R101 ;  /* 0x00000065000f7213 */ /* 0x001fe20000000000 */
[----:B------:R-:W-:Y:S01]  /*9e90*/  @!P6 IMAD.IADD R10, R10, 0x1, -R3 ;  /* 0x000000010a0ae824 */ /* 0x000fe200078e0a03 */
[C---:B------:R-:W-:Y:S01]  /*9ea0*/  ISETP.GT.U32.AND P5, PT, R3.reuse, R11, PT ;  /* 0x0000000b0300720c */ /* 0x040fe20003fa4070 */
[C---:B------:R-:W-:Y:S01]  /*9eb0*/  IMAD R9, R3.reuse, R17, R9 ;  /* 0x0000001103097224 */ /* 0x040fe200078e0209 */
[----:B------:R-:W-:Y:S01]  /*9ec0*/  ISETP.GT.U32.AND P6, PT, R3, R12, PT ;  /* 0x0000000c0300720c */ /* 0x000fe20003fc4070 */
[----:B------:R-:W-:Y:S01]  /*9ed0*/  IMAD.HI.U32 R17, R4, R15, RZ ;  /* 0x0000000f04117227 */ /* 0x000fe200078e00ff */
[----:B------:R-:W-:-:S03]  /*9ee0*/  IABS R14, R102 ;  /* 0x00000066000e7213 */ /* 0x000fc60000000000 */
[----:B------:R-:W-:Y:S01]  /*9ef0*/  IMAD.MOV.U32 R20, RZ, RZ, R13 ;  /* 0x000000ffff147224 */ /* 0x000fe200078e000d */
[----:B------:R0:W-:Y:S01]  /*9f00*/  STL [R1+0x424], R18 ;  /* 0x0004241201007387 */ /* 0x0001e20000100800 */
[----:B------:R-:W-:Y:S02]  /*9f10*/  IMAD.MOV R17, RZ, RZ, -R17 ;  /* 0x000000ffff117224 */ /* 0x000fe400078e0a11 */
[----:B------:R-:W-:Y:S01]  /*9f20*/  @!P2 IMAD.MOV R20, RZ, RZ, -R20 ;  /* 0x000000ffff14a224 */ /* 0x000fe200078e0a14 */
[----:B------:R-:W-:Y:S01]  /*9f30*/  ISETP.GT.U32.AND P2, PT, R3, R10, PT ;  /* 0x0000000a0300720c */ /* 0x000fe20003f44070 */
[----:B------:R-:W-:Y:S01]  /*9f40*/  IMAD.HI.U32 R16, R4, R14, RZ ;  /* 0x0000000e04107227 */ /* 0x000fe200078e00ff */
[----:B0-----:R-:W-:-:S03]  /*9f50*/  IABS R18, R103 ;  /* 0x0000006700127213 */ /* 0x001fc60000000000 */
[----:B------:R-:W-:Y:S02]  /*9f60*/  IMAD R15, R3, R17, R15 ;  /* 0x00000011030f7224 */ /* 0x000fe400078e020f */
[----:B------:R-:W-:Y:S02]  /*9f70*/  IMAD.MOV R16, RZ, RZ, -R16 ;  /* 0x000000ffff107224 */ /* 0x000fe400078e0a10 */
[----:B------:R-:W-:Y:S02]  /*9f80*/  IMAD.MOV.U32 R13, RZ, RZ, R18 ;  /* 0x000000ffff0d7224 */ /* 0x000fe400078e0012 */
[--C-:B------:R-:W-:Y:S02]  /*9f90*/  @!P5 IMAD.IADD R11, R11, 0x1, -R3.reuse ;  /* 0x000000010b0bd824 */ /* 0x100fe400078e0a03 */
[----:B------:R-:W-:Y:S01]  /*9fa0*/  @!P6 IMAD.IADD R12, R12, 0x1, -R3 ;  /* 0x000000010c0ce824 */ /* 0x000fe200078e0a03 */
[C---:B------:R-:W-:Y:S01]  /*9fb0*/  ISETP.GT.U32.AND P6, PT, R3.reuse, R15, PT ;  /* 0x0000000f0300720c */ /* 0x040fe20003fc4070 */
[----:B------:R-:W-:-:S02]  /*9fc0*/  IMAD R14, R3, R16, R14 ;  /* 0x00000010030e7224 */ /* 0x000fc400078e020e */
[----:B------:R-:W-:Y:S01]  /*9fd0*/  IMAD.HI.U32 R16, R4, R13, RZ ;  /* 0x0000000d04107227 */ /* 0x000fe200078e00ff */
[----:B------:R-:W-:-:S03]  /*9fe0*/  ISETP.GT.U32.AND P5, PT, R3, R11, PT ;  /* 0x0000000b0300720c */ /* 0x000fc60003fa4070 */
[----:B------:R-:W-:Y:S02]  /*9ff0*/  IMAD.MOV R16, RZ, RZ, -R16 ;  /* 0x000000ffff107224 */ /* 0x000fe400078e0a10 */
[----:B------:R-:W-:Y:S01]  /*a000*/  @!P2 IMAD.IADD R10, R10, 0x1, -R3 ;  /* 0x000000010a0aa824 */ /* 0x000fe200078e0a03 */
[C---:B------:R-:W-:Y:S01]  /*a010*/  ISETP.GT.U32.AND P2, PT, R3.reuse, R14, PT ;  /* 0x0000000e0300720c */ /* 0x040fe20003f44070 */
[----:B------:R-:W-:Y:S01]  /*a020*/  IMAD R13, R3, R16, R13 ;  /* 0x00000010030d7224 */ /* 0x000fe200078e020d */
[----:B------:R-:W-:Y:S01]  /*a030*/  ISETP.GE.AND P1, PT, R97, RZ, PT ;  /* 0x000000ff6100720c */ /* 0x000fe20003f26270 */
[--C-:B------:R-:W-:Y:S01]  /*a040*/  @!P6 IMAD.IADD R15, R15, 0x1, -R3.reuse ;  /* 0x000000010f0fe824 */ /* 0x100fe200078e0a03 */
[----:B------:R-:W-:Y:S02]  /*a050*/  ISETP.GE.AND P0, PT, R98, RZ, PT ;  /* 0x000000ff6200720c */ /* 0x000fe40003f06270 */
[C---:B------:R-:W-:Y:S02]  /*a060*/  ISETP.GT.U32.AND P3, PT, R3.reuse, R9, PT ;  /* 0x000000090300720c */ /* 0x040fe40003f64070 */
[----:B------:R-:W-:Y:S01]  /*a070*/  ISETP.GT.U32.AND P6, PT, R3, R13, PT ;  /* 0x0000000d0300720c */ /* 0x000fe20003fc4070 */
[--C-:B------:R-:W-:Y:S01]  /*a080*/  @!P5 IMAD.IADD R11, R11, 0x1, -R3.reuse ;  /* 0x000000010b0bd824 */ /* 0x100fe200078e0a03 */
[----:B------:R0:W-:Y:S03]  /*a090*/  STL [R1+0x3e0], R20 ;  /* 0x0003e01401007387 */ /* 0x0001e60000100800 */
[----:B------:R-:W-:Y:S01]  /*a0a0*/  @!P2 IMAD.IADD R14, R14, 0x1, -R3 ;  /* 0x000000010e0ea824 */ /* 0x000fe200078e0a03 */
[----:B------:R-:W-:Y:S01]  /*a0b0*/  ISETP.GT.U32.AND P2, PT, R3, R15, PT ;  /* 0x0000000f0300720c */ /* 0x000fe20003f44070 */
[----:B------:R-:W-:Y:S01]  /*a0c0*/  IMAD.MOV.U32 R19, RZ, RZ, R11 ;  /* 0x000000ffff137224 */ /* 0x000fe200078e000b */
[----:B------:R-:W-:Y:S01]  /*a0d0*/  IABS R11, R105 ;  /* 0x00000069000b7213 */ /* 0x000fe20000000000 */
[----:B0-----:R-:W-:-:S02]  /*a0e0*/  IMAD.MOV.U32 R20, RZ, RZ, R12 ;  /* 0x000000ffff147224 */ /* 0x001fc400078e000c */
[----:B------:R-:W-:Y:S02]  /*a0f0*/  @!P1 IMAD.MOV R19, RZ, RZ, -R19 ;  /* 0x000000ffff139224 */ /* 0x000fe400078e0a13 */
[----:B------:R-:W-:Y:S01]  /*a100*/  @!P0 IMAD.MOV R20, RZ, RZ, -R20 ;  /* 0x000000ffff148224 */ /* 0x000fe200078e0a14 */
[----:B------:R-:W-:Y:S01]  /*a110*/  IABS R16, R106 ;  /* 0x0000006a00107213 */ /* 0x000fe20000000000 */
[--C-:B------:R-:W-:Y:S01]  /*a120*/  @!P3 IMAD.IADD R9, R9, 0x1, -R3.reuse ;  /* 0x000000010909b824 */ /* 0x100fe200078e0a03 */
[----:B------:R-:W-:Y:S01]  /*a130*/  ISETP.GE.AND P3, PT, R101, RZ, PT ;  /* 0x000000ff6500720c */ /* 0x000fe20003f66270 */
[--C-:B------:R-:W-:Y:S02]  /*a140*/  @!P6 IMAD.IADD R13, R13, 0x1, -R3.reuse ;  /* 0x000000010d0de824 */ /* 0x100fe400078e0a03 */
[----:B------:R-:W-:Y:S01]  /*a150*/  IMAD.HI.U32 R18, R4, R11, RZ ;  /* 0x0000000b04127227 */ /* 0x000fe200078e00ff */
[----:B------:R-:W-:Y:S02]  /*a160*/  STL [R1+0x3d4], R19 ;  /* 0x0003d41301007387 */ /* 0x000fe40000100800 */
[----:B------:R-:W-:Y:S01]  /*a170*/  ISETP.GT.U32.AND P6, PT, R3, R13, PT ;  /* 0x0000000d0300720c */ /* 0x000fe20003fc4070 */
[----:B------:R-:W-:Y:S01]  /*a180*/  IMAD.MOV R18, RZ, RZ, -R18 ;  /* 0x000000ffff127224 */ /* 0x000fe200078e0a12 */
[----:B------:R0:W-:Y:S01]  /*a190*/  STL [R1+0x3c8], R20 ;  /* 0x0003c81401007387 */ /* 0x0001e20000100800 */
[----:B------:R-:W-:-:S02]  /*a1a0*/  @!P2 IMAD.IADD R15, R15, 0x1, -R3 ;  /* 0x000000010f0fa824 */ /* 0x000fc400078e0a03 */
[C---:B------:R-:W-:Y:S01]  /*a1b0*/  IMAD R11, R3.reuse, R18, R11 ;  /* 0x00000012030b7224 */ /* 0x040fe200078e020b */
[----:B------:R-:W-:Y:S01]  /*a1c0*/  ISETP.GT.U32.AND P1, PT, R3, R9, PT ;  /* 0x000000090300720c */ /* 0x000fe20003f24070 */
[----:B------:R-:W-:Y:S02]  /*a1d0*/  IMAD.MOV.U32 R18, RZ, RZ, R15 ;  /* 0x000000ffff127224 */ /* 0x000fe400078e000f */
[----:B0-----:R-:W-:Y:S02]  /*a1e0*/  IMAD.MOV.U32 R20, RZ, RZ, R10 ;  /* 0x000000ffff147224 */ /* 0x001fe400078e000a */
[----:B------:R-:W-:-:S04]  /*a1f0*/  IMAD.HI.U32 R10, R4, R16, RZ ;  /* 0x00000010040a7227 */ /* 0x000fc800078e00ff */
[----:B------:R-:W-:Y:S01]  /*a200*/  IMAD.MOV R10, RZ, RZ, -R10 ;  /* 0x000000ffff0a7224 */ /* 0x000fe200078e0a0a */
[----:B------:R-:W-:Y:S01]  /*a210*/  ISETP.GE.AND P5, PT, R99, RZ, PT ;  /* 0x000000ff6300720c */ /* 0x000fe20003fa6270 */
[----:B------:R-:W-:Y:S01]  /*a220*/  @!P3 IMAD.MOV R18, RZ, RZ, -R18 ;  /* 0x000000ffff12b224 */ /* 0x000fe200078e0a12 */
[----:B------:R-:W-:Y:S01]  /*a230*/  ISETP.GE.AND P4, PT, R100, RZ, PT ;  /* 0x000000ff6400720c */ /* 0x000fe20003f86270 */
[C---:B------:R-:W-:Y:S01]  /*a240*/  IMAD R10, R3.reuse, R10, R16 ;  /* 0x0000000a030a7224 */ /* 0x040fe200078e0210 */
[----:B------:R-:W-:Y:S02]  /*a250*/  IABS R17, R104 ;  /* 0x0000006800117213 */ /* 0x000fe40000000000 */
[----:B------:R-:W-:Y:S01]  /*a260*/  ISETP.GT.U32.AND P3, PT, R3, R11, PT ;  /* 0x0000000b0300720c */ /* 0x000fe20003f64070 */
[----:B------:R-:W-:Y:S01]  /*a270*/  @!P6 IMAD.IADD R13, R13, 0x1, -R3 ;  /* 0x000000010d0de824 */ /* 0x000fe200078e0a03 */
[----:B------:R-:W-:Y:S01]  /*a280*/  ISETP.GT.U32.AND P6, PT, R3, R10, PT ;  /* 0x0000000a0300720c */ /* 0x000fe20003fc4070 */
[----:B------:R-:W-:-:S04]  /*a290*/  IMAD.HI.U32 R19, R4, R17, RZ ;  /* 0x0000001104137227 */ /* 0x000fc800078e00ff */
[----:B------:R-:W-:Y:S02]  /*a2a0*/  @!P1 IMAD.IADD R9, R9, 0x1, -R3 ;  /* 0x0000000109099824 */ /* 0x000fe400078e0a03 */
[----:B------:R-:W-:Y:S02]  /*a2b0*/  IMAD.MOV R19, RZ, RZ, -R19 ;  /* 0x000000ffff137224 */ /* 0x000fe400078e0a13 */
[----:B------:R-:W-:Y:S01]  /*a2c0*/  @!P5 IMAD.MOV R20, RZ, RZ, -R20 ;  /* 0x000000ffff14d224 */ /* 0x000fe200078e0a14 */
[----:B------:R-:W-:Y:S01]  /*a2d0*/  IABS R16, R108 ;  /* 0x0000006c00107213 */ /* 0x000fe20000000000 */
[----:B------:R-:W-:Y:S01]  /*a2e0*/  IMAD R12, R3, R19, R17 ;  /* 0x00000013030c7224 */ /* 0x000fe200078e0211 */
[----:B------:R-:W-:Y:S01]  /*a2f0*/  IABS R17, R107 ;  /* 0x0000006b00117213 */ /* 0x000fe20000000000 */
[----:B------:R-:W-:Y:S02]  /*a300*/  @!P4 IMAD.MOV R9, RZ, RZ, -R9 ;  /* 0x000000ffff09c224 */ /* 0x000fe400078e0a09 */
[--C-:B------:R-:W-:Y:S01]  /*a310*/  @!P3 IMAD.IADD R11, R11, 0x1, -R3.reuse ;  /* 0x000000010b0bb824 */ /* 0x100fe200078e0a03 */
[----:B------:R-:W-:Y:S01]  /*a320*/  STL [R1+0x3c0], R20 ;  /* 0x0003c01401007387 */ /* 0x000fe20000100800 */
[----:B------:R-:W-:Y:S01]  /*a330*/  @!P6 IMAD.IADD R10, R10, 0x1, -R3 ;  /* 0x000000010a0ae824 */ /* 0x000fe200078e0a03 */
[C---:B------:R-:W-:Y:S01]  /*a340*/  ISETP.GT.U32.AND P2, PT, R3.reuse, R12, PT ;  /* 0x0000000c0300720c */ /* 0x040fe20003f44070 */
[----:B------:R-:W-:Y:S01]  /*a350*/  IMAD.HI.U32 R19, R4, R16, RZ ;  /* 0x0000001004137227 */ /* 0x000fe200078e00ff */
[----:B------:R0:W-:Y:S01]  /*a360*/  STL [R1+0x3bc], R9 ;  /* 0x0003bc0901007387 */ /* 0x0001e20000100800 */
[----:B------:R-:W-:-:S02]  /*a370*/  ISETP.GT.U32.AND P6, PT, R3, R11, PT ;  /* 0x0000000b0300720c */ /* 0x000fc40003fc4070 */
[----:B------:R-:W-:Y:S01]  /*a380*/  ISETP.GT.U32.AND P5, PT, R3, R14, PT ;  /* 0x0000000e0300720c */ /* 0x000fe20003fa4070 */
[----:B------:R-:W-:Y:S02]  /*a390*/  IMAD.MOV R19, RZ, RZ, -R19 ;  /* 0x000000ffff137224 */ /* 0x000fe400078e0a13 */
[----:B0-----:R-:W-:-:S04]  /*a3a0*/  IMAD.HI.U32 R9, R4, R17, RZ ;  /* 0x0000001104097227 */ /* 0x001fc800078e00ff */
[----:B------:R-:W-:Y:S01]  /*a3b0*/  IMAD.MOV R9, RZ, RZ, -R9 ;  /* 0x000000ffff097224 */ /* 0x000fe200078e0a09 */
[----:B------:R-:W-:Y:S01]  /*a3c0*/  ISETP.GE.AND P1, PT, R102, RZ, PT ;  /* 0x000000ff6600720c */ /* 0x000fe20003f26270 */
[----:B------:R-:W-:Y:S01]  /*a3d0*/  IMAD R16, R3, R19, R16 ;  /* 0x0000001303107224 */ /* 0x000fe200078e0210 */
[----:B------:R-:W-:Y:S01]  /*a3e0*/  ISETP.GE.AND P0, PT, R103, RZ, PT ;  /* 0x000000ff6700720c */ /* 0x000fe20003f06270 */
[----:B------:R-:W-:Y:S01]  /*a3f0*/  IMAD R9, R3, R9, R17 ;  /* 0x0000000903097224 */ /* 0x000fe200078e0211 */
[----:B------:R-:W-:Y:S01]  /*a400*/  IABS R17, R109 ;  /* 0x0000006d00117213 */ /* 0x000fe20000000000 */
[--C-:B------:R-:W-:Y:S02]  /*a410*/  @!P2 IMAD.IADD R12, R12, 0x1, -R3.reuse ;  /* 0x000000010c0ca824 */ /* 0x100fe400078e0a03 */
[--C-:B------:R-:W-:Y:S01]  /*a420*/  @!P6 IMAD.IADD R11, R11, 0x1, -R3.reuse ;  /* 0x000000010b0be824 */ /* 0x100fe200078e0a03 */
[----:B------:R-:W-:Y:S01]  /*a430*/  ISETP.GT.U32.AND P6, PT, R3, R16, PT ;  /* 0x000000100300720c */ /* 0x000fe20003fc4070 */
[----:B------:R-:W-:-:S02]  /*a440*/  @!P5 IMAD.IADD R14, R14, 0x1, -R3 ;  /* 0x000000010e0ed824 */ /* 0x000fc400078e0a03 */
[----:B------:R-:W-:Y:S01]  /*a450*/  IMAD.HI.U32 R19, R4, R17, RZ ;  /* 0x0000001104137227 */ /* 0x000fe200078e00ff */
[----:B------:R-:W-:-:S03]  /*a460*/  ISETP.GT.U32.AND P3, PT, R3, R12, PT ;  /* 0x0000000c0300720c */ /* 0x000fc60003f64070 */
[----:B------:R-:W-:Y:S02]  /*a470*/  IMAD.MOV.U32 R20, RZ, RZ, R14 ;  /* 0x000000ffff147224 */ /* 0x000fe400078e000e */
[----:B------:R-:W-:Y:S02]  /*a480*/  IMAD.MOV R19, RZ, RZ, -R19 ;  /* 0x000000ffff137224 */ /* 0x000fe400078e0a13 */
[----:B------:R-:W-:Y:S01]  /*a490*/  @!P1 IMAD.MOV R20, RZ, RZ, -R20 ;  /* 0x000000ffff149224 */ /* 0x000fe200078e0a14 */
[----:B------:R-:W-:Y:S01]  /*a4a0*/  IABS R15, R111 ;  /* 0x0000006f000f7213 */ /* 0x000fe20000000000 */
[----:B------:R-:W-:Y:S01]  /*a4b0*/  @!P0 IMAD.MOV R13, RZ, RZ, -R13 ;  /* 0x000000ffff0d8224 */ /* 0x000fe200078e0a0d */
[C---:B------:R-:W-:Y:S01]  /*a4c0*/  ISETP.GT.U32.AND P1, PT, R3.reuse, R10, PT ;  /* 0x0000000a0300720c */ /* 0x040fe20003f24070 */
[C---:B------:R-:W-:Y:S01]  /*a4d0*/  IMAD R17, R3.reuse, R19, R17 ;  /* 0x0000001303117224 */ /* 0x040fe200078e0211 */
[----:B------:R-:W-:Y:S01]  /*a4e0*/  ISETP.GT.U32.AND P0, PT, R3, R9, PT ;  /* 0x000000090300720c */ /* 0x000fe20003f04070 */
[----:B------:R0:W-:Y:S01]  /*a4f0*/  STL [R1+0x4d0], R18 ;  /* 0x0004d01201007387 */ /* 0x0001e20000100800 */
[----:B------:R-:W-:Y:S01]  /*a500*/  ISETP.GE.AND P4, PT, R104, RZ, PT ;  /* 0x000000ff6800720c */ /* 0x000fe20003f86270 */
[----:B------:R-:W-:Y:S01]  /*a510*/  @!P6 IMAD.IADD R16, R16, 0x1, -R3 ;  /* 0x000000011010e824 */ /* 0x000fe200078e0a03 */
[----:B------:R-:W-:Y:S01]  /*a520*/  ISETP.GE.AND P5, PT, R105, RZ, PT ;  /* 0x000000ff6900720c */ /* 0x000fe20003fa6270 */
[----:B------:R-:W-:Y:S01]  /*a530*/  STL [R1+0x3b8], R20 ;  /* 0x0003b81401007387 */ /* 0x000fe20000100800 */
[----:B------:R-:W-:-:S02]  /*a540*/  ISETP.GE.AND P2, PT, R106, RZ, PT ;  /* 0x000000ff6a00720c */ /* 0x000fc40003f46270 */
[----:B------:R-:W-:Y:S01]  /*a550*/  ISETP.GT.U32.AND P6, PT, R3, R17, PT ;  /* 0x000000110300720c */ /* 0x000fe20003fc4070 */
[----:B------:R1:W-:Y:S01]  /*a560*/  STL [R1+0x3b4], R13 ;  /* 0x0003b40d01007387 */ /* 0x0003e20000100800 */
[----:B------:R-:W-:Y:S01]  /*a570*/  @!P3 IMAD.IADD R12, R12, 0x1, -R3 ;  /* 0x000000010c0cb824 */ /* 0x000fe200078e0a03 */
[----:B0-----:R-:W-:Y:S01]  /*a580*/  IABS R18, R110 ;  /* 0x0000006e00127213 */ /* 0x001fe20000000000 */
[----:B-1----:R-:W-:Y:S02]  /*a590*/  IMAD.MOV.U32 R13, RZ, RZ, R15 ;  /* 0x000000ffff0d7224 */ /* 0x002fe400078e000f */
[----:B------:R-:W-:Y:S02]  /*a5a0*/  IMAD.MOV.U32 R21, RZ, RZ, R12 ;  /* 0x000000ffff157224 */ /* 0x000fe400078e000c */
[----:B------:R-:W-:-:S04]  /*a5b0*/  IMAD.HI.U32 R15, R4, R13, RZ ;  /* 0x0000000d040f7227 */ /* 0x000fc800078e00ff */
[----:B------:R-:W-:Y:S02]  /*a5c0*/  IMAD.MOV.U32 R20, RZ, RZ, R11 ;  /* 0x000000ffff147224 */ /* 0x000fe400078e000b */
[----:B------:R-:W-:Y:S02]  /*a5d0*/  @!P1 IMAD.IADD R10, R10, 0x1, -R3 ;  /* 0x000000010a0a9824 */ /* 0x000fe400078e0a03 */
[----:B------:R-:W-:Y:S02]  /*a5e0*/  IMAD.MOV R15, RZ, RZ, -R15 ;  /* 0x000000ffff0f7224 */ /* 0x000fe400078e0a0f */
[----:B------:R-:W-:Y:S02]  /*a5f0*/  @!P0 IMAD.IADD R9, R9, 0x1, -R3 ;  /* 0x0000000109098824 */ /* 0x000fe400078e0a03 */
[----:B------:R-:W-:Y:S02]  /*a600*/  @!P4 IMAD.MOV R21, RZ, RZ, -R21 ;  /* 0x000000ffff15c224 */ /* 0x000fe400078e0a15 */
[----:B------:R-:W-:-:S02]  /*a610*/  IMAD.MOV.U32 R14, RZ, RZ, R18 ;  /* 0x000000ffff0e7224 */ /* 0x000fc400078e0012 */
[----:B------:R-:W-:Y:S02]  /*a620*/  @!P5 IMAD.MOV R20, RZ, RZ, -R20 ;  /* 0x000000ffff14d224 */ /* 0x000fe400078e0a14 */
[----:B------:R-:W-:Y:S01]  /*a630*/  IMAD R11, R3, R15, R13 ;  /* 0x0000000f030b7224 */ /* 0x000fe200078e020d */
[----:B------:R-:W-:Y:S01]  /*a640*/  IABS R15, R112 ;  /* 0x00000070000f7213 */ /* 0x000fe20000000000 */
[----:B------:R-:W-:Y:S02]  /*a650*/  @!P2 IMAD.MOV R10, RZ, RZ, -R10 ;  /* 0x000000ffff0aa224 */ /* 0x000fe400078e0a0a */
[----:B------:R-:W-:Y:S01]  /*a660*/  @!P6 IMAD.IADD R17, R17, 0x1, -R3 ;  /* 0x000000011111e824 */ /* 0x000fe200078e0a03 */
[C---:B------:R-:W-:Y:S01]  /*a670*/  ISETP.GT.U32.AND P4, PT, R3.reuse, R9, PT ;  /* 0x000000090300720c */ /* 0x040fe20003f84070 */
[----:B------:R-:W-:Y:S01]  /*a680*/  IMAD.HI.U32 R18, R4, R14, RZ ;  /* 0x0000000e04127227 */ /* 0x000fe200078e00ff */
[----:B------:R-:W-:Y:S02]  /*a690*/  STL [R1+0x3b0], R21 ;  /* 0x0003b01501007387 */ /* 0x000fe40000100800 */
[----:B------:R-:W-:-:S02]  /*a6a0*/  ISETP.GT.U32.AND P6, PT, R3, R17, PT ;  /* 0x000000110300720c */ /* 0x000fc40003fc4070 */
[----:B------:R-:W-:Y:S01]  /*a6b0*/  STL [R1+0x3ac], R20 ;  /* 0x0003ac1401007387 */ /* 0x000fe20000100800 */
[----:B------:R-:W-:-:S03]  /*a6c0*/  IMAD.MOV R18, RZ, RZ, -R18 ;  /* 0x000000ffff127224 */ /* 0x000fc600078e0a12 */
[----:B------:R0:W-:Y:S01]  /*a6d0*/  STL [R1+0x3a8], R10 ;  /* 0x0003a80a01007387 */ /* 0x0001e20000100800 */
[----:B------:R-:W-:Y:S02]  /*a6e0*/  IMAD R14, R3, R18, R14 ;  /* 0x00000012030e7224 */ /* 0x000fe400078e020e */
[----:B0-----:R-:W-:-:S04]  /*a6f0*/  IMAD.HI.U32 R10, R4, R15, RZ ;  /* 0x0000000f040a7227 */ /* 0x001fc800078e00ff */
[----:B------:R-:W-:Y:S01]  /*a700*/  IMAD.MOV R10, RZ, RZ, -R10 ;  /* 0x000000ffff0a7224 */ /* 0x000fe200078e0a0a */
[----:B------:R-:W-:Y:S01]  /*a710*/  IABS R18, R114 ;  /* 0x0000007200127213 */ /* 0x000fe20000000000 */
[----:B------:R-:W-:Y:S02]  /*a720*/  @!P4 IMAD.IADD R9, R9, 0x1, -R3 ;  /* 0x000000010909c824 */ /* 0x000fe400078e0a03 */
[C---:B------:R-:W-:Y:S01]  /*a730*/  IMAD R15, R3.reuse, R10, R15 ;  /* 0x0000000a030f7224 */ /* 0x040fe200078e020f */
[----:B------:R-:W-:Y:S01]  /*a740*/  ISETP.GT.U32.AND P2, PT, R3, R14, PT ;  /* 0x0000000e0300720c */ /* 0x000fe20003f44070 */
[----:B------:R-:W-:Y:S01]  /*a750*/  @!P6 IMAD.IADD R17, R17, 0x1, -R3 ;  /* 0x000000011111e824 */ /* 0x000fe200078e0a03 */
[C---:B------:R-:W-:Y:S01]  /*a760*/  ISETP.GT.U32.AND P4, PT, R3.reuse, R11, PT ;  /* 0x0000000b0300720c */ /* 0x040fe20003f84070 */
[----:B------:R-:W-:Y:S01]  /*a770*/  IMAD.MOV.U32 R19, RZ, RZ, R9 ;  /* 0x000000ffff137224 */ /* 0x000fe200078e0009 */
[----:B------:R-:W-:Y:S01]  /*a780*/  ISETP.GT.U32.AND P6, PT, R3, R15, PT ;  /* 0x0000000f0300720c */ /* 0x000fe20003fc4070 */
[----:B------:R-:W-:Y:S01]  /*a790*/  IMAD.HI.U32 R9, R4, R18, RZ ;  /* 0x0000001204097227 */ /* 0x000fe200078e00ff */
[----:B------:R-:W-:-:S02]  /*a7a0*/  ISETP.GE.AND P3, PT, R107, RZ, PT ;  /* 0x000000ff6b00720c */ /* 0x000fc40003f66270 */
[----:B------:R-:W-:Y:S01]  /*a7b0*/  IABS R12, R113 ;  /* 0x00000071000c7213 */ /* 0x000fe20000000000 */
[----:B------:R-:W-:Y:S01]  /*a7c0*/  IMAD.MOV R9, RZ, RZ, -R9 ;  /* 0x000000ffff097224 */ /* 0x000fe200078e0a09 */
[----:B------:R-:W-:-:S03]  /*a7d0*/  ISETP.GT.U32.AND P5, PT, R3, R16, PT ;  /* 0x000000100300720c */ /* 0x000fc60003fa4070 */
[----:B------:R-:W-:Y:S02]  /*a7e0*/  IMAD R9, R3, R9, R18 ;  /* 0x0000000903097224 */ /* 0x000fe400078e0212 */
[----:B------:R-:W-:-:S04]  /*a7f0*/  IMAD.HI.U32 R13, R4, R12, RZ ;  /* 0x0000000c040d7227 */ /* 0x000fc800078e00ff */
[--C-:B------:R-:W-:Y:S02]  /*a800*/  @!P2 IMAD.IADD R14, R14, 0x1, -R3.reuse ;  /* 0x000000010e0ea824 */ /* 0x100fe400078e0a03 */
        /* <DEDUP_REMOVED lines=8> */
[----:B------:R-:W-:Y:S01]  /*a890*/  ISETP.GE.AND P1, PT, R108, RZ, PT ;  /* 0x000000ff6c00720c */ /* 0x000fe20003f26270 */
[----:B------:R-:W-:Y:S01]  /*a8a0*/  @!P5 IMAD.IADD R16, R16, 0x1, -R3 ;  /* 0x000000011010d824 */ /* 0x000fe200078e0a03 */
[----:B------:R-:W-:-:S02]  /*a8b0*/  IABS R13, R115 ;  /* 0x00000073000d7213 */ /* 0x000fc40000000000 */
[----:B------:R-:W-:Y:S02]  /*a8c0*/  ISETP.GE.AND P0, PT, R109, RZ, PT ;  /* 0x000000ff6d00720c */ /* 0x000fe40003f06270 */
[----:B------:R-:W-:Y:S02]  /*a8d0*/  ISETP.GE.AND P5, PT, R110, RZ, PT ;  /* 0x000000ff6e00720c */ /* 0x000fe40003fa6270 */
[----:B------:R-:W-:Y:S01]  /*a8e0*/  ISETP.GE.AND P4, PT, R111, RZ, PT ;  /* 0x000000ff6f00720c */ /* 0x000fe20003f86270 */
[----:B------:R-:W-:Y:S01]  /*a8f0*/  IMAD.HI.U32 R20, R4, R13, RZ ;  /* 0x0000000d04147227 */ /* 0x000fe200078e00ff */
[----:B------:R0:W-:Y:S03]  /*a900*/  STL [R1+0x3a4], R19 ;  /* 0x0003a41301007387 */ /* 0x0001e60000100800 */
[--C-:B------:R-:W-:Y:S02]  /*a910*/  @!P6 IMAD.IADD R9, R9, 0x1, -R3.reuse ;  /* 0x000000010909e824 */ /* 0x100fe400078e0a03 */
[----:B------:R-:W-:Y:S01]  /*a920*/  @!P2 IMAD.IADD R14, R14, 0x1, -R3 ;  /* 0x000000010e0ea824 */ /* 0x000fe200078e0a03 */
[----:B------:R-:W-:Y:S01]  /*a930*/  ISETP.GT.U32.AND P2, PT, R3, R12, PT ;  /* 0x0000000c0300720c */ /* 0x000fe20003f44070 */
[----:B------:R-:W-:-:S02]  /*a940*/  IMAD.MOV R20, RZ, RZ, -R20 ;  /* 0x000000ffff147224 */ /* 0x000fc400078e0a14 */
[----:B------:R-:W-:Y:S01]  /*a950*/  IMAD.MOV.U32 R22, RZ, RZ, R16 ;  /* 0x000000ffff167224 */ /* 0x000fe200078e0010 */
[----:B0-----:R-:W-:Y:S01]  /*a960*/  IABS R19, R117 ;  /* 0x0000007500137213 */ /* 0x001fe20000000000 */
[----:B------:R-:W-:Y:S01]  /*a970*/  IMAD.MOV.U32 R21, RZ, RZ, R17 ;  /* 0x000000ffff157224 */ /* 0x000fe200078e0011 */
[----:B------:R-:W-:Y:S01]  /*a980*/  ISETP.GT.U32.AND P6, PT, R3, R9, PT ;  /* 0x000000090300720c */ /* 0x000fe20003fc4070 */
[----:B------:R-:W-:Y:S02]  /*a990*/  @!P3 IMAD.IADD R11, R11, 0x1, -R3 ;  /* 0x000000010b0bb824 */ /* 0x000fe400078e0a03 */
[C---:B------:R-:W-:Y:S02]  /*a9a0*/  IMAD R13, R3.reuse, R20, R13 ;  /* 0x00000014030d7224 */ /* 0x040fe400078e020d */
[----:B------:R-:W-:Y:S01]  /*a9b0*/  @!P1 IMAD.MOV R22, RZ, RZ, -R22 ;  /* 0x000000ffff169224 */ /* 0x000fe200078e0a16 */
[----:B------:R-:W-:Y:S01]  /*a9c0*/  ISETP.GT.U32.AND P1, PT, R3, R15, PT ;  /* 0x0000000f0300720c */ /* 0x000fe20003f24070 */
[----:B------:R-:W-:Y:S01]  /*a9d0*/  IMAD.HI.U32 R16, R4, R19, RZ ;  /* 0x0000001304107227 */ /* 0x000fe200078e00ff */
[----:B------:R-:W-:-:S03]  /*a9e0*/  IABS R10, R116 ;  /* 0x00000074000a7213 */ /* 0x000fc60000000000 */
[----:B------:R-:W-:Y:S02]  /*a9f0*/  @!P0 IMAD.MOV R21, RZ, RZ, -R21 ;  /* 0x000000ffff158224 */ /* 0x000fe400078e0a15 */
[----:B------:R-:W-:Y:S02]  /*aa00*/  @!P5 IMAD.MOV R14, RZ, RZ, -R14 ;  /* 0x000000ffff0ed224 */ /* 0x000fe400078e0a0e */
[----:B------:R-:W-:Y:S01]  /*aa10*/  @!P4 IMAD.MOV R11, RZ, RZ, -R11 ;  /* 0x000000ffff0bc224 */ /* 0x000fe200078e0a0b */
[----:B------:R-:W-:Y:S01]  /*aa20*/  STL [R1+0x3a0], R22 ;  /* 0x0003a01601007387 */ /* 0x000fe20000100800 */
[----:B------:R-:W-:Y:S01]  /*aa30*/  IMAD.MOV R16, RZ, RZ, -R16 ;  /* 0x000000ffff107224 */ /* 0x000fe200078e0a10 */
[----:B------:R-:W-:Y:S01]  /*aa40*/  ISETP.GT.U32.AND P5, PT, R3, R13, PT ;  /* 0x0000000d0300720c */ /* 0x000fe20003fa4070 */
[----:B------:R-:W-:Y:S01]  /*aa50*/  IMAD.HI.U32 R18, R4, R10, RZ ;  /* 0x0000000a04127227 */ /* 0x000fe200078e00ff */
[----:B------:R-:W-:Y:S01]  /*aa60*/  STL [R1+0x39c], R21 ;  /* 0x00039c1501007387 */ /* 0x000fe20000100800 */
[----:B------:R-:W-:-:S03]  /*aa70*/  ISETP.GE.AND P3, PT, R112, RZ, PT ;  /* 0x000000ff7000720c */ /* 0x000fc60003f66270 */
[----:B------:R-:W-:Y:S01]  /*aa80*/  STL [R1+0x398], R14 ;  /* 0x0003980e01007387 */ /* 0x000fe20000100800 */
[----:B------:R-:W-:-:S03]  /*aa90*/  @!P2 IMAD.IADD R12, R12, 0x1, -R3 ;  /* 0x000000010c0ca824 */ /* 0x000fc600078e0a03 */
[----:B------:R0:W-:Y:S01]  /*aaa0*/  STL [R1+0x394], R11 ;  /* 0x0003940b01007387 */ /* 0x0001e20000100800 */
[----:B------:R-:W-:Y:S02]  /*aab0*/  IMAD.MOV R18, RZ, RZ, -R18 ;  /* 0x000000ffff127224 */ /* 0x000fe400078e0a12 */
[--C-:B------:R-:W-:Y:S01]  /*aac0*/  @!P6 IMAD.IADD R9, R9, 0x1, -R3.reuse ;  /* 0x000000010909e824 */ /* 0x100fe200078e0a03 */
[----:B------:R-:W-:Y:S01]  /*aad0*/  ISETP.GT.U32.AND P0, PT, R3, R12, PT ;  /* 0x0000000c0300720c */ /* 0x000fe20003f04070 */
[----:B------:R-:W-:Y:S02]  /*aae0*/  @!P1 IMAD.IADD R15, R15, 0x1, -R3 ;  /* 0x000000010f0f9824 */ /* 0x000fe400078e0a03 */
[C---:B0-----:R-:W-:Y:S02]  /*aaf0*/  IMAD R11, R3.reuse, R16, R19 ;  /* 0x00000010030b7224 */ /* 0x041fe400078e0213 */
[----:B------:R-:W-:-:S03]  /*ab00*/  IMAD R10, R3, R18, R10 ;  /* 0x00000012030a7224 */ /* 0x000fc600078e020a */
[----:B------:R-:W-:Y:S01]  /*ab10*/  ISETP.GT.U32.AND P6, PT, R3, R11, PT ;  /* 0x0000000b0300720c */ /* 0x000fe20003fc4070 */
[----:B------:R-:W-:Y:S01]  /*ab20*/  IMAD.MOV.U32 R17, RZ, RZ, R15 ;  /* 0x000000ffff117224 */ /* 0x000fe200078e000f */
[----:B------:R-:W-:Y:S01]  /*ab30*/  IABS R18, R118 ;  /* 0x0000007600127213 */ /* 0x000fe20000000000 */
[----:B------:R-:W-:Y:S01]  /*ab40*/  @!P5 IMAD.IADD R13, R13, 0x1, -R3 ;  /* 0x000000010d0dd824 */ /* 0x000fe200078e0a03 */
[----:B------:R-:W-:Y:S01]  /*ab50*/  ISETP.GT.U32.AND P1, PT, R3, R10, PT ;  /* 0x0000000a0300720c */ /* 0x000fe20003f24070 */
[----:B------:R-:W-:Y:S01]  /*ab60*/  @!P3 IMAD.MOV R17, RZ, RZ, -R17 ;  /* 0x000000ffff11b224 */ /* 0x000fe200078e0a11 */
[----:B------:R-:W-:Y:S01]  /*ab70*/  ISETP.GE.AND P2, PT, R113, RZ, PT ;  /* 0x000000ff7100720c */ /* 0x000fe20003f46270 */
[----:B------:R-:W-:Y:S01]  /*ab80*/  IMAD.HI.U32 R14, R4, R18, RZ ;  /* 0x00000012040e7227 */ /* 0x000fe200078e00ff */
[----:B------:R-:W-:Y:S02]  /*ab90*/  ISETP.GT.U32.AND P3, PT, R3, R13, PT ;  /* 0x0000000d0300720c */ /* 0x000fe40003f64070 */
[----:B------:R-:W-:Y:S01]  /*aba0*/  IABS R15, R119 ;  /* 0x00000077000f7213 */ /* 0x000fe20000000000 */
[----:B------:R-:W-:-:S02]  /*abb0*/  @!P0 IMAD.IADD R12, R12, 0x1, -R3 ;  /* 0x000000010c0c8824 */ /* 0x000fc400078e0a03 */
[--C-:B------:R-:W-:Y:S02]  /*abc0*/  @!P6 IMAD.IADD R11, R11, 0x1, -R3.reuse ;  /* 0x000000010b0be824 */ /* 0x100fe400078e0a03 */
[----:B------:R-:W-:Y:S01]  /*abd0*/  IMAD.MOV R14, RZ, RZ, -R14 ;  /* 0x000000ffff0e7224 */ /* 0x000fe200078e0a0e */
[----:B------:R0:W-:Y:S01]  /*abe0*/  STL [R1+0x390], R17 ;  /* 0x0003901101007387 */ /* 0x0001e20000100800 */
[--C-:B------:R-:W-:Y:S01]  /*abf0*/  @!P1 IMAD.IADD R10, R10, 0x1, -R3.reuse ;  /* 0x000000010a0a9824 */ /* 0x100fe200078e0a03 */
[C---:B------:R-:W-:Y:S01]  /*ac00*/  ISETP.GT.U32.AND P6, PT, R3.reuse, R11, PT ;  /* 0x0000000b0300720c */ /* 0x040fe20003fc4070 */
[----:B------:R-:W-:Y:S02]  /*ac10*/  IMAD R14, R3, R14, R18 ;  /* 0x0000000e030e7224 */ /* 0x000fe400078e0212 */
[----:B------:R-:W-:Y:S02]  /*ac20*/  @!P3 IMAD.IADD R13, R13, 0x1, -R3 ;  /* 0x000000010d0db824 */ /* 0x000fe400078e0a03 */
[----:B0-----:R-:W-:-:S02]  /*ac30*/  IMAD.MOV.U32 R17, RZ, RZ, R12 ;  /* 0x000000ffff117224 */ /* 0x001fc400078e000c */
[----:B------:R-:W-:Y:S01]  /*ac40*/  IMAD.HI.U32 R12, R4, R15, RZ ;  /* 0x0000000f040c7227 */ /* 0x000fe200078e00ff */
[----:B------:R-:W-:-:S03]  /*ac50*/  ISETP.GT.U32.AND P3, PT, R3, R14, PT ;  /* 0x0000000e0300720c */ /* 0x000fc60003f64070 */
[----:B------:R-:W-:Y:S02]  /*ac60*/  IMAD.MOV.U32 R18, RZ, RZ, R9 ;  /* 0x000000ffff127224 */ /* 0x000fe400078e0009 */
[----:B------:R-:W-:Y:S01]  /*ac70*/  @!P2 IMAD.MOV R17, RZ, RZ, -R17 ;  /* 0x000000ffff11a224 */ /* 0x000fe200078e0a11 */
[----:B------:R-:W-:Y:S01]  /*ac80*/  ISETP.GT.U32.AND P2, PT, R3, R10, PT ;  /* 0x0000000a0300720c */ /* 0x000fe20003f44070 */
[----:B------:R-:W-:Y:S01]  /*ac90*/  IMAD.MOV R9, RZ, RZ, -R12 ;  /* 0x000000ffff097224 */ /* 0x000fe200078e0a0c */
[----:B------:R-:W-:-:S03]  /*aca0*/  ISETP.GE.AND P4, PT, R114, RZ, PT ;  /* 0x000000ff7200720c */ /* 0x000fc60003f86270 */
[----:B------:R-:W-:Y:S01]  /*acb0*/  IMAD R9, R3, R9, R15 ;  /* 0x0000000903097224 */ /* 0x000fe200078e020f */
[----:B------:R-:W-:Y:S01]  /*acc0*/  IABS R16, R120 ;  /* 0x0000007800107213 */ /* 0x000fe20000000000 */
[--C-:B------:R-:W-:Y:S01]  /*acd0*/  @!P6 IMAD.IADD R11, R11, 0x1, -R3.reuse ;  /* 0x000000010b0be824 */ /* 0x100fe200078e0a03 */
[----:B------:R-:W-:Y:S02]  /*ace0*/  ISETP.GE.AND P0, PT, R115, RZ, PT ;  /* 0x000000ff7300720c */ /* 0x000fe40003f06270 */
[----:B------:R-:W-:Y:S02]  /*acf0*/  ISETP.GE.AND P5, PT, R116, RZ, PT ;  /* 0x000000ff7400720c */ /* 0x000fe40003fa6270 */
[----:B------:R-:W-:Y:S01]  /*ad00*/  ISETP.GT.U32.AND P6, PT, R3, R9, PT ;  /* 0x000000090300720c */ /* 0x000fe20003fc4070 */
[----:B------:R-:W-:Y:S01]  /*ad10*/  IMAD.HI.U32 R12, R4, R16, RZ ;  /* 0x00000010040c7227 */ /* 0x000fe200078e00ff */
[----:B------:R0:W-:Y:S03]  /*ad20*/  STL [R1+0x38c], R17 ;  /* 0x00038c1101007387 */ /* 0x0001e60000100800 */
[--C-:B------:R-:W-:Y:S01]  /*ad30*/  @!P3 IMAD.IADD R14, R14, 0x1, -R3.reuse ;  /* 0x000000010e0eb824 */ /* 0x100fe200078e0a03 */
[----:B------:R-:W-:Y:S01]  /*ad40*/  ISETP.GE.AND P3, PT, R121, RZ, PT ;  /* 0x000000ff7900720c */ /* 0x000fe20003f66270 */
[----:B------:R-:W-:Y:S01]  /*ad50*/  @!P2 IMAD.IADD R10, R10, 0x1, -R3 ;  /* 0x000000010a0aa824 */ /* 0x000fe200078e0a03 */
[----:B------:R-:W-:Y:S01]  /*ad60*/  IABS R121, R121 ;  /* 0x0000007900797213 */ /* 0x000fe20000000000 */
[----:B------:R-:W-:Y:S01]  /*ad70*/  IMAD.MOV R12, RZ, RZ, -R12 ;  /* 0x000000ffff0c7224 */ /* 0x000fe200078e0a0c */
[----:B------:R-:W-:Y:S01]  /*ad80*/  ISETP.GE.AND P1, PT, R117, RZ, PT ;  /* 0x000000ff7500720c */ /* 0x000fe20003f26270 */
[----:B------:R-:W-:-:S02]  /*ad90*/  @!P4 IMAD.MOV R18, RZ, RZ, -R18 ;  /* 0x000000ffff12c224 */ /* 0x000fc400078e0a12 */
[----:B0-----:R-:W-:Y:S02]  /*ada0*/  IMAD.MOV.U32 R17, RZ, RZ, R13 ;  /* 0x000000ffff117224 */ /* 0x001fe400078e000d */
[----:B------:R-:W-:Y:S02]  /*adb0*/  IMAD.MOV.U32 R19, RZ, RZ, R10 ;  /* 0x000000ffff137224 */ /* 0x000fe400078e000a */
[----:B------:R-:W-:Y:S02]  /*adc0*/  IMAD R15, R3, R12, R16 ;  /* 0x0000000c030f7224 */ /* 0x000fe400078e0210 */
[----:B------:R-:W-:Y:S02]  /*add0*/  IMAD.MOV.U32 R16, RZ, RZ, R121 ;  /* 0x000000ffff107224 */ /* 0x000fe400078e0079 */
[----:B------:R-:W-:Y:S01]  /*ade0*/  @!P0 IMAD.MOV R17, RZ, RZ, -R17 ;  /* 0x000000ffff118224 */ /* 0x000fe200078e0a11 */
[----:B------:R0:W-:Y:S01]  /*adf0*/  STL [R1+0x388], R18 ;  /* 0x0003881201007387 */ /* 0x0001e20000100800 */
[----:B------:R-:W-:Y:S01]  /*ae00*/  @!P6 IMAD.IADD R9, R9, 0x1, -R3 ;  /* 0x000000010909e824 */ /* 0x000fe200078e0a03 */
[----:B------:R-:W-:Y:S01]  /*ae10*/  IABS R12, R122 ;  /* 0x0000007a000c7213 */ /* 0x000fe20000000000 */
[----:B------:R-:W-:Y:S01]  /*ae20*/  @!P5 IMAD.MOV R19, RZ, RZ, -R19 ;  /* 0x000000ffff13d224 */ /* 0x000fe200078e0a13 */
[C---:B------:R-:W-:Y:S01]  /*ae30*/  ISETP.GT.U32.AND P5, PT, R3.reuse, R14, PT ;  /* 0x0000000e0300720c */ /* 0x040fe20003fa4070 */
[----:B------:R-:W-:Y:S01]  /*ae40*/  STL [R1+0x384], R17 ;  /* 0x0003841101007387 */ /* 0x000fe20000100800 */
[----:B------:R-:W-:Y:S01]  /*ae50*/  ISETP.GT.U32.AND P6, PT, R3, R9, PT ;  /* 0x000000090300720c */ /* 0x000fe20003fc4070 */
[----:B0-----:R-:W-:-:S02]  /*ae60*/  IMAD.HI.U32 R18, R4, R16, RZ ;  /* 0x0000001004127227 */ /* 0x001fc400078e00ff */
[----:B------:R0:W-:Y:S02]  /*ae70*/  STL [R1+0x380], R19 ;  /* 0x0003801301007387 */ /* 0x0001e40000100800 */
[----:B------:R-:W-:-:S04]  /*ae80*/  IMAD.HI.U32 R10, R4, R12, RZ ;  /* 0x0000000c040a7227 */ /* 0x000fc800078e00ff */
[----:B------:R-:W-:Y:S02]  /*ae90*/  IMAD.MOV R18, RZ, RZ, -R18 ;  /* 0x000000ffff127224 */ /* 0x000fe400078e0a12 */
[----:B0-----:R-:W-:Y:S02]  /*aea0*/  IMAD.MOV.U32 R19, RZ, RZ, R11 ;  /* 0x000000ffff137224 */ /* 0x001fe400078e000b */
        /* <DEDUP_REMOVED lines=8> */
[----:B------:R-:W-:Y:S02]  /*af30*/  ISETP.GT.U32.AND P6, PT, R3, R10, PT ;  /* 0x0000000a0300720c */ /* 0x000fe40003fc4070 */
[----:B------:R-:W-:Y:S02]  /*af40*/  IABS R13, R123 ;  /* 0x0000007b000d7213 */ /* 0x000fe40000000000 */
[----:B------:R-:W-:Y:S01]  /*af50*/  IABS R17, R130 ;  /* 0x0000008200117213 */ /* 0x000fe20000000000 */
[----:B------:R-:W-:Y:S02]  /*af60*/  @!P1 IMAD.IADD R15, R15, 0x1, -R3 ;  /* 0x000000010f0f9824 */ /* 0x000fe400078e0a03 */
[----:B------:R-:W-:Y:S01]  /*af70*/  IMAD.HI.U32 R18, R4, R13, RZ ;  /* 0x0000000d04127227 */ /* 0x000fe200078e00ff */
[----:B------:R-:W-:-:S03]  /*af80*/  IABS R12, R131 ;  /* 0x00000083000c7213 */ /* 0x000fc60000000000 */
[----:B------:R-:W-:Y:S02]  /*af90*/  IMAD.MOV.U32 R11, RZ, RZ, R17 ;  /* 0x000000ffff0b7224 */ /* 0x000fe400078e0011 */
[----:B------:R-:W-:Y:S01]  /*afa0*/  @!P5 IMAD.IADD R16, R16, 0x1, -R3 ;  /* 0x000000011010d824 */ /* 0x000fe200078e0a03 */
[----:B------:R-:W-:Y:S01]  /*afb0*/  ISETP.GT.U32.AND P5, PT, R3, R15, PT ;  /* 0x0000000f0300720c */ /* 0x000fe20003fa4070 */
[----:B------:R-:W-:Y:S01]  /*afc0*/  IMAD.MOV R18, RZ, RZ, -R18 ;  /* 0x000000ffff127224 */ /* 0x000fe200078e0a12 */
[----:B------:R-:W-:Y:S01]  /*afd0*/  ISETP.GE.AND P0, PT, R119, RZ, PT ;  /* 0x000000ff7700720c */ /* 0x000fe20003f06270 */
[----:B------:R-:W-:Y:S01]  /*afe0*/  IMAD.HI.U32 R17, R4, R11, RZ ;  /* 0x0000000b04117227 */ /* 0x000fe200078e00ff */
[----:B------:R-:W-:-:S03]  /*aff0*/  ISETP.GE.AND P4, PT, R118, RZ, PT ;  /* 0x000000ff7600720c */ /* 0x000fc60003f86270 */
[----:B------:R-:W-:Y:S01]  /*b000*/  @!P6 IMAD.IADD R10, R10, 0x1, -R3 ;  /* 0x000000010a0ae824 */ /* 0x000fe200078e0a03 */
[C---:B------:R-:W-:Y:S01]  /*b010*/  ISETP.GT.U32.AND P6, PT, R3.reuse, R16, PT ;  /* 0x000000100300720c */ /* 0x040fe20003fc4070 */
[C---:B------:R-:W-:Y:S02]  /*b020*/  IMAD R13, R3.reuse, R18, R13 ;  /* 0x00000012030d7224 */ /* 0x040fe400078e020d */
[----:B------:R-:W-:Y:S02]  /*b030*/  IMAD.MOV R17, RZ, RZ, -R17 ;  /* 0x000000ffff117224 */ /* 0x000fe400078e0a11 */
[----:B------:R-:W-:Y:S01]  /*b040*/  IMAD.HI.U32 R18, R4, R12, RZ ;  /* 0x0000000c04127227 */ /* 0x000fe200078e00ff */
[----:B------:R0:W-:Y:S03]  /*b050*/  STL [R1+0x37c], R19 ;  /* 0x00037c1301007387 */ /* 0x0001e60000100800 */
[----:B------:R-:W-:-:S02]  /*b060*/  IMAD R11, R3, R17, R11 ;  /* 0x00000011030b7224 */ /* 0x000fc400078e020b */
[----:B------:R-:W-:Y:S02]  /*b070*/  IMAD.MOV R18, RZ, RZ, -R18 ;  /* 0x000000ffff127224 */ /* 0x000fe400078e0a12 */
[----:B------:R-:W-:Y:S02]  /*b080*/  @!P5 IMAD.IADD R15, R15, 0x1, -R3 ;  /* 0x000000010f0fd824 */ /* 0x000fe400078e0a03 */
[----:B0-----:R-:W-:Y:S02]  /*b090*/  IMAD.MOV.U32 R19, RZ, RZ, R14 ;  /* 0x000000ffff137224 */ /* 0x001fe400078e000e */
[----:B------:R-:W-:Y:S01]  /*b0a0*/  IMAD.MOV.U32 R14, RZ, RZ, R9 ;  /* 0x000000ffff0e7224 */ /* 0x000fe200078e0009 */
[C---:B------:R-:W-:Y:S01]  /*b0b0*/  ISETP.GT.U32.AND P5, PT, R3.reuse, R11, PT ;  /* 0x0000000b0300720c */ /* 0x040fe20003fa4070 */
[C---:B------:R-:W-:Y:S01]  /*b0c0*/  IMAD R12, R3.reuse, R18, R12 ;  /* 0x00000012030c7224 */ /* 0x040fe200078e020c */
[----:B------:R-:W-:Y:S01]  /*b0d0*/  IABS R17, R132 ;  /* 0x0000008400117213 */ /* 0x000fe20000000000 */
[----:B------:R-:W-:Y:S01]  /*b0e0*/  @!P0 IMAD.MOV R14, RZ, RZ, -R14 ;  /* 0x000000ffff0e8224 */ /* 0x000fe200078e0a0e */
[C---:B------:R-:W-:Y:S01]  /*b0f0*/  ISETP.GT.U32.AND P0, PT, R3.reuse, R13, PT ;  /* 0x0000000d0300720c */ /* 0x040fe20003f04070 */
[----:B------:R-:W-:Y:S01]  /*b100*/  @!P4 IMAD.MOV R19, RZ, RZ, -R19 ;  /* 0x000000ffff13c224 */ /* 0x000fe200078e0a13 */
[C---:B------:R-:W-:Y:S01]  /*b110*/  ISETP.GT.U32.AND P4, PT, R3.reuse, R10, PT ;  /* 0x0000000a0300720c */ /* 0x040fe20003f84070 */
[----:B------:R-:W-:Y:S01]  /*b120*/  @!P6 IMAD.IADD R16, R16, 0x1, -R3 ;  /* 0x000000011010e824 */ /* 0x000fe200078e0a03 */
[----:B------:R-:W-:Y:S01]  /*b130*/  ISETP.GT.U32.AND P6, PT, R3, R12, PT ;  /* 0x0000000c0300720c */ /* 0x000fe20003fc4070 */
[----:B------:R-:W-:Y:S01]  /*b140*/  IMAD.MOV.U32 R9, RZ, RZ, R17 ;  /* 0x000000ffff097224 */ /* 0x000fe200078e0011 */
[----:B------:R-:W-:-:S02]  /*b150*/  ISETP.GE.AND P2, PT, R120, RZ, PT ;  /* 0x000000ff7800720c */ /* 0x000fc40003f46270 */
[----:B------:R-:W-:Y:S01]  /*b160*/  ISETP.GE.AND P1, PT, R122, RZ, PT ;  /* 0x000000ff7a00720c */ /* 0x000fe20003f26270 */
[----:B------:R-:W-:Y:S01]  /*b170*/  IMAD.HI.U32 R17, R4, R9, RZ ;  /* 0x0000000904117227 */ /* 0x000fe200078e00ff */
[----:B------:R0:W-:Y:S03]  /*b180*/  STL [R1+0x378], R19 ;  /* 0x0003781301007387 */ /* 0x0001e60000100800 */
[----:B------:R-:W-:Y:S01]  /*b190*/  @!P5 IMAD.IADD R11, R11, 0x1, -R3 ;  /* 0x000000010b0bd824 */ /* 0x000fe200078e0a03 */
[----:B------:R1:W-:Y:S01]  /*b1a0*/  STL [R1+0x374], R14 ;  /* 0x0003740e01007387 */ /* 0x0003e20000100800 */
[----:B------:R-:W-:Y:S02]  /*b1b0*/  IMAD.MOV R17, RZ, RZ, -R17 ;  /* 0x000000ffff117224 */ /* 0x000fe400078e0a11 */
[----:B------:R-:W-:Y:S02]  /*b1c0*/  @!P0 IMAD.IADD R13, R13, 0x1, -R3 ;  /* 0x000000010d0d8824 */ /* 0x000fe400078e0a03 */
[----:B------:R-:W-:-:S02]  /*b1d0*/  IMAD.MOV.U32 R20, RZ, RZ, R15 ;  /* 0x000000ffff147224 */ /* 0x000fc400078e000f */
[----:B0-----:R-:W-:Y:S01]  /*b1e0*/  IMAD.MOV.U32 R19, RZ, RZ, R16 ;  /* 0x000000ffff137224 */ /* 0x001fe200078e0010 */
[----:B-1----:R-:W-:Y:S01]  /*b1f0*/  IABS R14, R133 ;  /* 0x00000085000e7213 */ /* 0x002fe20000000000 */
[--C-:B------:R-:W-:Y:S02]  /*b200*/  @!P4 IMAD.IADD R10, R10, 0x1, -R3.reuse ;  /* 0x000000010a0ac824 */ /* 0x100fe400078e0a03 */
[----:B------:R-:W-:Y:S01]  /*b210*/  @!P6 IMAD.IADD R12, R12, 0x1, -R3 ;  /* 0x000000010c0ce824 */ /* 0x000fe200078e0a03 */
[C---:B------:R-:W-:Y:S01]  /*b220*/  ISETP.GT.U32.AND P6, PT, R3.reuse, R11, PT ;  /* 0x0000000b0300720c */ /* 0x040fe20003fc4070 */
[----:B------:R-:W-:Y:S01]  /*b230*/  IMAD.HI.U32 R18, R4, R14, RZ ;  /* 0x0000000e04127227 */ /* 0x000fe200078e00ff */
[----:B------:R-:W-:-:S03]  /*b240*/  ISETP.GT.U32.AND P5, PT, R3, R13, PT ;  /* 0x0000000d0300720c */ /* 0x000fc60003fa4070 */
[C---:B------:R-:W-:Y:S02]  /*b250*/  IMAD R9, R3.reuse, R17, R9 ;  /* 0x0000001103097224 */ /* 0x040fe400078e0209 */
[----:B------:R-:W-:Y:S02]  /*b260*/  @!P2 IMAD.MOV R20, RZ, RZ, -R20 ;  /* 0x000000ffff14a224 */ /* 0x000fe400078e0a14 */
[----:B------:R-:W-:Y:S02]  /*b270*/  @!P3 IMAD.MOV R19, RZ, RZ, -R19 ;  /* 0x000000ffff13b224 */ /* 0x000fe400078e0a13 */
[----:B------:R-:W-:Y:S01]  /*b280*/  @!P1 IMAD.MOV R10, RZ, RZ, -R10 ;  /* 0x000000ffff0a9224 */ /* 0x000fe200078e0a0a */
[----:B------:R-:W-:Y:S01]  /*b290*/  STL [R1+0x370], R20 ;  /* 0x0003701401007387 */ /* 0x000fe20000100800 */
[----:B------:R-:W-:Y:S01]  /*b2a0*/  IMAD.MOV R18, RZ, RZ, -R18 ;  /* 0x000000ffff127224 */ /* 0x000fe200078e0a12 */
[----:B------:R-:W-:Y:S02]  /*b2b0*/  ISETP.GT.U32.AND P1, PT, R3, R9, PT ;  /* 0x000000090300720c */ /* 0x000fe40003f24070 */
[----:B------:R-:W-:Y:S01]  /*b2c0*/  STL [R1+0x36c], R19 ;  /* 0x00036c1301007387 */ /* 0x000fe20000100800 */
[----:B------:R-:W-:-:S03]  /*b2d0*/  ISETP.GE.AND P4, PT, R123, RZ, PT ;  /* 0x000000ff7b00720c */ /* 0x000fc60003f86270 */
[----:B------:R0:W-:Y:S01]  /*b2e0*/  STL [R1+0x368], R10 ;  /* 0x0003680a01007387 */ /* 0x0001e20000100800 */
[----:B------:R-:W-:Y:S02]  /*b2f0*/  IABS R17, R134 ;  /* 0x0000008600117213 */ /* 0x000fe40000000000 */
[----:B------:R-:W-:Y:S01]  /*b300*/  ISETP.GT.U32.AND P2, PT, R3, R12, PT ;  /* 0x0000000c0300720c */ /* 0x000fe20003f44070 */
[--C-:B------:R-:W-:Y:S02]  /*b310*/  @!P6 IMAD.IADD R11, R11, 0x1, -R3.reuse ;  /* 0x000000010b0be824 */ /* 0x100fe400078e0a03 */
[----:B0-----:R-:W-:Y:S02]  /*b320*/  IMAD R10, R3, R18, R14 ;  /* 0x00000012030a7224 */ /* 0x001fe400078e020e */
[----:B------:R-:W-:Y:S02]  /*b330*/  @!P5 IMAD.IADD R13, R13, 0x1, -R3 ;  /* 0x000000010d0dd824 */ /* 0x000fe400078e0a03 */
[----:B------:R-:W-:Y:S01]  /*b340*/  IMAD.HI.U32 R14, R4, R17, RZ ;  /* 0x00000011040e7227 */ /* 0x000fe200078e00ff */
[----:B------:R-:W-:-:S02]  /*b350*/  ISETP.GT.U32.AND P6, PT, R3, R10, PT ;  /* 0x0000000a0300720c */ /* 0x000fc40003fc4070 */
[----:B------:R-:W-:Y:S01]  /*b360*/  ISETP.GE.AND P0, PT, R130, RZ, PT ;  /* 0x000000ff8200720c */ /* 0x000fe20003f06270 */
[----:B------:R-:W-:Y:S01]  /*b370*/  IMAD.MOV R14, RZ, RZ, -R14 ;  /* 0x000000ffff0e7224 */ /* 0x000fe200078e0a0e */
[----:B------:R-:W-:Y:S01]  /*b380*/  ISETP.GE.AND P3, PT, R131, RZ, PT ;  /* 0x000000ff8300720c */ /* 0x000fe20003f66270 */
[----:B------:R-:W-:Y:S01]  /*b390*/  @!P1 IMAD.IADD R9, R9, 0x1, -R3 ;  /* 0x0000000109099824 */ /* 0x000fe200078e0a03 */
[----:B------:R-:W-:Y:S01]  /*b3a0*/  IABS R16, R135 ;  /* 0x0000008700107213 */ /* 0x000fe20000000000 */
[----:B------:R-:W-:Y:S01]  /*b3b0*/  IMAD.MOV.U32 R21, RZ, RZ, R13 ;  /* 0x000000ffff157224 */ /* 0x000fe200078e000d */
[----:B------:R-:W-:Y:S01]  /*b3c0*/  IABS R15, R136 ;  /* 0x00000088000f7213 */ /* 0x000fe20000000000 */
[----:B------:R-:W-:Y:S02]  /*b3d0*/  @!P2 IMAD.IADD R12, R12, 0x1, -R3 ;  /* 0x000000010c0ca824 */ /* 0x000fe400078e0a03 */
[C---:B------:R-:W-:Y:S02]  /*b3e0*/  IMAD R14, R3.reuse, R14, R17 ;  /* 0x0000000e030e7224 */ /* 0x040fe400078e0211 */
[----:B------:R-:W-:Y:S01]  /*b3f0*/  @!P4 IMAD.MOV R21, RZ, RZ, -R21 ;  /* 0x000000ffff15c224 */ /* 0x000fe200078e0a15 */
[----:B------:R-:W-:Y:S01]  /*b400*/  ISETP.GT.U32.AND P4, PT, R3, R9, PT ;  /* 0x000000090300720c */ /* 0x000fe20003f84070 */
[----:B------:R-:W-:-:S04]  /*b410*/  IMAD.HI.U32 R19, R4, R16, RZ ;  /* 0x0000001004137227 */ /* 0x000fc800078e00ff */
[----:B------:R-:W-:Y:S02]  /*b420*/  IMAD.MOV.U32 R20, RZ, RZ, R11 ;  /* 0x000000ffff147224 */ /* 0x000fe400078e000b */
[----:B------:R-:W-:Y:S01]  /*b430*/  @!P6 IMAD.IADD R10, R10, 0x1, -R3 ;  /* 0x000000010a0ae824 */ /* 0x000fe200078e0a03 */
[----:B------:R-:W-:Y:S01]  /*b440*/  ISETP.GT.U32.AND P6, PT, R3, R14, PT ;  /* 0x0000000e0300720c */ /* 0x000fe20003fc4070 */
[----:B------:R-:W-:Y:S02]  /*b450*/  IMAD.MOV.U32 R11, RZ, RZ, R12 ;  /* 0x000000ffff0b7224 */ /* 0x000fe400078e000c */
[----:B------:R-:W-:-:S04]  /*b460*/  IMAD.HI.U32 R17, R4, R15, RZ ;  /* 0x0000000f04117227 */ /* 0x000fc800078e00ff */
[----:B------:R-:W-:Y:S02]  /*b470*/  IMAD.MOV R19, RZ, RZ, -R19 ;  /* 0x000000ffff137224 */ /* 0x000fe400078e0a13 */
[----:B------:R-:W-:Y:S02]  /*b480*/  @!P0 IMAD.MOV R20, RZ, RZ, -R20 ;  /* 0x000000ffff148224 */ /* 0x000fe400078e0a14 */
[----:B------:R-:W-:Y:S01]  /*b490*/  @!P3 IMAD.MOV R11, RZ, RZ, -R11 ;  /* 0x000000ffff0bb224 */ /* 0x000fe200078e0a0b */
[----:B------:R-:W-:Y:S01]  /*b4a0*/  STL [R1+0x364], R21 ;  /* 0x0003641501007387 */ /* 0x000fe20000100800 */
[----:B------:R-:W-:Y:S02]  /*b4b0*/  IMAD.MOV R17, RZ, RZ, -R17 ;  /* 0x000000ffff117224 */ /* 0x000fe400078e0a11 */
[----:B------:R-:W-:Y:S01]  /*b4c0*/  IMAD R12, R3, R19, R16 ;  /* 0x00000013030c7224 */ /* 0x000fe200078e0210 */
[----:B------:R-:W-:Y:S01]  /*b4d0*/  STL [R1+0x360], R20 ;  /* 0x0003601401007387 */ /* 0x000fe20000100800 */
[----:B------:R-:W-:Y:S01]  /*b4e0*/  IABS R18, R137 ;  /* 0x0000008900127213 */ /* 0x000fe20000000000 */
[----:B------:R-:W-:-:S02]  /*b4f0*/  @!P4 IMAD.IADD R9, R9, 0x1, -R3 ;  /* 0x000000010909c824 */ /* 0x000fc400078e0a03 */
[----:B------:R0:W-:Y:S01]  /*b500*/  STL [R1+0x35c], R11 ;  /* 0x00035c0b01007387 */ /* 0x0001e20000100800 */
[C---:B------:R-:W-:Y:S01]  /*b510*/  ISETP.GT.U32.AND P4, PT, R3.reuse, R12, PT ;  /* 0x0000000c0300720c */ /* 0x040fe20003f84070 */
[----:B------:R-:W-:Y:S01]  /*b520*/  IMAD.MOV.U32 R13, RZ, RZ, R18 ;  /* 0x000000ffff0d7224 */ /* 0x000fe200078e0012 */
[C---:B------:R-:W-:Y:S01]  /*b530*/  ISETP.GT.U32.AND P0, PT, R3.reuse, R10, PT ;  /* 0x0000000a0300720c */ /* 0x040fe20003f04070 */
[----:B------:R-:W-:Y:S02]  /*b540*/  @!P6 IMAD.IADD R14, R14, 0x1, -R3 ;  /* 0x000000010e0ee824 */ /* 0x000fe400078e0a03 */
[----:B0-----:R-:W-:Y:S01]  /*b550*/  IMAD R11, R3, R17, R15 ;  /* 0x00000011030b7224 */ /* 0x001fe200078e020f */
[----:B------:R-:W-:Y:S01]  /*b560*/  ISETP.GE.AND P2, PT, R133, RZ, PT ;  /* 0x000000ff8500720c */ /* 0x000fe20003f46270 */
[----:B------:R-:W-:-:S03]  /*b570*/  IMAD.HI.U32 R16, R4, R13, RZ ;  /* 0x0000000d04107227 */ /* 0x000fc600078e00ff */
[C---:B------:R-:W-:Y:S02]  /*b580*/  ISETP.GT.U32.AND P6, PT, R3.reuse, R11, PT ;  /* 0x0000000b0300720c */ /* 0x040fe40003fc4070 */
[----:B------:R-:W-:Y:S01]  /*b590*/  ISETP.GE.AND P5, PT, R132, RZ, PT ;  /* 0x000000ff8400720c */ /* 0x000fe20003fa6270 */
[----:B------:R-:W-:Y:S01]  /*b5a0*/  IMAD.MOV R16, RZ, RZ, -R16 ;  /* 0x000000ffff107224 */ /* 0x000fe200078e0a10 */
[----:B------:R-:W-:Y:S01]  /*b5b0*/  IABS R18, R138 ;  /* 0x0000008a00127213 */ /* 0x000fe20000000000 */
[--C-:B------:R-:W-:Y:S02]  /*b5c0*/  @!P4 IMAD.IADD R12, R12, 0x1, -R3.reuse ;  /* 0x000000010c0cc824 */ /* 0x100fe400078e0a03 */
[----:B------:R-:W-:Y:S02]  /*b5d0*/  @!P0 IMAD.IADD R10, R10, 0x1, -R3 ;  /* 0x000000010a0a8824 */ /* 0x000fe400078e0a03 */
[----:B------:R-:W-:Y:S02]  /*b5e0*/  IMAD R13, R3, R16, R13 ;  /* 0x00000010030d7224 */ /* 0x000fe400078e020d */
[----:B------:R-:W-:-:S02]  /*b5f0*/  IMAD.MOV.U32 R20, RZ, RZ, R9 ;  /* 0x000000ffff147224 */ /* 0x000fc400078e0009 */
[----:B------:R-:W-:Y:S01]  /*b600*/  @!P6 IMAD.IADD R11, R11, 0x1, -R3 ;  /* 0x000000010b0be824 */ /* 0x000fe200078e0a03 */
[----:B------:R-:W-:Y:S01]  /*b610*/  ISETP.GT.U32.AND P6, PT, R3, R12, PT ;  /* 0x0000000c0300720c */ /* 0x000fe20003fc4070 */
[----:B------:R-:W-:-:S04]  /*b620*/  IMAD.HI.U32 R19, R4, R18, RZ ;  /* 0x0000001204137227 */ /* 0x000fc800078e00ff */
[----:B------:R-:W-:Y:S01]  /*b630*/  @!P2 IMAD.MOV R10, RZ, RZ, -R10 ;  /* 0x000000ffff0aa224 */ /* 0x000fe200078e0a0a */
[----:B------:R-:W-:Y:S01]  /*b640*/  ISETP.GT.U32.AND P2, PT, R3, R13, PT ;  /* 0x0000000d0300720c */ /* 0x000fe20003f44070 */
[----:B------:R-:W-:Y:S02]  /*b650*/  @!P5 IMAD.MOV R20, RZ, RZ, -R20 ;  /* 0x000000ffff14d224 */ /* 0x000fe400078e0a14 */
[----:B------:R-:W-:-:S03]  /*b660*/  IMAD.MOV R19, RZ, RZ, -R19 ;  /* 0x000000ffff137224 */ /* 0x000fc600078e0a13 */
[----:B------:R-:W-:Y:S01]  /*b670*/  STL [R1+0x358], R20 ;  /* 0x0003581401007387 */ /* 0x000fe20000100800 */
[----:B------:R-:W-:-:S03]  /*b680*/  ISETP.GT.U32.AND P4, PT, R3, R14, PT ;  /* 0x0000000e0300720c */ /* 0x000fc60003f84070 */
[----:B------:R0:W-:Y:S01]  /*b690*/  STL [R1+0x354], R10 ;  /* 0x0003540a01007387 */ /* 0x0001e20000100800 */
[--C-:B------:R-:W-:Y:S01]  /*b6a0*/  @!P6 IMAD.IADD R12, R12, 0x1, -R3.reuse ;  /* 0x000000010c0ce824 */ /* 0x100fe200078e0a03 */
[----:B------:R-:W-:Y:S01]  /*b6b0*/  IABS R15, R139 ;  /* 0x0000008b000f7213 */ /* 0x000fe20000000000 */
[----:B------:R-:W-:Y:S02]  /*b6c0*/  @!P2 IMAD.IADD R13, R13, 0x1, -R3 ;  /* 0x000000010d0da824 */ /* 0x000fe400078e0a03 */
[----:B0-----:R-:W-:Y:S01]  /*b6d0*/  IMAD R10, R3, R19, R18 ;  /* 0x00000013030a7224 */ /* 0x001fe200078e0212 */
[----:B------:R-:W-:-:S04]  /*b6e0*/  ISETP.GE.AND P3, PT, R135, RZ, PT ;  /* 0x000000ff8700720c */ /* 0x000fc80003f66270 */
[C---:B------:R-:W-:Y:S01]  /*b6f0*/  ISETP.GT.U32.AND P6, PT, R3.reuse, R10, PT ;  /* 0x0000000a0300720c */ /* 0x040fe20003fc4070 */
[----:B------:R-:W-:Y:S01]  /*b700*/  IMAD.HI.U32 R9, R4, R15, RZ ;  /* 0x0000000f04097227 */ /* 0x000fe200078e00ff */
[C---:B------:R-:W-:Y:S02]  /*b710*/  ISETP.GT.U32.AND P5, PT, R3.reuse, R11, PT ;  /* 0x0000000b0300720c */ /* 0x040fe40003fa4070 */
[----:B------:R-:W-:Y:S01]  /*b720*/  ISETP.GT.U32.AND P2, PT, R3, R13, PT ;  /* 0x0000000d0300720c */ /* 0x000fe20003f44070 */
[----:B------:R-:W-:Y:S01]  /*b730*/  IMAD.MOV R9, RZ, RZ, -R9 ;  /* 0x000000ffff097224 */ /* 0x000fe200078e0a09 */
[----:B------:R-:W-:Y:S01]  /*b740*/  IABS R16, R141 ;  /* 0x0000008d00107213 */ /* 0x000fe20000000000 */
[----:B------:R-:W-:Y:S01]  /*b750*/  @!P4 IMAD.IADD R14, R14, 0x1, -R3 ;  /* 0x000000010e0ec824 */ /* 0x000fe200078e0a03 */
[----:B------:R-:W-:Y:S01]  /*b760*/  ISETP.GE.AND P4, PT, R137, RZ, PT ;  /* 0x000000ff8900720c */ /* 0x000fe20003f86270 */
[----:B------:R-:W-:Y:S02]  /*b770*/  IMAD R9, R3, R9, R15 ;  /* 0x0000000903097224 */ /* 0x000fe400078e020f */
[----:B------:R-:W-:Y:S01]  /*b780*/  IMAD.MOV.U32 R20, RZ, RZ, R14 ;  /* 0x000000ffff147224 */ /* 0x000fe200078e000e */
[----:B------:R-:W-:Y:S01]  /*b790*/  IABS R14, R142 ;  /* 0x0000008e000e7213 */ /* 0x000fe20000000000 */
[----:B------:R-:W-:-:S02]  /*b7a0*/  @!P6 IMAD.IADD R10, R10, 0x1, -R3 ;  /* 0x000000010a0ae824 */ /* 0x000fc400078e0a03 */
[----:B------:R-:W-:Y:S02]  /*b7b0*/  IMAD.MOV.U32 R19, RZ, RZ, R12 ;  /* 0x000000ffff137224 */ /* 0x000fe400078e000c */
[----:B------:R-:W-:Y:S01]  /*b7c0*/  IMAD.HI.U32 R15, R4, R16, RZ ;  /* 0x00000010040f7227 */ /* 0x000fe200078e00ff */
[----:B------:R-:W-:-:S03]  /*b7d0*/  IABS R17, R140 ;  /* 0x0000008c00117213 */ /* 0x000fc60000000000 */
[----:B------:R-:W-:Y:S01]  /*b7e0*/  @!P3 IMAD.MOV R19, RZ, RZ, -R19 ;  /* 0x000000ffff13b224 */ /* 0x000fe200078e0a13 */
[----:B------:R-:W-:Y:S01]  /*b7f0*/  ISETP.GT.U32.AND P3, PT, R3, R10, PT ;  /* 0x0000000a0300720c */ /* 0x000fe20003f64070 */
[----:B------:R-:W-:Y:S02]  /*b800*/  IMAD.MOV R15, RZ, RZ, -R15 ;  /* 0x000000ffff0f7224 */ /* 0x000fe400078e0a0f */
[----:B------:R-:W-:Y:S01]  /*b810*/  @!P5 IMAD.IADD R11, R11, 0x1, -R3 ;  /* 0x000000010b0bd824 */ /* 0x000fe200078e0a03 */
[----:B------:R-:W-:Y:S01]  /*b820*/  ISETP.GT.U32.AND P5, PT, R3, R9, PT ;  /* 0x000000090300720c */ /* 0x000fe20003fa4070 */
[----:B------:R-:W-:Y:S01]  /*b830*/  IMAD.HI.U32 R12, R4, R14, RZ ;  /* 0x0000000e040c7227 */ /* 0x000fe200078e00ff */
[----:B------:R-:W-:-:S03]  /*b840*/  ISETP.GE.AND P1, PT, R134, RZ, PT ;  /* 0x000000ff8600720c */ /* 0x000fc60003f26270 */
[----:B------:R-:W-:Y:S01]  /*b850*/  @!P2 IMAD.IADD R13, R13, 0x1, -R3 ;  /* 0x000000010d0da824 */ /* 0x000fe200078e0a03 */
[----:B------:R-:W-:Y:S01]  /*b860*/  ISETP.GE.AND P0, PT, R136, RZ, PT ;  /* 0x000000ff8800720c */ /* 0x000fe20003f06270 */
[----:B------:R-:W-:Y:S02]  /*b870*/  IMAD R16, R3, R15, R16 ;  /* 0x0000000f03107224 */ /* 0x000fe400078e0210 */
[----:B------:R-:W-:Y:S02]  /*b880*/  IMAD.MOV R12, RZ, RZ, -R12 ;  /* 0x000000ffff0c7224 */ /* 0x000fe400078e0a0c */
[----:B------:R-:W-:Y:S02]  /*b890*/  IMAD.MOV.U32 R15, RZ, RZ, R13 ;  /* 0x000000ffff0f7224 */ /* 0x000fe400078e000d */
[----:B------:R-:W-:-:S04]  /*b8a0*/  IMAD.HI.U32 R18, R4, R17, RZ ;  /* 0x0000001104127227 */ /* 0x000fc800078e00ff */
[C---:B------:R-:W-:Y:S02]  /*b8b0*/  IMAD R14, R3.reuse, R12, R14 ;  /* 0x0000000c030e7224 */ /* 0x040fe400078e020e */
[----:B------:R-:W-:Y:S01]  /*b8c0*/  @!P4 IMAD.MOV R15, RZ, RZ, -R15 ;  /* 0x000000ffff0fc224 */ /* 0x000fe200078e0a0f */
[C---:B------:R-:W-:Y:S01]  /*b8d0*/  ISETP.GT.U32.AND P4, PT, R3.reuse, R16, PT ;  /* 0x000000100300720c */ /* 0x040fe20003f84070 */
[----:B------:R-:W-:Y:S02]  /*b8e0*/  IMAD.MOV R18, RZ, RZ, -R18 ;  /* 0x000000ffff127224 */ /* 0x000fe400078e0a12 */
[----:B------:R-:W-:Y:S01]  /*b8f0*/  @!P3 IMAD.IADD R10, R10, 0x1, -R3 ;  /* 0x000000010a0ab824 */ /* 0x000fe200078e0a03 */
[C---:B------:R-:W-:Y:S01]  /*b900*/  ISETP.GT.U32.AND P3, PT, R3.reuse, R14, PT ;  /* 0x0000000e0300720c */ /* 0x040fe20003f64070 */
[----:B------:R-:W-:Y:S02]  /*b910*/  IMAD R17, R3, R18, R17 ;  /* 0x0000001203117224 */ /* 0x000fe400078e0211 */
[----:B------:R-:W-:-:S02]  /*b920*/  @!P5 IMAD.IADD R9, R9, 0x1, -R3 ;  /* 0x000000010909d824 */ /* 0x000fc400078e0a03 */
[----:B------:R-:W-:Y:S02]  /*b930*/  @!P1 IMAD.MOV R20, RZ, RZ, -R20 ;  /* 0x000000ffff149224 */ /* 0x000fe400078e0a14 */
[----:B------:R-:W-:Y:S01]  /*b940*/  @!P0 IMAD.MOV R11, RZ, RZ, -R11 ;  /* 0x000000ffff0b8224 */ /* 0x000fe200078e0a0b */
[C---:B------:R-:W-:Y:S02]  /*b950*/  ISETP.GT.U32.AND P5, PT, R3.reuse, R9, PT ;  /* 0x000000090300720c */ /* 0x040fe40003fa4070 */
[----:B------:R-:W-:Y:S01]  /*b960*/  ISETP.GT.U32.AND P2, PT, R3, R17, PT ;  /* 0x000000110300720c */ /* 0x000fe20003f44070 */
[----:B------:R-:W-:Y:S01]  /*b970*/  STL [R1+0x350], R20 ;  /* 0x0003501401007387 */ /* 0x000fe20000100800 */
[----:B------:R-:W-:-:S03]  /*b980*/  @!P4 IMAD.IADD R16, R16, 0x1, -R3 ;  /* 0x000000011010c824 */ /* 0x000fc600078e0a03 */
[----:B------:R-:W-:Y:S04]  /*b990*/  STL [R1+0x34c], R19 ;  /* 0x00034c1301007387 */ /* 0x000fe80000100800 */
[----:B------:R0:W-:Y:S01]  /*b9a0*/  STL [R1+0x348], R11 ;  /* 0x0003480b01007387 */ /* 0x0001e20000100800 */
[----:B------:R-:W-:Y:S01]  /*b9b0*/  ISETP.GE.AND P1, PT, R138, RZ, PT ;  /* 0x000000ff8a00720c */ /* 0x000fe20003f26270 */
[--C-:B------:R-:W-:Y:S01]  /*b9c0*/  @!P3 IMAD.IADD R14, R14, 0x1, -R3.reuse ;  /* 0x000000010e0eb824 */ /* 0x100fe200078e0a03 */
[----:B------:R-:W-:Y:S02]  /*b9d0*/  ISETP.GE.AND P6, PT, R139, RZ, PT ;  /* 0x000000ff8b00720c */ /* 0x000fe40003fc6270 */
[----:B------:R-:W-:Y:S02]  /*b9e0*/  ISETP.GT.U32.AND P3, PT, R3, R16, PT ;  /* 0x000000100300720c */ /* 0x000fe40003f64070 */
[----:B0-----:R-:W-:Y:S01]  /*b9f0*/  IABS R11, R143 ;  /* 0x0000008f000b7213 */ /* 0x001fe20000000000 */
[----:B------:R-:W-:-:S04]  /*ba00*/  @!P5 IMAD.IADD R9, R9, 0x1, -R3 ;  /* 0x000000010909d824 */ /* 0x000fc800078e0a03 */
[----:B------:R-:W-:-:S04]  /*ba10*/  IMAD.HI.U32 R13, R4, R11, RZ ;  /* 0x0000000b040d7227 */ /* 0x000fc800078e00ff */
[----:B------:R-:W-:Y:S02]  /*ba20*/  @!P2 IMAD.IADD R17, R17, 0x1, -R3 ;  /* 0x000000011111a824 */ /* 0x000fe400078e0a03 */
[----:B------:R-:W-:Y:S02]  /*ba30*/  IMAD.MOV R13, RZ, RZ, -R13 ;  /* 0x000000ffff0d7224 */ /* 0x000fe400078e0a0d */
[----:B------:R-:W-:Y:S01]  /*ba40*/  IMAD.MOV.U32 R18, RZ, RZ, R10 ;  /* 0x000000ffff127224 */ /* 0x000fe200078e000a */
[C---:B------:R-:W-:Y:S01]  /*ba50*/  ISETP.GT.U32.AND P4, PT, R3.reuse, R17, PT ;  /* 0x000000110300720c */ /* 0x040fe20003f84070 */
[----:B------:R-:W-:Y:S02]  /*ba60*/  IMAD.MOV.U32 R10, RZ, RZ, R9 ;  /* 0x000000ffff0a7224 */ /* 0x000fe400078e0009 */
[----:B------:R-:W-:Y:S02]  /*ba70*/  IMAD R11, R3, R13, R11 ;  /* 0x0000000d030b7224 */ /* 0x000fe400078e020b */
[----:B------:R-:W-:Y:S01]  /*ba80*/  @!P1 IMAD.MOV R18, RZ, RZ, -R18 ;  /* 0x000000ffff129224 */ /* 0x000fe200078e0a12 */
[----:B------:R-:W-:Y:S01]  /*ba90*/  IABS R12, R144 ;  /* 0x00000090000c7213 */ /* 0x000fe20000000000 */
[----:B------:R-:W-:-:S02]  /*baa0*/  @!P6 IMAD.MOV R10, RZ, RZ, -R10 ;  /* 0x000000ffff0ae224 */ /* 0x000fc400078e0a0a */
[----:B------:R-:W-:Y:S01]  /*bab0*/  @!P3 IMAD.IADD R16, R16, 0x1, -R3 ;  /* 0x000000011010b824 */ /* 0x000fe200078e0a03 */
[----:B------:R-:W-:Y:S01]  /*bac0*/  ISETP.GT.U32.AND P3, PT, R3, R11, PT ;  /* 0x0000000b0300720c */ /* 0x000fe20003f64070 */
[----:B------:R0:W-:Y:S01]  /*bad0*/  STL [R1+0x344], R15 ;  /* 0x0003440f01007387 */ /* 0x0001e20000100800 */
[----:B------:R-:W-:-:S03]  /*bae0*/  ISETP.GE.AND P0, PT, R140, RZ, PT ;  /* 0x000000ff8c00720c */ /* 0x000fc60003f06270 */
[----:B------:R-:W-:Y:S04]  /*baf0*/  STL [R1+0x340], R18 ;  /* 0x0003401201007387 */ /* 0x000fe80000100800 */
[----:B------:R1:W-:Y:S01]  /*bb00*/  STL [R1+0x33c], R10 ;  /* 0x00033c0a01007387 */ /* 0x0003e20000100800 */
[----:B0-----:R-:W-:Y:S01]  /*bb10*/  IABS R15, R145 ;  /* 0x00000091000f7213 */ /* 0x001fe20000000000 */
[----:B------:R-:W-:Y:S01]  /*bb20*/  @!P4 IMAD.IADD R17, R17, 0x1, -R3 ;  /* 0x000000011111c824 */ /* 0x000fe200078e0a03 */
[----:B------:R-:W-:Y:S01]  /*bb30*/  ISETP.GE.AND P5, PT, R141, RZ, PT ;  /* 0x000000ff8d00720c */ /* 0x000fe20003fa6270 */
[----:B-1----:R-:W-:-:S04]  /*bb40*/  IMAD.HI.U32 R10, R4, R12, RZ ;  /* 0x0000000c040a7227 */ /* 0x002fc800078e00ff */
[----:B------:R-:W-:Y:S02]  /*bb50*/  IMAD.MOV.U32 R9, RZ, RZ, R15 ;  /* 0x000000ffff097224 */ /* 0x000fe400078e000f */
[----:B------:R-:W-:Y:S02]  /*bb60*/  IMAD.MOV R10, RZ, RZ, -R10 ;  /* 0x000000ffff0a7224 */ /* 0x000fe400078e0a0a */
[----:B------:R-:W-:-:S04]  /*bb70*/  IMAD.HI.U32 R15, R4, R9, RZ ;  /* 0x00000009040f7227 */ /* 0x000fc800078e00ff */
[----:B------:R-:W-:Y:S02]  /*bb80*/  IMAD R10, R3, R10, R12 ;  /* 0x0000000a030a7224 */ /* 0x000fe400078e020c */
[----:B------:R-:W-:Y:S02]  /*bb90*/  IMAD.MOV.U32 R20, RZ, RZ, R17 ;  /* 0x000000ffff147224 */ /* 0x000fe400078e0011 */
[----:B------:R-:W-:Y:S02]  /*bba0*/  @!P3 IMAD.IADD R11, R11, 0x1, -R3 ;  /* 0x000000010b0bb824 */ /* 0x000fe400078e0a03 */
[----:B------:R-:W-:Y:S02]  /*bbb0*/  IMAD.MOV R15, RZ, RZ, -R15 ;  /* 0x000000ffff0f7224 */ /* 0x000fe400078e0a0f */
[----:B------:R-:W-:Y:S01]  /*bbc0*/  @!P0 IMAD.MOV R20, RZ, RZ, -R20 ;  /* 0x000000ffff148224 */ /* 0x000fe200078e0a14 */
[C---:B------:R-:W-:Y:S02]  /*bbd0*/  ISETP.GT.U32.AND P3, PT, R3.reuse, R11, PT ;  /* 0x0000000b0300720c */ /* 0x040fe40003f64070 */
[C---:B------:R-:W-:Y:S01]  /*bbe0*/  ISETP.GT.U32.AND P0, PT, R3.reuse, R10, PT ;  /* 0x0000000a0300720c */ /* 0x040fe20003f04070 */
[C---:B------:R-:W-:Y:S01]  /*bbf0*/  IMAD R9, R3.reuse, R15, R9 ;  /* 0x0000000f03097224 */ /* 0x040fe200078e0209 */
[----:B------:R-:W-:-:S02]  /*bc00*/  ISETP.GT.U32.AND P1, PT, R3, R14, PT ;  /* 0x0000000e0300720c */ /* 0x000fc40003f24070 */
[----:B------:R-:W-:Y:S01]  /*bc10*/  IABS R15, R147 ;  /* 0x00000093000f7213 */ /* 0x000fe20000000000 */
[----:B------:R-:W-:Y:S01]  /*bc20*/  @!P5 IMAD.MOV R16, RZ, RZ, -R16 ;  /* 0x000000ffff10d224 */ /* 0x000fe200078e0a10 */
[----:B------:R-:W-:Y:S02]  /*bc30*/  ISETP.GE.AND P2, PT, R142, RZ, PT ;  /* 0x000000ff8e00720c */ /* 0x000fe40003f46270 */
[----:B------:R-:W-:Y:S01]  /*bc40*/  IABS R13, R149 ;  /* 0x00000095000d7213 */ /* 0x000fe20000000000 */
[----:B------:R-:W-:Y:S01]  /*bc50*/  IMAD.HI.U32 R17, R4, R15, RZ ;  /* 0x0000000f04117227 */ /* 0x000fe200078e00ff */
[----:B------:R-:W-:Y:S01]  /*bc60*/  ISETP.GE.AND P6, PT, R143, RZ, PT ;  /* 0x000000ff8f00720c */ /* 0x000fe20003fc6270 */
[----:B------:R-:W-:Y:S01]  /*bc70*/  STL [R1+0x338], R20 ;  /* 0x0003381401007387 */ /* 0x000fe20000100800 */
[----:B------:R-:W-:Y:S01]  /*bc80*/  IABS R18, R146 ;  /* 0x0000009200127213 */ /* 0x000fe20000000000 */
[--C-:B------:R-:W-:Y:S02]  /*bc90*/  @!P3 IMAD.IADD R11, R11, 0x1, -R3.reuse ;  /* 0x000000010b0bb824 */ /* 0x100fe400078e0a03 */
[----:B------:R0:W-:Y:S01]  /*bca0*/  STL [R1+0x334], R16 ;  /* 0x0003341001007387 */ /* 0x0001e20000100800 */
[--C-:B------:R-:W-:Y:S01]  /*bcb0*/  @!P0 IMAD.IADD R10, R10, 0x1, -R3.reuse ;  /* 0x000000010a0a8824 */ /* 0x100fe200078e0a03 */
[----:B------:R-:W-:Y:S01]  /*bcc0*/  ISETP.GT.U32.AND P5, PT, R3, R9, PT ;  /* 0x000000090300720c */ /* 0x000fe20003fa4070 */
[----:B------:R-:W-:-:S02]  /*bcd0*/  @!P1 IMAD.IADD R14, R14, 0x1, -R3 ;  /* 0x000000010e0e9824 */ /* 0x000fc400078e0a03 */
[----:B0-----:R-:W-:Y:S02]  /*bce0*/  IMAD.MOV.U32 R16, RZ, RZ, R13 ;  /* 0x000000ffff107224 */ /* 0x001fe400078e000d */
[----:B------:R-:W-:Y:S01]  /*bcf0*/  IMAD.MOV R13, RZ, RZ, -R17 ;  /* 0x000000ffff0d7224 */ /* 0x000fe200078e0a11 */
[C---:B------:R-:W-:Y:S01]  /*bd00*/  ISETP.GT.U32.AND P0, PT, R3.reuse, R10, PT ;  /* 0x0000000a0300720c */ /* 0x040fe20003f04070 */
[----:B------:R-:W-:Y:S02]  /*bd10*/  IMAD.MOV.U32 R20, RZ, RZ, R11 ;  /* 0x000000ffff147224 */ /* 0x000fe400078e000b */
[----:B------:R-:W-:Y:S02]  /*bd20*/  IMAD R13, R3, R13, R15 ;  /* 0x0000000d030d7224 */ /* 0x000fe400078e020f */
[----:B------:R-:W-:Y:S01]  /*bd30*/  IMAD.HI.U32 R19, R4, R18, RZ ;  /* 0x0000001204137227 */ /* 0x000fe200078e00ff */
[----:B------:R-:W-:-:S03]  /*bd40*/  IABS R12, R148 ;  /* 0x00000094000c7213 */ /* 0x000fc60000000000 */
[----:B------:R-:W-:Y:S02]  /*bd50*/  @!P2 IMAD.MOV R14, RZ, RZ, -R14 ;  /* 0x000000ffff0ea224 */ /* 0x000fe400078e0a0e */
[----:B------:R-:W-:Y:S01]  /*bd60*/  @!P6 IMAD.MOV R20, RZ, RZ, -R20 ;  /* 0x000000ffff14e224 */ /* 0x000fe200078e0a14 */
[----:B------:R-:W-:Y:S01]  /*bd70*/  ISETP.GT.U32.AND P6, PT, R3, R13, PT ;  /* 0x0000000d0300720c */ /* 0x000fe20003fc4070 */
[----:B------:R-:W-:Y:S01]  /*bd80*/  IMAD.MOV R19, RZ, RZ, -R19 ;  /* 0x000000ffff137224 */ /* 0x000fe200078e0a13 */
[----:B------:R0:W-:Y:S01]  /*bd90*/  STL [R1+0x330], R14 ;  /* 0x0003300e01007387 */ /* 0x0001e20000100800 */
[----:B------:R-:W-:Y:S01]  /*bda0*/  ISETP.GE.AND P4, PT, R144, RZ, PT ;  /* 0x000000ff9000720c */ /* 0x000fe20003f86270 */
[----:B------:R-:W-:-:S04]  /*bdb0*/  IMAD.HI.U32 R17, R4, R12, RZ ;  /* 0x0000000c04117227 */ /* 0x000fc800078e00ff */
[----:B------:R-:W-:Y:S02]  /*bdc0*/  @!P5 IMAD.IADD R9, R9, 0x1, -R3 ;  /* 0x000000010909d824 */ /* 0x000fe400078e0a03 */
[C---:B0-----:R-:W-:Y:S02]  /*bdd0*/  IMAD R14, R3.reuse, R19, R18 ;  /* 0x00000013030e7224 */ /* 0x041fe400078e0212 */
[----:B------:R-:W-:Y:S01]  /*bde0*/  IMAD.MOV R17, RZ, RZ, -R17 ;  /* 0x000000ffff117224 */ /* 0x000fe200078e0a11 */
[C---:B------:R-:W-:Y:S01]  /*bdf0*/  ISETP.GT.U32.AND P5, PT, R3.reuse, R9, PT ;  /* 0x000000090300720c */ /* 0x040fe20003fa4070 */
[----:B------:R-:W-:Y:S01]  /*be00*/  IMAD.HI.U32 R15, R4, R16, RZ ;  /* 0x00000010040f7227 */ /* 0x000fe200078e00ff */
[----:B------:R-:W-:-:S03]  /*be10*/  ISETP.GT.U32.AND P3, PT, R3, R14, PT ;  /* 0x0000000e0300720c */ /* 0x000fc60003f64070 */
[----:B------:R-:W-:Y:S02]  /*be20*/  @!P0 IMAD.IADD R10, R10, 0x1, -R3 ;  /* 0x000000010a0a8824 */ /* 0x000fe400078e0a03 */
[----:B------:R-:W-:Y:S02]  /*be30*/  IMAD R12, R3, R17, R12 ;  /* 0x00000011030c7224 */ /* 0x000fe400078e020c */
[----:B------:R-:W-:Y:S02]  /*be40*/  IMAD.MOV R15, RZ, RZ, -R15 ;  /* 0x000000ffff0f7224 */ /* 0x000fe400078e0a0f */
[----:B------:R-:W-:Y:S02]  /*be50*/  IMAD.MOV.U32 R17, RZ, RZ, R10 ;  /* 0x000000ffff117224 */ /* 0x000fe400078e000a */
[----:B------:R-:W-:Y:S02]  /*be60*/  @!P6 IMAD.IADD R13, R13, 0x1, -R3 ;  /* 0x000000010d0de824 */ /* 0x000fe400078e0a03 */
[C---:B------:R-:W-:Y:S01]  /*be70*/  IMAD R11, R3.reuse, R15, R16 ;  /* 0x0000000f030b7224 */ /* 0x040fe200078e0210 */
[----:B------:R-:W-:Y:S01]  /*be80*/  IABS R16, R150 ;  /* 0x0000009600107213 */ /* 0x000fe20000000000 */
[----:B------:R-:W-:Y:S01]  /*be90*/  @!P4 IMAD.MOV R17, RZ, RZ, -R17 ;  /* 0x000000ffff11c224 */ /* 0x000fe200078e0a11 */
[----:B------:R-:W-:Y:S01]  /*bea0*/  ISETP.GT.U32.AND P4, PT, R3, R13, PT ;  /* 0x0000000d0300720c */ /* 0x000fe20003f84070 */
[--C-:B------:R-:W-:Y:S01]  /*beb0*/  @!P3 IMAD.IADD R14, R14, 0x1, -R3.reuse ;  /* 0x000000010e0eb824 */ /* 0x100fe200078e0a03 */
[----:B------:R-:W-:Y:S01]  /*bec0*/  IABS R15, R151 ;  /* 0x00000097000f7213 */ /* 0x000fe20000000000 */
[----:B------:R-:W-:Y:S01]  /*bed0*/  @!P5 IMAD.IADD R9, R9, 0x1, -R3 ;  /* 0x000000010909d824 */ /* 0x000fe200078e0a03 */
[C---:B------:R-:W-:Y:S01]  /*bee0*/  ISETP.GT.U32.AND P0, PT, R3.reuse, R12, PT ;  /* 0x0000000c0300720c */ /* 0x040fe20003f04070 */
[----:B------:R-:W-:Y:S01]  /*bef0*/  IMAD.HI.U32 R10, R4, R16, RZ ;  /* 0x00000010040a7227 */ /* 0x000fe200078e00ff */
[----:B------:R-:W-:Y:S01]  /*bf00*/  ISETP.GT.U32.AND P5, PT, R3, R11, PT ;  /* 0x0000000b0300720c */ /* 0x000fe20003fa4070 */
[----:B------:R-:W-:Y:S01]  /*bf10*/  STL [R1+0x32c], R20 ;  /* 0x00032c1401007387 */ /* 0x000fe20000100800 */
[----:B------:R-:W-:Y:S01]  /*bf20*/  ISETP.GE.AND P6, PT, R147, RZ, PT ;  /* 0x000000ff9300720c */ /* 0x000fe20003fc6270 */
[----:B------:R-:W-:Y:S01]  /*bf30*/  IMAD.MOV R10, RZ, RZ, -R10 ;  /* 0x000000ffff0a7224 */ /* 0x000fe200078e0a0a */
[----:B------:R-:W-:Y:S01]  /*bf40*/  ISETP.GE.AND P1, PT, R145, RZ, PT ;  /* 0x000000ff9100720c */ /* 0x000fe20003f26270 */
[----:B------:R0:W-:Y:S01]  /*bf50*/  STL [R1+0x324], R17 ;  /* 0x0003241101007387 */ /* 0x0001e20000100800 */
[C---:B------:R-:W-:Y:S01]  /*bf60*/  ISETP.GT.U32.AND P3, PT, R3.reuse, R14, PT ;  /* 0x0000000e0300720c */ /* 0x040fe20003f64070 */
[----:B------:R-:W-:-:S02]  /*bf70*/  IMAD R10, R3, R10, R16 ;  /* 0x0000000a030a7224 */ /* 0x000fc400078e0210 */
[----:B------:R-:W-:Y:S02]  /*bf80*/  @!P4 IMAD.IADD R13, R13, 0x1, -R3 ;  /* 0x000000010d0dc824 */ /* 0x000fe400078e0a03 */
[----:B0-----:R-:W-:-:S04]  /*bf90*/  IMAD.HI.U32 R17, R4, R15, RZ ;  /* 0x0000000f04117227 */ /* 0x001fc800078e00ff */
[----:B------:R-:W-:Y:S01]  /*bfa0*/  IMAD.MOV R17, RZ, RZ, -R17 ;  /* 0x000000ffff117224 */ /* 0x000fe200078e0a11 */
[----:B------:R-:W-:Y:S01]  /*bfb0*/  ISETP.GE.AND P2, PT, R146, RZ, PT ;  /* 0x000000ff9200720c */ /* 0x000fe20003f46270 */
[----:B------:R-:W-:Y:S01]  /*bfc0*/  IMAD.MOV.U32 R18, RZ, RZ, R9 ;  /* 0x000000ffff127224 */ /* 0x000fe200078e0009 */
[C---:B------:R-:W-:Y:S01]  /*bfd0*/  ISETP.GT.U32.AND P4, PT, R3.reuse, R10, PT ;  /* 0x0000000a0300720c */ /* 0x040fe20003f84070 */
[----:B------:R-:W-:Y:S02]  /*bfe0*/  IMAD R9, R3, R17, R15 ;  /* 0x0000001103097224 */ /* 0x000fe400078e020f */
[----:B------:R-:W-:Y:S02]  /*bff0*/  IMAD.MOV.U32 R16, RZ, RZ, R13 ;  /* 0x000000ffff107224 */ /* 0x000fe400078e000d */
[--C-:B------:R-:W-:Y:S02]  /*c000*/  @!P0 IMAD.IADD R12, R12, 0x1, -R3.reuse ;  /* 0x000000010c0c8824 */ /* 0x100fe400078e0a03 */
[----:B------:R-:W-:-:S02]  /*c010*/  @!P5 IMAD.IADD R11, R11, 0x1, -R3 ;  /* 0x000000010b0bd824 */ /* 0x000fc400078e0a03 */
[----:B------:R-:W-:Y:S01]  /*c020*/  @!P6 IMAD.MOV R16, RZ, RZ, -R16 ;  /* 0x000000ffff10e224 */ /* 0x000fe200078e0a10 */
[C---:B------:R-:W-:Y:S01]  /*c030*/  ISETP.GT.U32.AND P6, PT, R3.reuse, R9, PT ;  /* 0x000000090300720c */ /* 0x040fe20003fc4070 */
[--C-:B------:R-:W-:Y:S02]  /*c040*/  @!P3 IMAD.IADD R14, R14, 0x1, -R3.reuse ;  /* 0x000000010e0eb824 */ /* 0x100fe400078e0a03 */
[----:B------:R-:W-:Y:S01]  /*c050*/  @!P1 IMAD.MOV R18, RZ, RZ, -R18 ;  /* 0x000000ffff129224 */ /* 0x000fe200078e0a12 */
[C---:B------:R-:W-:Y:S02]  /*c060*/  ISETP.GT.U32.AND P1, PT, R3.reuse, R12, PT ;  /* 0x0000000c0300720c */ /* 0x040fe40003f24070 */
[----:B------:R-:W-:Y:S01]  /*c070*/  ISETP.GT.U32.AND P5, PT, R3, R11, PT ;  /* 0x0000000b0300720c */ /* 0x000fe20003fa4070 */
[----:B------:R-:W-:Y:S01]  /*c080*/  IMAD.MOV.U32 R15, RZ, RZ, R14 ;  /* 0x000000ffff0f7224 */ /* 0x000fe200078e000e */
[----:B------:R-:W-:Y:S01]  /*c090*/  IABS R14, R152 ;  /* 0x00000098000e7213 */ /* 0x000fe20000000000 */
[----:B------:R-:W-:Y:S01]  /*c0a0*/  @!P4 IMAD.IADD R10, R10, 0x1, -R3 ;  /* 0x000000010a0ac824 */ /* 0x000fe200078e0a03 */
[----:B------:R-:W-:Y:S01]  /*c0b0*/  ISETP.GE.AND P3, PT, R148, RZ, PT ;  /* 0x000000ff9400720c */ /* 0x000fe20003f66270 */
[----:B------:R-:W-:Y:S01]  /*c0c0*/  @!P2 IMAD.MOV R15, RZ, RZ, -R15 ;  /* 0x000000ffff0fa224 */ /* 0x000fe200078e0a0f */
[----:B------:R-:W-:Y:S01]  /*c0d0*/  ISETP.GE.AND P0, PT, R149, RZ, PT ;  /* 0x000000ff9500720c */ /* 0x000fe20003f06270 */
[----:B------:R-:W-:Y:S01]  /*c0e0*/  IMAD.MOV.U32 R13, RZ, RZ, R14 ;  /* 0x000000ffff0d7224 */ /* 0x000fe200078e000e */
[----:B------:R-:W-:Y:S01]  /*c0f0*/  STL [R1+0x31c], R18 ;  /* 0x00031c1201007387 */ /* 0x000fe20000100800 */
[--C-:B------:R-:W-:Y:S01]  /*c100*/  @!P6 IMAD.IADD R9, R9, 0x1, -R3.reuse ;  /* 0x000000010909e824 */ /* 0x100fe200078e0a03 */
[----:B------:R-:W-:Y:S01]  /*c110*/  ISETP.GT.U32.AND P6, PT, R3, R10, PT ;  /* 0x0000000a0300720c */ /* 0x000fe20003fc4070 */
[--C-:B------:R-:W-:Y:S01]  /*c120*/  @!P1 IMAD.IADD R12, R12, 0x1, -R3.reuse ;  /* 0x000000010c0c9824 */ /* 0x100fe200078e0a03 */
[----:B------:R0:W-:Y:S01]  /*c130*/  STL [R1+0x318], R15 ;  /* 0x0003180f01007387 */ /* 0x0001e20000100800 */
[----:B------:R-:W-:-:S02]  /*c140*/  @!P5 IMAD.IADD R11, R11, 0x1, -R3 ;  /* 0x000000010b0bd824 */ /* 0x000fc400078e0a03 */
[----:B------:R-:W-:Y:S01]  /*c150*/  IMAD.HI.U32 R17, R4, R13, RZ ;  /* 0x0000000d04117227 */ /* 0x000fe200078e00ff */
[----:B0-----:R-:W-:-:S03]  /*c160*/  IABS R15, R153 ;  /* 0x00000099000f7213 */ /* 0x001fc60000000000 */
[----:B------:R-:W-:Y:S02]  /*c170*/  IMAD.MOV.U32 R19, RZ, RZ, R12 ;  /* 0x000000ffff137224 */ /* 0x000fe400078e000c */
[----:B------:R-:W-:Y:S02]  /*c180*/  IMAD.MOV R17, RZ, RZ, -R17 ;  /* 0x000000ffff117224 */ /* 0x000fe400078e0a11 */
[----:B------:R-:W-:Y:S01]  /*c190*/  IMAD.MOV.U32 R14, RZ, RZ, R15 ;  /* 0x000000ffff0e7224 */ /* 0x000fe200078e000f */
[----:B------:R-:W-:Y:S01]  /*c1a0*/  IABS R15, R154 ;  /* 0x0000009a000f7213 */ /* 0x000fe20000000000 */
[----:B------:R-:W-:Y:S02]  /*c1b0*/  IMAD.MOV.U32 R18, RZ, RZ, R11 ;  /* 0x000000ffff127224 */ /* 0x000fe400078e000b */
[----:B------:R-:W-:Y:S02]  /*c1c0*/  @!P3 IMAD.MOV R19, RZ, RZ, -R19 ;  /* 0x000000ffff13b224 */ /* 0x000fe400078e0a13 */
[----:B------:R-:W-:-:S02]  /*c1d0*/  @!P0 IMAD.MOV R18, RZ, RZ, -R18 ;  /* 0x000000ffff128224 */ /* 0x000fc400078e0a12 */
[C---:B------:R-:W-:Y:S01]  /*c1e0*/  IMAD R13, R3.reuse, R17, R13 ;  /* 0x00000011030d7224 */ /* 0x040fe200078e020d */
[----:B------:R0:W-:Y:S01]  /*c1f0*/  STL [R1+0x314], R16 ;  /* 0x0003141001007387 */ /* 0x0001e20000100800 */
[----:B------:R-:W-:Y:S02]  /*c200*/  IMAD.MOV.U32 R11, RZ, RZ, R15 ;  /* 0x000000ffff0b7224 */ /* 0x000fe400078e000f */
[----:B------:R-:W-:Y:S01]  /*c210*/  @!P6 IMAD.IADD R10, R10, 0x1, -R3 ;  /* 0x000000010a0ae824 */ /* 0x000fe200078e0a03 */
[----:B------:R-:W-:Y:S01]  /*c220*/  STL [R1+0x30c], R19 ;  /* 0x00030c1301007387 */ /* 0x000fe20000100800 */
[----:B------:R-:W-:-:S03]  /*c230*/  ISETP.GT.U32.AND P6, PT, R3, R13, PT ;  /* 0x0000000d0300720c */ /* 0x000fc60003fc4070 */
[----:B------:R1:W-:Y:S01]  /*c240*/  STL [R1+0x308], R18 ;  /* 0x0003081201007387 */ /* 0x0003e20000100800 */
[----:B------:R-:W-:Y:S01]  /*c250*/  ISETP.GE.AND P2, PT, R150, RZ, PT ;  /* 0x000000ff9600720c */ /* 0x000fe20003f46270 */
[----:B0-----:R-:W-:Y:S01]  /*c260*/  IMAD.HI.U32 R16, R4, R14, RZ ;  /* 0x0000000e04107227 */ /* 0x001fe200078e00ff */
[----:B------:R-:W-:-:S03]  /*c270*/  ISETP.GT.U32.AND P3, PT, R3, R9, PT ;  /* 0x000000090300720c */ /* 0x000fc60003f64070 */
[----:B-1----:R-:W-:-:S04]  /*c280*/  IMAD.HI.U32 R18, R4, R11, RZ ;  /* 0x0000000b04127227 */ /* 0x002fc800078e00ff */
[----:B------:R-:W-:Y:S02]  /*c290*/  IMAD.MOV R18, RZ, RZ, -R18 ;  /* 0x000000ffff127224 */ /* 0x000fe400078e0a12 */
[----:B------:R-:W-:Y:S02]  /*c2a0*/  IMAD.MOV R16, RZ, RZ, -R16 ;  /* 0x000000ffff107224 */ /* 0x000fe400078e0a10 */
[----:B------:R-:W-:Y:S02]  /*c2b0*/  IMAD R11, R3, R18, R11 ;  /* 0x00000012030b7224 */ /* 0x000fe400078e020b */
[--C-:B------:R-:W-:Y:S02]  /*c2c0*/  @!P6 IMAD.IADD R13, R13, 0x1, -R3.reuse ;  /* 0x000000010d0de824 */ /* 0x100fe400078e0a03 */
[C---:B------:R-:W-:Y:S01]  /*c2d0*/  IMAD R12, R3.reuse, R16, R14 ;  /* 0x00000010030c7224 */ /* 0x040fe200078e020e */
[----:B------:R-:W-:Y:S01]  /*c2e0*/  ISETP.GT.U32.AND P6, PT, R3, R11, PT ;  /* 0x0000000b0300720c */ /* 0x000fe20003fc4070 */
[----:B------:R-:W-:Y:S01]  /*c2f0*/  IMAD.MOV.U32 R23, RZ, RZ, R10 ;  /* 0x000000ffff177224 */ /* 0x000fe200078e000a */
[----:B------:R-:W-:Y:S01]  /*c300*/  ISETP.GE.AND P1, PT, R151, RZ, PT ;  /* 0x000000ff9700720c */ /* 0x000fe20003f26270 */
[----:B------:R-:W-:Y:S01]  /*c310*/  @!P3 IMAD.IADD R9, R9, 0x1, -R3 ;  /* 0x000000010909b824 */ /* 0x000fe200078e0a03 */
[C---:B------:R-:W-:Y:S01]  /*c320*/  ISETP.GT.U32.AND P3, PT, R3.reuse, R12, PT ;  /* 0x0000000c0300720c */ /* 0x040fe20003f64070 */
[----:B------:R-:W-:Y:S01]  /*c330*/  @!P2 IMAD.MOV R23, RZ, RZ, -R23 ;  /* 0x000000ffff17a224 */ /* 0x000fe200078e0a17 */
[----:B------:R-:W-:-:S02]  /*c340*/  ISETP.GT.U32.AND P2, PT, R3, R13, PT ;  /* 0x0000000d0300720c */ /* 0x000fc40003f44070 */
[----:B------:R-:W-:Y:S01]  /*c350*/  IABS R16, R157 ;  /* 0x0000009d00107213 */ /* 0x000fe20000000000 */
[----:B------:R-:W-:Y:S01]  /*c360*/  IMAD.MOV.U32 R22, RZ, RZ, R9 ;  /* 0x000000ffff167224 */ /* 0x000fe200078e0009 */
[----:B------:R-:W-:Y:S02]  /*c370*/  ISETP.GE.AND P5, PT, R152, RZ, PT ;  /* 0x000000ff9800720c */ /* 0x000fe40003fa6270 */
[----:B------:R-:W-:Y:S01]  /*c380*/  IABS R14, R158 ;  /* 0x0000009e000e7213 */ /* 0x000fe20000000000 */
[----:B------:R-:W-:Y:S02]  /*c390*/  @!P6 IMAD.IADD R11, R11, 0x1, -R3 ;  /* 0x000000010b0be824 */ /* 0x000fe400078e0a03 */
[----:B------:R-:W-:Y:S01]  /*c3a0*/  IMAD.HI.U32 R19, R4, R16, RZ ;  /* 0x0000001004137227 */ /* 0x000fe200078e00ff */
[----:B------:R-:W-:Y:S02]  /*c3b0*/  IABS R15, R156 ;  /* 0x0000009c000f7213 */ /* 0x000fe40000000000 */
[----:B------:R-:W-:Y:S01]  /*c3c0*/  ISETP.GT.U32.AND P6, PT, R3, R11, PT ;  /* 0x0000000b0300720c */ /* 0x000fe20003fc4070 */
[----:B------:R-:W-:-:S02]  /*c3d0*/  @!P1 IMAD.MOV R22, RZ, RZ, -R22 ;  /* 0x000000ffff169224 */ /* 0x000fc400078e0a16 */
[----:B------:R-:W-:Y:S01]  /*c3e0*/  IMAD.HI.U32 R18, R4, R14, RZ ;  /* 0x0000000e04127227 */ /* 0x000fe200078e00ff */
[----:B------:R-:W-:Y:S03]  /*c3f0*/  STL [R1+0x304], R23 ;  /* 0x0003041701007387 */ /* 0x000fe60000100800 */
[----:B------:R-:W-:Y:S02]  /*c400*/  @!P3 IMAD.IADD R12, R12, 0x1, -R3 ;  /* 0x000000010c0cb824 */ /* 0x000fe400078e0a03 */
[----:B------:R-:W-:Y:S02]  /*c410*/  IMAD.MOV R19, RZ, RZ, -R19 ;  /* 0x000000ffff137224 */ /* 0x000fe400078e0a13 */
[----:B------:R-:W-:Y:S01]  /*c420*/  @!P2 IMAD.IADD R13, R13, 0x1, -R3 ;  /* 0x000000010d0da824 */ /* 0x000fe200078e0a03 */
[----:B------:R0:W-:Y:S01]  /*c430*/  STL [R1+0x300], R22 ;  /* 0x0003001601007387 */ /* 0x0001e20000100800 */
[----:B------:R-:W-:Y:S01]  /*c440*/  IMAD.MOV R18, RZ, RZ, -R18 ;  /* 0x000000ffff127224 */ /* 0x000fe200078e0a12 */
[C---:B------:R-:W-:Y:S01]  /*c450*/  ISETP.GT.U32.AND P3, PT, R3.reuse, R12, PT ;  /* 0x0000000c0300720c */ /* 0x040fe20003f64070 */
[----:B------:R-:W-:-:S02]  /*c460*/  IMAD R16, R3, R19, R16 ;  /* 0x0000001303107224 */ /* 0x000fc400078e0210 */
[----:B------:R-:W-:-:S04]  /*c470*/  IMAD.HI.U32 R20, R4, R15, RZ ;  /* 0x0000000f04147227 */ /* 0x000fc800078e00ff */
[----:B0-----:R-:W-:Y:S02]  /*c480*/  IMAD.MOV.U32 R22, RZ, RZ, R13 ;  /* 0x000000ffff167224 */ /* 0x001fe400078e000d */
[C---:B------:R-:W-:Y:S02]  /*c490*/  IMAD R14, R3.reuse, R18, R14 ;  /* 0x00000012030e7224 */ /* 0x040fe400078e020e */
[----:B------:R-:W-:Y:S01]  /*c4a0*/  @!P5 IMAD.MOV R22, RZ, RZ, -R22 ;  /* 0x000000ffff16d224 */ /* 0x000fe200078e0a16 */
[----:B------:R-:W-:Y:S01]  /*c4b0*/  ISETP.GT.U32.AND P5, PT, R3, R16, PT ;  /* 0x000000100300720c */ /* 0x000fe20003fa4070 */
[----:B------:R-:W-:Y:S01]  /*c4c0*/  IMAD.MOV R20, RZ, RZ, -R20 ;  /* 0x000000ffff147224 */ /* 0x000fe200078e0a14 */
[----:B------:R-:W-:Y:S01]  /*c4d0*/  IABS R17, R155 ;  /* 0x0000009b00117213 */ /* 0x000fe20000000000 */
[----:B------:R-:W-:Y:S01]  /*c4e0*/  @!P6 IMAD.IADD R11, R11, 0x1, -R3 ;  /* 0x000000010b0be824 */ /* 0x000fe200078e0a03 */
[C---:B------:R-:W-:Y:S01]  /*c4f0*/  ISETP.GT.U32.AND P6, PT, R3.reuse, R14, PT ;  /* 0x0000000e0300720c */ /* 0x040fe20003fc4070 */
[----:B------:R-:W-:-:S02]  /*c500*/  IMAD R15, R3, R20, R15 ;  /* 0x00000014030f7224 */ /* 0x000fc400078e020f */
[----:B------:R-:W-:-:S04]  /*c510*/  IMAD.HI.U32 R21, R4, R17, RZ ;  /* 0x0000001104157227 */ /* 0x000fc800078e00ff */
[----:B------:R-:W-:Y:S01]  /*c520*/  @!P3 IMAD.IADD R12, R12, 0x1, -R3 ;  /* 0x000000010c0cb824 */ /* 0x000fe200078e0a03 */
[C---:B------:R-:W-:Y:S01]  /*c530*/  ISETP.GT.U32.AND P3, PT, R3.reuse, R15, PT ;  /* 0x0000000f0300720c */ /* 0x040fe20003f64070 */
[----:B------:R-:W-:Y:S01]  /*c540*/  IMAD.MOV R10, RZ, RZ, -R21 ;  /* 0x000000ffff0a7224 */ /* 0x000fe200078e0a15 */
[----:B------:R-:W-:Y:S01]  /*c550*/  IABS R13, R160 ;  /* 0x000000a0000d7213 */ /* 0x000fe20000000000 */
[----:B------:R-:W-:Y:S02]  /*c560*/  @!P5 IMAD.IADD R16, R16, 0x1, -R3 ;  /* 0x000000011010d824 */ /* 0x000fe400078e0a03 */
[C---:B------:R-:W-:Y:S02]  /*c570*/  IMAD R10, R3.reuse, R10, R17 ;  /* 0x0000000a030a7224 */ /* 0x040fe400078e0211 */
[----:B------:R-:W-:Y:S01]  /*c580*/  @!P6 IMAD.IADD R14, R14, 0x1, -R3 ;  /* 0x000000010e0ee824 */ /* 0x000fe200078e0a03 */
[C---:B------:R-:W-:Y:S01]  /*c590*/  ISETP.GT.U32.AND P6, PT, R3.reuse, R16, PT ;  /* 0x000000100300720c */ /* 0x040fe20003fc4070 */
[----:B------:R-:W-:Y:S01]  /*c5a0*/  IMAD.MOV.U32 R17, RZ, RZ, R11 ;  /* 0x000000ffff117224 */ /* 0x000fe200078e000b */
[----:B------:R-:W-:Y:S01]  /*c5b0*/  ISETP.GT.U32.AND P2, PT, R3, R10, PT ;  /* 0x0000000a0300720c */ /* 0x000fe20003f44070 */
[----:B------:R-:W-:Y:S01]  /*c5c0*/  IMAD.HI.U32 R11, R4, R13, RZ ;  /* 0x0000000d040b7227 */ /* 0x000fe200078e00ff */
[----:B------:R-:W-:-:S03]  /*c5d0*/  IABS R9, R159 ;  /* 0x0000009f00097213 */ /* 0x000fc60000000000 */
[----:B------:R-:W-:Y:S02]  /*c5e0*/  @!P3 IMAD.IADD R15, R15, 0x1, -R3 ;  /* 0x000000010f0fb824 */ /* 0x000fe400078e0a03 */
[----:B------:R-:W-:Y:S01]  /*c5f0*/  IMAD.MOV R11, RZ, RZ, -R11 ;  /* 0x000000ffff0b7224 */ /* 0x000fe200078e0a0b */
[----:B------:R-:W-:Y:S01]  /*c600*/  ISETP.GE.AND P4, PT, R153, RZ, PT ;  /* 0x000000ff9900720c */ /* 0x000fe20003f86270 */
[----:B------:R-:W-:Y:S01]  /*c610*/  IMAD.MOV.U32 R21, RZ, RZ, R12 ;  /* 0x000000ffff157224 */ /* 0x000fe200078e000c */
[----:B------:R-:W-:Y:S01]  /*c620*/  ISETP.GE.AND P0, PT, R154, RZ, PT ;  /* 0x000000ff9a00720c */ /* 0x000fe20003f06270 */
[C---:B------:R-:W-:Y:S01]  /*c630*/  IMAD R11, R3.reuse, R11, R13 ;  /* 0x0000000b030b7224 */ /* 0x040fe200078e020d */
[----:B------:R-:W-:Y:S01]  /*c640*/  ISETP.GT.U32.AND P5, PT, R3, R15, PT ;  /* 0x0000000f0300720c */ /* 0x000fe20003fa4070 */
[----:B------:R-:W-:-:S04]  /*c650*/  IMAD.HI.U32 R12, R4, R9, RZ ;  /* 0x00000009040c7227 */ /* 0x000fc800078e00ff */
[--C-:B------:R-:W-:Y:S01]  /*c660*/  @!P6 IMAD.IADD R16, R16, 0x1, -R3.reuse ;  /* 0x000000011010e824 */ /* 0x100fe200078e0a03 */
[----:B------:R-:W-:Y:S01]  /*c670*/  ISETP.GT.U32.AND P6, PT, R3, R11, PT ;  /* 0x0000000b0300720c */ /* 0x000fe20003fc4070 */
[----:B------:R-:W-:Y:S02]  /*c680*/  @!P2 IMAD.IADD R10, R10, 0x1, -R3 ;  /* 0x000000010a0aa824 */ /* 0x000fe400078e0a03 */
[----:B------:R-:W-:-:S03]  /*c690*/  IMAD.MOV R12, RZ, RZ, -R12 ;  /* 0x000000ffff0c7224 */ /* 0x000fc600078e0a0c */
[C---:B------:R-:W-:Y:S01]  /*c6a0*/  ISETP.GT.U32.AND P3, PT, R3.reuse, R10, PT ;  /* 0x0000000a0300720c */ /* 0x040fe20003f64070 */
[----:B------:R-:W-:Y:S02]  /*c6b0*/  IMAD R12, R3, R12, R9 ;  /* 0x0000000c030c7224 */ /* 0x000fe400078e0209 */
[----:B------:R-:W-:Y:S02]  /*c6c0*/  @!P4 IMAD.MOV R21, RZ, RZ, -R21 ;  /* 0x000000ffff15c224 */ /* 0x000fe400078e0a15 */
[----:B------:R-:W-:Y:S01]  /*c6d0*/  @!P0 IMAD.MOV R17, RZ, RZ, -R17 ;  /* 0x000000ffff118224 */ /* 0x000fe200078e0a11 */
[----:B------:R-:W-:Y:S01]  /*c6e0*/  IABS R9, R161 ;  /* 0x000000a100097213 */ /* 0x000fe20000000000 */
[--C-:B------:R-:W-:Y:S01]  /*c6f0*/  @!P5 IMAD.IADD R15, R15, 0x1, -R3.reuse ;  /* 0x000000010f0fd824 */ /* 0x100fe200078e0a03 */
[----:B------:R-:W-:Y:S01]  /*c700*/  ISETP.GT.U32.AND P5, PT, R3, R12, PT ;  /* 0x0000000c0300720c */ /* 0x000fe20003fa4070 */
[----:B------:R-:W-:Y:S01]  /*c710*/  STL [R1+0x2fc], R22 ;  /* 0x0002fc1601007387 */ /* 0x000fe20000100800 */
[----:B------:R-:W-:Y:S01]  /*c720*/  @!P6 IMAD.IADD R11, R11, 0x1, -R3 ;  /* 0x000000010b0be824 */ /* 0x000fe200078e0a03 */
[----:B------:R-:W-:-:S02]  /*c730*/  ISETP.GE.AND P1, PT, R155, RZ, PT ;  /* 0x000000ff9b00720c */ /* 0x000fc40003f26270 */
[----:B------:R-:W-:Y:S01]  /*c740*/  STL [R1+0x2f8], R21 ;  /* 0x0002f81501007387 */ /* 0x000fe20000100800 */
[----:B------:R-:W-:Y:S01]  /*c750*/  ISETP.GE.AND P4, PT, R156, RZ, PT ;  /* 0x000000ff9c00720c */ /* 0x000fe20003f86270 */
[----:B------:R-:W-:Y:S02]  /*c760*/  IMAD.HI.U32 R18, R4, R9, RZ ;  /* 0x0000000904127227 */ /* 0x000fe400078e00ff */
[----:B------:R0:W-:Y:S01]  /*c770*/  STL [R1+0x2f4], R17 ;  /* 0x0002f41101007387 */ /* 0x0001e20000100800 */
[----:B------:R-:W-:Y:S01]  /*c780*/  ISETP.GT.U32.AND P6, PT, R3, R11, PT ;  /* 0x0000000b0300720c */ /* 0x000fe20003fc4070 */
[----:B------:R-:W-:Y:S02]  /*c790*/  @!P3 IMAD.IADD R10, R10, 0x1, -R3 ;  /* 0x000000010a0ab824 */ /* 0x000fe400078e0a03 */
[----:B------:R-:W-:Y:S01]  /*c7a0*/  IMAD.MOV R18, RZ, RZ, -R18 ;  /* 0x000000ffff127224 */ /* 0x000fe200078e0a12 */
[----:B0-----:R-:W-:Y:S01]  /*c7b0*/  IABS R17, R162 ;  /* 0x000000a200117213 */ /* 0x001fe20000000000 */
[----:B------:R-:W-:-:S04]  /*c7c0*/  IMAD.MOV.U32 R20, RZ, RZ, R10 ;  /* 0x000000ffff147224 */ /* 0x000fc800078e000a */
[----:B------:R-:W-:Y:S01]  /*c7d0*/  IMAD.HI.U32 R19, R4, R17, RZ ;  /* 0x0000001104137227 */ /* 0x000fe200078e00ff */
[----:B------:R-:W-:-:S03]  /*c7e0*/  ISETP.GE.AND P2, PT, R157, RZ, PT ;  /* 0x000000ff9d00720c */ /* 0x000fc60003f46270 */
[----:B------:R-:W-:Y:S02]  /*c7f0*/  @!P5 IMAD.IADD R12, R12, 0x1, -R3 ;  /* 0x000000010c0cd824 */ /* 0x000fe400078e0a03 */
[C---:B------:R-:W-:Y:S02]  /*c800*/  IMAD R9, R3.reuse, R18, R9 ;  /* 0x0000001203097224 */ /* 0x040fe400078e0209 */
[----:B------:R-:W-:Y:S02]  /*c810*/  IMAD.MOV R10, RZ, RZ, -R19 ;  /* 0x000000ffff0a7224 */ /* 0x000fe400078e0a13 */
[----:B------:R-:W-:Y:S01]  /*c820*/  @!P1 IMAD.MOV R20, RZ, RZ, -R20 ;  /* 0x000000ffff149224 */ /* 0x000fe200078e0a14 */
[C---:B------:R-:W-:Y:S01]  /*c830*/  ISETP.GT.U32.AND P1, PT, R3.reuse, R12, PT ;  /* 0x0000000c0300720c */ /* 0x040fe20003f24070 */
[----:B------:R-:W-:Y:S01]  /*c840*/  @!P4 IMAD.MOV R15, RZ, RZ, -R15 ;  /* 0x000000ffff0fc224 */ /* 0x000fe200078e0a0f */
[C---:B------:R-:W-:Y:S01]  /*c850*/  ISETP.GT.U32.AND P4, PT, R3.reuse, R9, PT ;  /* 0x000000090300720c */ /* 0x040fe20003f84070 */
[C---:B------:R-:W-:Y:S01]  /*c860*/  IMAD R10, R3.reuse, R10, R17 ;  /* 0x0000000a030a7224 */ /* 0x040fe200078e0211 */
[----:B------:R-:W-:Y:S01]  /*c870*/  ISETP.GT.U32.AND P0, PT, R3, R14, PT ;  /* 0x0000000e0300720c */ /* 0x000fe20003f04070 */
[----:B------:R-:W-:-:S03]  /*c880*/  @!P6 IMAD.IADD R11, R11, 0x1, -R3 ;  /* 0x000000010b0be824 */ /* 0x000fc600078e0a03 */
[----:B------:R-:W-:Y:S02]  /*c890*/  ISETP.GT.U32.AND P6, PT, R3, R10, PT ;  /* 0x0000000a0300720c */ /* 0x000fe40003fc4070 */
[----:B------:R-:W-:Y:S01]  /*c8a0*/  ISETP.GE.AND P3, PT, R158, RZ, PT ;  /* 0x000000ff9e00720c */ /* 0x000fe20003f66270 */
[----:B------:R-:W-:Y:S01]  /*c8b0*/  @!P2 IMAD.MOV R16, RZ, RZ, -R16 ;  /* 0x000000ffff10a224 */ /* 0x000fe200078e0a10 */
[----:B------:R-:W-:Y:S01]  /*c8c0*/  IABS R13, R163 ;  /* 0x000000a3000d7213 */ /* 0x000fe20000000000 */
[--C-:B------:R-:W-:Y:S01]  /*c8d0*/  @!P1 IMAD.IADD R12, R12, 0x1, -R3.reuse ;  /* 0x000000010c0c9824 */ /* 0x100fe200078e0a03 */
[----:B------:R-:W-:Y:S01]  /*c8e0*/  STL [R1+0x2ec], R20 ;  /* 0x0002ec1401007387 */ /* 0x000fe20000100800 */
[----:B------:R-:W-:-:S03]  /*c8f0*/  @!P4 IMAD.IADD R9, R9, 0x1, -R3 ;  /* 0x000000010909c824 */ /* 0x000fc600078e0a03 */
[----:B------:R-:W-:Y:S01]  /*c900*/  STL [R1+0x2e0], R15 ;  /* 0x0002e00f01007387 */ /* 0x000fe20000100800 */
[--C-:B------:R-:W-:Y:S01]  /*c910*/  @!P0 IMAD.IADD R14, R14, 0x1, -R3.reuse ;  /* 0x000000010e0e8824 */ /* 0x100fe200078e0a03 */
[----:B------:R-:W-:Y:S01]  /*c920*/  ISETP.GT.U32.AND P4, PT, R3, R9, PT ;  /* 0x000000090300720c */ /* 0x000fe20003f84070 */
[----:B------:R-:W-:Y:S01]  /*c930*/  @!P6 IMAD.IADD R10, R10, 0x1, -R3 ;  /* 0x000000010a0ae824 */ /* 0x000fe200078e0a03 */
[----:B------:R0:W-:Y:S01]  /*c940*/  STL [R1+0x2dc], R16 ;  /* 0x0002dc1001007387 */ /* 0x0001e20000100800 */
[----:B------:R-:W-:-:S03]  /*c950*/  IMAD.HI.U32 R18, R4, R13, RZ ;  /* 0x0000000d04127227 */ /* 0x000fc600078e00ff */
[----:B------:R-:W-:Y:S01]  /*c960*/  ISETP.GT.U32.AND P6, PT, R3, R10, PT ;  /* 0x0000000a0300720c */ /* 0x000fe20003fc4070 */
[----:B------:R-:W-:Y:S02]  /*c970*/  @!P3 IMAD.MOV R14, RZ, RZ, -R14 ;  /* 0x000000ffff0eb224 */ /* 0x000fe400078e0a0e */
[----:B0-----:R-:W-:Y:S01]  /*c980*/  IMAD.MOV.U32 R16, RZ, RZ, R12 ;  /* 0x000000ffff107224 */ /* 0x001fe200078e000c */
[----:B------:R-:W-:Y:S01]  /*c990*/  IABS R12, R164 ;  /* 0x000000a4000c7213 */ /* 0x000fe20000000000 */
[----:B------:R-:W-:Y:S02]  /*c9a0*/  IMAD.MOV.U32 R15, RZ, RZ, R11 ;  /* 0x000000ffff0f7224 */ /* 0x000fe400078e000b */
[----:B------:R-:W-:Y:S02]  /*c9b0*/  IMAD.MOV R18, RZ, RZ, -R18 ;  /* 0x000000ffff127224 */ /* 0x000fe400078e0a12 */
[----:B------:R-:W-:Y:S01]  /*c9c0*/  IMAD.HI.U32 R11, R4, R12, RZ ;  /* 0x0000000c040b7227 */ /* 0x000fe200078e00ff */
[----:B------:R0:W-:Y:S01]  /*c9d0*/  STL [R1+0x2d4], R14 ;  /* 0x0002d40e01007387 */ /* 0x0001e20000100800 */
[----:B------:R-:W-:-:S02]  /*c9e0*/  ISETP.GE.AND P0, PT, R159, RZ, PT ;  /* 0x000000ff9f00720c */ /* 0x000fc40003f06270 */
[----:B------:R-:W-:Y:S02]  /*c9f0*/  IMAD.MOV R11, RZ, RZ, -R11 ;  /* 0x000000ffff0b7224 */ /* 0x000fe400078e0a0b */
[----:B------:R-:W-:Y:S02]  /*ca00*/  @!P4 IMAD.IADD R9, R9, 0x1, -R3 ;  /* 0x000000010909c824 */ /* 0x000fe400078e0a03 */
[C---:B0-----:R-:W-:Y:S02]  /*ca10*/  IMAD R14, R3.reuse, R18, R13 ;  /* 0x00000012030e7224 */ /* 0x041fe400078e020d */
[----:B------:R-:W-:-:S03]  /*ca20*/  IMAD R12, R3, R11, R12 ;  /* 0x0000000b030c7224 */ /* 0x000fc600078e020c */
[C---:B------:R-:W-:Y:S01]  /*ca30*/  ISETP.GT.U32.AND P4, PT, R3.reuse, R14, PT ;  /* 0x0000000e0300720c */ /* 0x040fe20003f84070 */
[--C-:B------:R-:W-:Y:S01]  /*ca40*/  @!P6 IMAD.IADD R10, R10, 0x1, -R3.reuse ;  /* 0x000000010a0ae824 */ /* 0x100fe200078e0a03 */
[----:B------:R-:W-:Y:S02]  /*ca50*/  ISETP.GT.U32.AND P6, PT, R3, R12, PT ;  /* 0x0000000c0300720c */ /* 0x000fe40003fc4070 */
[----:B------:R-:W-:Y:S01]  /*ca60*/  ISETP.GE.AND P5, PT, R160, RZ, PT ;  /* 0x000000ffa000720c */ /* 0x000fe20003fa6270 */
[----:B------:R-:W-:Y:S01]  /*ca70*/  @!P0 IMAD.MOV R16, RZ, RZ, -R16 ;  /* 0x000000ffff108224 */ /* 0x000fe200078e0a10 */
[----:B------:R-:W-:Y:S02]  /*ca80*/  ISETP.GE.AND P2, PT, R161, RZ, PT ;  /* 0x000000ffa100720c */ /* 0x000fe40003f46270 */
[----:B------:R-:W-:Y:S02]  /*ca90*/  IABS R17, R165 ;  /* 0x000000a500117213 */ /* 0x000fe40000000000 */
[----:B------:R-:W-:Y:S01]  /*caa0*/  ISETP.GE.AND P3, PT, R162, RZ, PT ;  /* 0x000000ffa200720c */ /* 0x000fe20003f66270 */
[----:B------:R0:W-:Y:S01]  /*cab0*/  STL [R1+0x2d0], R16 ;  /* 0x0002d01001007387 */ /* 0x0001e20000100800 */
[----:B------:R-:W-:Y:S01]  /*cac0*/  IABS R18, R166 ;  /* 0x000000a600127213 */ /* 0x000fe20000000000 */
[----:B------:R-:W-:-:S02]  /*cad0*/  @!P4 IMAD.IADD R14, R14, 0x1, -R3 ;  /* 0x000000010e0ec824 */ /* 0x000fc400078e0a03 */
[----:B------:R-:W-:Y:S01]  /*cae0*/  IMAD.HI.U32 R20, R4, R17, RZ ;  /* 0x0000001104147227 */ /* 0x000fe200078e00ff */
[----:B0-----:R-:W-:-:S03]  /*caf0*/  IABS R16, R167 ;  /* 0x000000a700107213 */ /* 0x001fc60000000000 */
[----:B------:R-:W-:Y:S01]  /*cb00*/  @!P6 IMAD.IADD R12, R12, 0x1, -R3 ;  /* 0x000000010c0ce824 */ /* 0x000fe200078e0a03 */
[----:B------:R-:W-:Y:S01]  /*cb10*/  ISETP.GT.U32.AND P6, PT, R3, R14, PT ;  /* 0x0000000e0300720c */ /* 0x000fe20003fc4070 */
[----:B------:R-:W-:Y:S02]  /*cb20*/  @!P5 IMAD.MOV R15, RZ, RZ, -R15 ;  /* 0x000000ffff0fd224 */ /* 0x000fe400078e0a0f */
[----:B------:R-:W-:-:S04]  /*cb30*/  IMAD.HI.U32 R19, R4, R18, RZ ;  /* 0x0000001204137227 */ /* 0x000fc800078e00ff */
[----:B------:R-:W-:-:S04]  /*cb40*/  IMAD.HI.U32 R13, R4, R16, RZ ;  /* 0x00000010040d7227 */ /* 0x000fc800078e00ff */
[----:B------:R-:W-:Y:S02]  /*cb50*/  IMAD.MOV R20, RZ, RZ, -R20 ;  /* 0x000000ffff147224 */ /* 0x000fe400078e0a14 */
[----:B------:R-:W-:Y:S01]  /*cb60*/  IMAD.MOV.U32 R21, RZ, RZ, R9 ;  /* 0x000000ffff157224 */ /* 0x000fe200078e0009 */
[----:B------:R0:W-:Y:S01]  /*cb70*/  STL [R1+0x2c4], R15 ;  /* 0x0002c40f01007387 */ /* 0x0001e20000100800 */
[----:B------:R-:W-:Y:S02]  /*cb80*/  IMAD.MOV R19, RZ, RZ, -R19 ;  /* 0x000000ffff137224 */ /* 0x000fe400078e0a13 */
[----:B------:R-:W-:Y:S02]  /*cb90*/  IMAD.MOV R13, RZ, RZ, -R13 ;  /* 0x000000ffff0d7224 */ /* 0x000fe400078e0a0d */
[C---:B------:R-:W-:Y:S02]  /*cba0*/  IMAD R17, R3.reuse, R20, R17 ;  /* 0x0000001403117224 */ /* 0x040fe400078e0211 */
[----:B------:R-:W-:Y:S01]  /*cbb0*/  @!P2 IMAD.MOV R21, RZ, RZ, -R21 ;  /* 0x000000ffff15a224 */ /* 0x000fe200078e0a15 */
[----:B------:R-:W-:-:S02]  /*cbc0*/  ISETP.GT.U32.AND P2, PT, R3, R12, PT ;  /* 0x0000000c0300720c */ /* 0x000fc40003f44070 */
[----:B0-----:R-:W-:Y:S01]  /*cbd0*/  IABS R15, R168 ;  /* 0x000000a8000f7213 */ /* 0x001fe20000000000 */
[C---:B------:R-:W-:Y:S01]  /*cbe0*/  IMAD R18, R3.reuse, R19, R18 ;  /* 0x0000001303127224 */ /* 0x040fe200078e0212 */
[----:B------:R-:W-:Y:S01]  /*cbf0*/  IABS R19, R171 ;  /* 0x000000ab00137213 */ /* 0x000fe20000000000 */
[----:B------:R-:W-:Y:S01]  /*cc00*/  @!P3 IMAD.MOV R10, RZ, RZ, -R10 ;  /* 0x000000ffff0ab224 */ /* 0x000fe200078e0a0a */
[C---:B------:R-:W-:Y:S01]  /*cc10*/  ISETP.GT.U32.AND P3, PT, R3.reuse, R17, PT ;  /* 0x000000110300720c */ /* 0x040fe20003f64070 */
[C---:B------:R-:W-:Y:S01]  /*cc20*/  IMAD R16, R3.reuse, R13, R16 ;  /* 0x0000000d03107224 */ /* 0x040fe200078e0210 */
[----:B------:R-:W-:Y:S01]  /*cc30*/  IABS R13, R169 ;  /* 0x000000a9000d7213 */ /* 0x000fe20000000000 */
[----:B------:R-:W-:Y:S01]  /*cc40*/  IMAD.HI.U32 R11, R4, R15, RZ ;  /* 0x0000000f040b7227 */ /* 0x000fe200078e00ff */
[----:B------:R-:W-:Y:S03]  /*cc50*/  STL [R1+0x2b8], R21 ;  /* 0x0002b81501007387 */ /* 0x000fe60000100800 */
[----:B------:R-:W-:Y:S01]  /*cc60*/  @!P6 IMAD.IADD R14, R14, 0x1, -R3 ;  /* 0x000000010e0ee824 */ /* 0x000fe200078e0a03 */
[----:B------:R0:W-:Y:S01]  /*cc70*/  STL [R1+0x2b4], R10 ;  /* 0x0002b40a01007387 */ /* 0x0001e20000100800 */
[----:B------:R-:W-:Y:S01]  /*cc80*/  ISETP.GT.U32.AND P6, PT, R3, R18, PT ;  /* 0x000000120300720c */ /* 0x000fe20003fc4070 */
[----:B------:R-:W-:-:S02]  /*cc90*/  IMAD.MOV R11, RZ, RZ, -R11 ;  /* 0x000000ffff0b7224 */ /* 0x000fc400078e0a0b */
[----:B------:R-:W-:Y:S02]  /*cca0*/  @!P2 IMAD.IADD R12, R12, 0x1, -R3 ;  /* 0x000000010c0ca824 */ /* 0x000fe400078e0a03 */
[----:B0-----:R-:W-:Y:S02]  /*ccb0*/  IMAD.MOV.U32 R10, RZ, RZ, R19 ;  /* 0x000000ffff0a7224 */ /* 0x001fe400078e0013 */
[----:B------:R-:W-:Y:S01]  /*ccc0*/  IMAD.HI.U32 R19, R4, R13, RZ ;  /* 0x0000000d04137227 */ /* 0x000fe200078e00ff */
[----:B------:R-:W-:-:S03]  /*ccd0*/  ISETP.GT.U32.AND P2, PT, R3, R16, PT ;  /* 0x000000100300720c */ /* 0x000fc60003f44070 */
[----:B------:R-:W-:Y:S02]  /*cce0*/  IMAD R15, R3, R11, R15 ;  /* 0x0000000b030f7224 */ /* 0x000fe400078e020f */
[----:B------:R-:W-:Y:S02]  /*ccf0*/  IMAD.MOV R19, RZ, RZ, -R19 ;  /* 0x000000ffff137224 */ /* 0x000fe400078e0a13 */
[----:B------:R-:W-:Y:S01]  /*cd00*/  @!P3 IMAD.IADD R17, R17, 0x1, -R3 ;  /* 0x000000011111b824 */ /* 0x000fe200078e0a03 */
[C---:B------:R-:W-:Y:S01]  /*cd10*/  ISETP.GT.U32.AND P3, PT, R3.reuse, R15, PT ;  /* 0x0000000f0300720c */ /* 0x040fe20003f64070 */
[----:B------:R-:W-:Y:S02]  /*cd20*/  IMAD R13, R3, R19, R13 ;  /* 0x00000013030d7224 */ /* 0x000fe400078e020d */
[----:B------:R-:W-:Y:S01]  /*cd30*/  @!P6 IMAD.IADD R18, R18, 0x1, -R3 ;  /* 0x000000011212e824 */ /* 0x000fe200078e0a03 */
[----:B------:R-:W-:Y:S02]  /*cd40*/  ISETP.GE.AND P1, PT, R163, RZ, PT ;  /* 0x000000ffa300720c */ /* 0x000fe40003f26270 */
[----:B------:R-:W-:-:S02]  /*cd50*/  ISETP.GT.U32.AND P6, PT, R3, R13, PT ;  /* 0x0000000d0300720c */ /* 0x000fc40003fc4070 */
[----:B------:R-:W-:Y:S01]  /*cd60*/  IABS R11, R170 ;  /* 0x000000aa000b7213 */ /* 0x000fe20000000000 */
[----:B------:R-:W-:Y:S01]  /*cd70*/  @!P2 IMAD.IADD R16, R16, 0x1, -R3 ;  /* 0x000000011010a824 */ /* 0x000fe200078e0a03 */
[----:B------:R-:W-:-:S03]  /*cd80*/  ISETP.GT.U32.AND P2, PT, R3, R17, PT ;  /* 0x000000110300720c */ /* 0x000fc60003f44070 */
[----:B------:R-:W-:Y:S01]  /*cd90*/  IMAD.HI.U32 R21, R4, R11, RZ ;  /* 0x0000000b04157227 */ /* 0x000fe200078e00ff */
[----:B------:R-:W-:-:S03]  /*cda0*/  IABS R9, R172 ;  /* 0x000000ac00097213 */ /* 0x000fc60000000000 */
[----:B------:R-:W-:Y:S01]  /*cdb0*/  @!P3 IMAD.IADD R15, R15, 0x1, -R3 ;  /* 0x000000010f0fb824 */ /* 0x000fe200078e0a03 */
[----:B------:R-:W-:Y:S01]  /*cdc0*/  ISETP.GE.AND P0, PT, R164, RZ, PT ;  /* 0x000000ffa400720c */ /* 0x000fe20003f06270 */
[----:B------:R-:W-:Y:S02]  /*cdd0*/  IMAD.MOV.U32 R22, RZ, RZ, R14 ;  /* 0x000000ffff167224 */ /* 0x000fe400078e000e */
[----:B------:R-:W-:Y:S02]  /*cde0*/  IMAD.MOV R21, RZ, RZ, -R21 ;  /* 0x000000ffff157224 */ /* 0x000fe400078e0a15 */
[----:B------:R-:W-:Y:S01]  /*cdf0*/  @!P6 IMAD.IADD R13, R13, 0x1, -R3 ;  /* 0x000000010d0de824 */ /* 0x000fe200078e0a03 */
[C---:B------:R-:W-:Y:S01]  /*ce00*/  ISETP.GT.U32.AND P6, PT, R3.reuse, R15, PT ;  /* 0x0000000f0300720c */ /* 0x040fe20003fc4070 */
[----:B------:R-:W-:Y:S01]  /*ce10*/  @!P1 IMAD.MOV R22, RZ, RZ, -R22 ;  /* 0x000000ffff169224 */ /* 0x000fe200078e0a16 */
[----:B------:R-:W-:Y:S01]  /*ce20*/  ISETP.GT.U32.AND P1, PT, R3, R18, PT ;  /* 0x000000120300720c */ /* 0x000fe20003f24070 */
[----:B------:R-:W-:-:S04]  /*ce30*/  IMAD.HI.U32 R19, R4, R9, RZ ;  /* 0x0000000904137227 */ /* 0x000fc800078e00ff */
[C---:B------:R-:W-:Y:S02]  /*ce40*/  IMAD R11, R3.reuse, R21, R11 ;  /* 0x00000015030b7224 */ /* 0x040fe400078e020b */
[----:B------:R-:W-:Y:S01]  /*ce50*/  IMAD.HI.U32 R20, R4, R10, RZ ;  /* 0x0000000a04147227 */ /* 0x000fe200078e00ff */
[----:B------:R-:W-:-:S03]  /*ce60*/  ISETP.GT.U32.AND P3, PT, R3, R16, PT ;  /* 0x000000100300720c */ /* 0x000fc60003f64070 */
[----:B------:R-:W-:Y:S02]  /*ce70*/  IMAD.MOV R19, RZ, RZ, -R19 ;  /* 0x000000ffff137224 */ /* 0x000fe400078e0a13 */
[----:B------:R-:W-:Y:S01]  /*ce80*/  @!P2 IMAD.IADD R17, R17, 0x1, -R3 ;  /* 0x000000011111a824 */ /* 0x000fe200078e0a03 */
[C---:B------:R-:W-:Y:S01]  /*ce90*/  ISETP.GT.U32.AND P2, PT, R3.reuse, R11, PT ;  /* 0x0000000b0300720c */ /* 0x040fe20003f44070 */
[----:B------:R-:W-:Y:S02]  /*cea0*/  IMAD.MOV R20, RZ, RZ, -R20 ;  /* 0x000000ffff147224 */ /* 0x000fe400078e0a14 */
[C---:B------:R-:W-:Y:S02]  /*ceb0*/  IMAD R9, R3.reuse, R19, R9 ;  /* 0x0000001303097224 */ /* 0x040fe400078e0209 */
[----:B------:R-:W-:Y:S02]  /*cec0*/  IMAD R10, R3, R20, R10 ;  /* 0x00000014030a7224 */ /* 0x000fe400078e020a */
[----:B------:R-:W-:Y:S01]  /*ced0*/  @!P0 IMAD.MOV R12, RZ, RZ, -R12 ;  /* 0x000000ffff0c8224 */ /* 0x000fe200078e0a0c */
[----:B------:R-:W-:Y:S01]  /*cee0*/  IABS R14, R173 ;  /* 0x000000ad000e7213 */ /* 0x000fe20000000000 */
[--C-:B------:R-:W-:Y:S01]  /*cef0*/  @!P6 IMAD.IADD R15, R15, 0x1, -R3.reuse ;  /* 0x000000010f0fe824 */ /* 0x100fe200078e0a03 */
[C---:B------:R-:W-:Y:S01]  /*cf00*/  ISETP.GT.U32.AND P0, PT, R3.reuse, R13, PT ;  /* 0x0000000d0300720c */ /* 0x040fe20003f04070 */
[----:B------:R-:W-:Y:S01]  /*cf10*/  STL [R1+0x29c], R22 ;  /* 0x00029c1601007387 */ /* 0x000fe20000100800 */
[----:B------:R-:W-:Y:S01]  /*cf20*/  @!P1 IMAD.IADD R18, R18, 0x1, -R3 ;  /* 0x0000000112129824 */ /* 0x000fe200078e0a03 */
[----:B------:R-:W-:-:S02]  /*cf30*/  ISETP.GT.U32.AND P6, PT, R3, R9, PT ;  /* 0x000000090300720c */ /* 0x000fc40003fc4070 */
[----:B------:R0:W-:Y:S01]  /*cf40*/  STL [R1+0x298], R12 ;  /* 0x0002980c01007387 */ /* 0x0001e20000100800 */
[----:B------:R-:W-:Y:S01]  /*cf50*/  ISETP.GT.U32.AND P1, PT, R3, R10, PT ;  /* 0x0000000a0300720c */ /* 0x000fe20003f24070 */
[----:B------:R-:W-:Y:S01]  /*cf60*/  IMAD.HI.U32 R20, R4, R14, RZ ;  /* 0x0000000e04147227 */ /* 0x000fe200078e00ff */
[----:B------:R-:W-:Y:S02]  /*cf70*/  ISETP.GE.AND P4, PT, R166, RZ, PT ;  /* 0x000000ffa600720c */ /* 0x000fe40003f86270 */
[----:B------:R-:W-:Y:S01]  /*cf80*/  ISETP.GE.AND P5, PT, R165, RZ, PT ;  /* 0x000000ffa500720c */ /* 0x000fe20003fa6270 */
[--C-:B------:R-:W-:Y:S01]  /*cf90*/  @!P3 IMAD.IADD R16, R16, 0x1, -R3.reuse ;  /* 0x000000011010b824 */ /* 0x100fe200078e0a03 */
[----:B0-----:R-:W-:Y:S01]  /*cfa0*/  IABS R12, R174 ;  /* 0x000000ae000c7213 */ /* 0x001fe20000000000 */
[----:B------:R-:W-:Y:S01]  /*cfb0*/  @!P2 IMAD.IADD R11, R11, 0x1, -R3 ;  /* 0x000000010b0ba824 */ /* 0x000fe200078e0a03 */
[----:B------:R-:W-:Y:S01]  /*cfc0*/  ISETP.GE.AND P3, PT, R167, RZ, PT ;  /* 0x000000ffa700720c */ /* 0x000fe20003f66270 */
[----:B------:R-:W-:Y:S01]  /*cfd0*/  IMAD.MOV R20, RZ, RZ, -R20 ;  /* 0x000000ffff147224 */ /* 0x000fe200078e0a14 */
[----:B------:R-:W-:Y:S01]  /*cfe0*/  ISETP.GE.AND P2, PT, R169, RZ, PT ;  /* 0x000000ffa900720c */ /* 0x000fe20003f46270 */
[----:B------:R-:W-:-:S04]  /*cff0*/  IMAD.HI.U32 R19, R4, R12, RZ ;  /* 0x0000000c04137227 */ /* 0x000fc800078e00ff */
[----:B------:R-:W-:Y:S02]  /*d000*/  @!P0 IMAD.IADD R13, R13, 0x1, -R3 ;  /* 0x000000010d0d8824 */ /* 0x000fe400078e0a03 */
[----:B------:R-:W-:Y:S02]  /*d010*/  IMAD.MOV R21, RZ, RZ, -R19 ;  /* 0x000000ffff157224 */ /* 0x000fe400078e0a13 */
[----:B------:R-:W-:Y:S02]  /*d020*/  IMAD R14, R3, R20, R14 ;  /* 0x00000014030e7224 */ /* 0x000fe400078e020e */
[----:B------:R-:W-:Y:S02]  /*d030*/  IMAD.MOV.U32 R22, RZ, RZ, R18 ;  /* 0x000000ffff167224 */ /* 0x000fe400078e0012 */
[----:B------:R-:W-:Y:S01]  /*d040*/  @!P6 IMAD.IADD R9, R9, 0x1, -R3 ;  /* 0x000000010909e824 */ /* 0x000fe200078e0a03 */
[----:B------:R-:W-:Y:S01]  /*d050*/  ISETP.GT.U32.AND P6, PT, R3, R11, PT ;  /* 0x0000000b0300720c */ /* 0x000fe20003fc4070 */
[----:B------:R-:W-:-:S02]  /*d060*/  IMAD.MOV.U32 R18, RZ, RZ, R16 ;  /* 0x000000ffff127224 */ /* 0x000fc400078e0010 */
[----:B------:R-:W-:Y:S02]  /*d070*/  @!P1 IMAD.IADD R10, R10, 0x1, -R3 ;  /* 0x000000010a0a9824 */ /* 0x000fe400078e0a03 */
[----:B------:R-:W-:Y:S02]  /*d080*/  IMAD.MOV.U32 R23, RZ, RZ, R17 ;  /* 0x000000ffff177224 */ /* 0x000fe400078e0011 */
[----:B------:R-:W-:Y:S01]  /*d090*/  IMAD.MOV.U32 R16, RZ, RZ, R15 ;  /* 0x000000ffff107224 */ /* 0x000fe200078e000f */
[----:B------:R-:W-:Y:S01]  /*d0a0*/  ISETP.GE.AND P0, PT, R168, RZ, PT ;  /* 0x000000ffa800720c */ /* 0x000fe20003f06270 */
[C---:B------:R-:W-:Y:S02]  /*d0b0*/  IMAD R12, R3.reuse, R21, R12 ;  /* 0x00000015030c7224 */ /* 0x040fe400078e020c */
[----:B------:R-:W-:Y:S01]  /*d0c0*/  @!P4 IMAD.MOV R22, RZ, RZ, -R22 ;  /* 0x000000ffff16c224 */ /* 0x000fe200078e0a16 */
[C---:B------:R-:W-:Y:S01]  /*d0d0*/  ISETP.GT.U32.AND P4, PT, R3.reuse, R14, PT ;  /* 0x0000000e0300720c */ /* 0x040fe20003f84070 */
[----:B------:R-:W-:Y:S01]  /*d0e0*/  IMAD.MOV.U32 R15, RZ, RZ, R13 ;  /* 0x000000ffff0f7224 */ /* 0x000fe200078e000d */
[----:B------:R-:W-:Y:S01]  /*d0f0*/  IABS R19, R175 ;  /* 0x000000af00137213 */ /* 0x000fe20000000000 */
[----:B------:R-:W-:Y:S01]  /*d100*/  @!P5 IMAD.MOV R23, RZ, RZ, -R23 ;  /* 0x000000ffff17d224 */ /* 0x000fe200078e0a17 */
[C---:B------:R-:W-:Y:S01]  /*d110*/  ISETP.GT.U32.AND P5, PT, R3.reuse, R10, PT ;  /* 0x0000000a0300720c */ /* 0x040fe20003fa4070 */
[----:B------:R-:W-:Y:S01]  /*d120*/  @!P3 IMAD.MOV R18, RZ, RZ, -R18 ;  /* 0x000000ffff12b224 */ /* 0x000fe200078e0a12 */
[C---:B------:R-:W-:Y:S01]  /*d130*/  ISETP.GT.U32.AND P3, PT, R3.reuse, R9, PT ;  /* 0x000000090300720c */ /* 0x040fe20003f64070 */
[----:B------:R-:W-:Y:S01]  /*d140*/  @!P2 IMAD.MOV R15, RZ, RZ, -R15 ;  /* 0x000000ffff0fa224 */ /* 0x000fe200078e0a0f */
[----:B------:R-:W-:Y:S01]  /*d150*/  ISETP.GT.U32.AND P2, PT, R3, R12, PT ;  /* 0x0000000c0300720c */ /* 0x000fe20003f44070 */
[----:B------:R-:W-:-:S02]  /*d160*/  IMAD.MOV.U32 R17, RZ, RZ, R19 ;  /* 0x000000ffff117224 */ /* 0x000fc400078e0013 */
[--C-:B------:R-:W-:Y:S01]  /*d170*/  @!P6 IMAD.IADD R11, R11, 0x1, -R3.reuse ;  /* 0x000000010b0be824 */ /* 0x100fe200078e0a03 */
[----:B------:R-:W-:Y:S01]  /*d180*/  ISETP.GE.AND P6, PT, R172, RZ, PT ;  /* 0x000000ffac00720c */ /* 0x000fe20003fc6270 */
[----:B------:R-:W-:Y:S01]  /*d190*/  IMAD.HI.U32 R13, R4, R17, RZ ;  /* 0x00000011040d7227 */ /* 0x000fe200078e00ff */
[----:B------:R-:W-:Y:S01]  /*d1a0*/  ISETP.GE.AND P1, PT, R170, RZ, PT ;  /* 0x000000ffaa00720c */ /* 0x000fe20003f26270 */
[----:B------:R-:W-:Y:S02]  /*d1b0*/  STL [R1+0x288], R23 ;  /* 0x0002881701007387 */ /* 0x000fe40000100800 */
[----:B------:R-:W-:Y:S02]  /*d1c0*/  @!P0 IMAD.MOV R16, RZ, RZ, -R16 ;  /* 0x000000ffff108224 */ /* 0x000fe400078e0a10 */
[--C-:B------:R-:W-:Y:S01]  /*d1d0*/  @!P4 IMAD.IADD R14, R14, 0x1, -R3.reuse ;  /* 0x000000010e0ec824 */ /* 0x100fe200078e0a03 */
[----:B------:R-:W-:Y:S01]  /*d1e0*/  STL [R1+0x284], R22 ;  /* 0x0002841601007387 */ /* 0x000fe20000100800 */
[----:B------:R-:W-:Y:S01]  /*d1f0*/  @!P5 IMAD.IADD R10, R10, 0x1, -R3 ;  /* 0x000000010a0ad824 */ /* 0x000fe200078e0a03 */
[----:B------:R-:W-:Y:S01]  /*d200*/  ISETP.GE.AND P0, PT, R171, RZ, PT ;  /* 0x000000ffab00720c */ /* 0x000fe20003f06270 */
[----:B------:R-:W-:Y:S01]  /*d210*/  IMAD.MOV R13, RZ, RZ, -R13 ;  /* 0x000000ffff0d7224 */ /* 0x000fe200078e0a0d */
[----:B------:R0:W-:Y:S01]  /*d220*/  STL [R1+0x280], R18 ;  /* 0x0002801201007387 */ /* 0x0001e20000100800 */
[----:B------:R-:W-:-:S02]  /*d230*/  @!P3 IMAD.IADD R9, R9, 0x1, -R3 ;  /* 0x000000010909b824 */ /* 0x000fc400078e0a03 */
[----:B------:R-:W-:Y:S01]  /*d240*/  @!P2 IMAD.IADD R12, R12, 0x1, -R3 ;  /* 0x000000010c0ca824 */ /* 0x000fe200078e0a03 */
[----:B------:R1:W-:Y:S01]  /*d250*/  STL [R1+0x27c], R16 ;  /* 0x00027c1001007387 */ /* 0x0003e20000100800 */
[C---:B------:R-:W-:Y:S01]  /*d260*/  ISETP.GT.U32.AND P2, PT, R3.reuse, R14, PT ;  /* 0x0000000e0300720c */ /* 0x040fe20003f44070 */
[----:B------:R-:W-:Y:S02]  /*d270*/  IMAD R17, R3, R13, R17 ;  /* 0x0000000d03117224 */ /* 0x000fe400078e0211 */
[----:B------:R2:W-:Y:S01]  /*d280*/  STL [R1+0x278], R15 ;  /* 0x0002780f01007387 */ /* 0x0005e20000100800 */
[----:B------:R-:W-:Y:S01]  /*d290*/  IMAD.MOV.U32 R13, RZ, RZ, R9 ;  /* 0x000000ffff0d7224 */ /* 0x000fe200078e0009 */
[----:B0-----:R-:W-:Y:S01]  /*d2a0*/  IABS R18, R176 ;  /* 0x000000b000127213 */ /* 0x001fe20000000000 */
[----:B-1----:R-:W-:Y:S02]  /*d2b0*/  IMAD.MOV.U32 R16, RZ, RZ, R11 ;  /* 0x000000ffff107224 */ /* 0x002fe400078e000b */
[----:B--2---:R-:W-:Y:S01]  /*d2c0*/  IMAD.MOV.U32 R15, RZ, RZ, R10 ;  /* 0x000000ffff0f7224 */ /* 0x004fe200078e000a */
[----:B------:R-:W-:Y:S01]  /*d2d0*/  IABS R10, R177 ;  /* 0x000000b1000a7213 */ /* 0x000fe20000000000 */
[----:B------:R-:W-:Y:S01]  /*d2e0*/  @!P6 IMAD.MOV R13, RZ, RZ, -R13 ;  /* 0x000000ffff0de224 */ /* 0x000fe200078e0a0d */
[----:B------:R-:W-:Y:S01]  /*d2f0*/  ISETP.GE.AND P5, PT, R173, RZ, PT ;  /* 0x000000ffad00720c */ /* 0x000fe20003fa6270 */
[----:B------:R-:W-:Y:S01]  /*d300*/  @!P1 IMAD.MOV R16, RZ, RZ, -R16 ;  /* 0x000000ffff109224 */ /* 0x000fe200078e0a10 */
[C---:B------:R-:W-:Y:S01]  /*d310*/  ISETP.GT.U32.AND P6, PT, R3.reuse, R17, PT ;  /* 0x000000110300720c */ /* 0x040fe20003fc4070 */
[----:B------:R-:W-:Y:S01]  /*d320*/  IMAD.MOV.U32 R9, RZ, RZ, R10 ;  /* 0x000000ffff097224 */ /* 0x000fe200078e000a */
[----:B------:R-:W-:Y:S01]  /*d330*/  IABS R11, R178 ;  /* 0x000000b2000b7213 */ /* 0x000fe20000000000 */
[----:B------:R-:W-:Y:S01]  /*d340*/  IMAD.HI.U32 R10, R4, R18, RZ ;  /* 0x00000012040a7227 */ /* 0x000fe200078e00ff */
[----:B------:R-:W-:Y:S01]  /*d350*/  ISETP.GT.U32.AND P1, PT, R3, R12, PT ;  /* 0x0000000c0300720c */ /* 0x000fe20003f24070 */
[----:B------:R0:W-:Y:S02]  /*d360*/  STL [R1+0x270], R16 ;  /* 0x0002701001007387 */ /* 0x0001e40000100800 */
[----:B------:R-:W-:-:S02]  /*d370*/  @!P0 IMAD.MOV R15, RZ, RZ, -R15 ;  /* 0x000000ffff0f8224 */ /* 0x000fc400078e0a0f */
[----:B------:R-:W-:Y:S02]  /*d380*/  @!P2 IMAD.IADD R14, R14, 0x1, -R3 ;  /* 0x000000010e0ea824 */ /* 0x000fe400078e0a03 */
[----:B------:R-:W-:Y:S01]  /*d390*/  IMAD.MOV R10, RZ, RZ, -R10 ;  /* 0x000000ffff0a7224 */ /* 0x000fe200078e0a0a */
[----:B------:R1:W-:Y:S01]  /*d3a0*/  STL [R1+0x26c], R15 ;  /* 0x00026c0f01007387 */ /* 0x0003e20000100800 */
[----:B0-----:R-:W-:Y:S01]  /*d3b0*/  IMAD.HI.U32 R16, R4, R11, RZ ;  /* 0x0000000b04107227 */ /* 0x001fe200078e00ff */
[----:B------:R-:W-:Y:S02]  /*d3c0*/  ISETP.GE.AND P3, PT, R174, RZ, PT ;  /* 0x000000ffae00720c */ /* 0x000fe40003f66270 */
[----:B------:R0:W-:Y:S01]  /*d3d0*/  STL [R1+0x268], R13 ;  /* 0x0002680d01007387 */ /* 0x0001e20000100800 */
[----:B------:R-:W-:Y:S02]  /*d3e0*/  IMAD R18, R3, R10, R18 ;  /* 0x0000000a03127224 */ /* 0x000fe400078e0212 */
[----:B------:R-:W-:Y:S01]  /*d3f0*/  IMAD.MOV.U32 R20, RZ, RZ, R14 ;  /* 0x000000ffff147224 */ /* 0x000fe200078e000e */
[----:B-1----:R-:W-:Y:S01]  /*d400*/  IABS R15, R179 ;  /* 0x000000b3000f7213 */ /* 0x002fe20000000000 */
[----:B------:R-:W-:-:S02]  /*d410*/  IMAD.MOV R10, RZ, RZ, -R16 ;  /* 0x000000ffff0a7224 */ /* 0x000fc400078e0a10 */
[----:B------:R-:W-:Y:S02]  /*d420*/  @!P6 IMAD.IADD R17, R17, 0x1, -R3 ;  /* 0x000000011111e824 */ /* 0x000fe400078e0a03 */
[----:B0-----:R-:W-:-:S04]  /*d430*/  IMAD.HI.U32 R13, R4, R9, RZ ;  /* 0x00000009040d7227 */ /* 0x001fc800078e00ff */
[----:B------:R-:W-:Y:S01]  /*d440*/  @!P5 IMAD.MOV R20, RZ, RZ, -R20 ;  /* 0x000000ffff14d224 */ /* 0x000fe200078e0a14 */
[C---:B------:R-:W-:Y:S01]  /*d450*/  ISETP.GT.U32.AND P5, PT, R3.reuse, R18, PT ;  /* 0x000000120300720c */ /* 0x040fe20003fa4070 */
[C---:B------:R-:W-:Y:S02]  /*d460*/  IMAD R11, R3.reuse, R10, R11 ;  /* 0x0000000a030b7224 */ /* 0x040fe400078e020b */
[----:B------:R-:W-:Y:S02]  /*d470*/  @!P1 IMAD.IADD R12, R12, 0x1, -R3 ;  /* 0x000000010c0c9824 */ /* 0x000fe400078e0a03 */
[----:B------:R-:W-:Y:S02]  /*d480*/  IMAD.MOV R13, RZ, RZ, -R13 ;  /* 0x000000ffff0d7224 */ /* 0x000fe400078e0a0d */
[----:B------:R-:W-:Y:S01]  /*d490*/  IMAD.HI.U32 R10, R4, R15, RZ ;  /* 0x0000000f040a7227 */ /* 0x000fe200078e00ff */
[----:B------:R-:W-:-:S03]  /*d4a0*/  ISETP.GT.U32.AND P6, PT, R3, R17, PT ;  /* 0x000000110300720c */ /* 0x000fc60003fc4070 */
[C---:B------:R-:W-:Y:S02]  /*d4b0*/  IMAD R9, R3.reuse, R13, R9 ;  /* 0x0000000d03097224 */ /* 0x040fe400078e0209 */
[----:B------:R-:W-:Y:S02]  /*d4c0*/  IMAD.MOV.U32 R19, RZ, RZ, R12 ;  /* 0x000000ffff137224 */ /* 0x000fe400078e000c */
[----:B------:R-:W-:Y:S02]  /*d4d0*/  IMAD.MOV R10, RZ, RZ, -R10 ;  /* 0x000000ffff0a7224 */ /* 0x000fe400078e0a0a */
[----:B------:R-:W-:Y:S01]  /*d4e0*/  @!P3 IMAD.MOV R19, RZ, RZ, -R19 ;  /* 0x000000ffff13b224 */ /* 0x000fe200078e0a13 */
[C---:B------:R-:W-:Y:S01]  /*d4f0*/  ISETP.GT.U32.AND P3, PT, R3.reuse, R9, PT ;  /* 0x000000090300720c */ /* 0x040fe20003f64070 */
[----:B------:R-:W-:Y:S01]  /*d500*/  IMAD R15, R3, R10, R15 ;  /* 0x0000000a030f7224 */ /* 0x000fe200078e020f */
[----:B------:R-:W-:Y:S01]  /*d510*/  ISETP.GE.AND P4, PT, R175, RZ, PT ;  /* 0x000000ffaf00720c */ /* 0x000fe20003f86270 */
[----:B------:R-:W-:-:S03]  /*d520*/  @!P5 IMAD.IADD R18, R18, 0x1, -R3 ;  /* 0x000000011212d824 */ /* 0x000fc600078e0a03 */
[----:B------:R-:W-:Y:S01]  /*d530*/  ISETP.GT.U32.AND P5, PT, R3, R15, PT ;  /* 0x0000000f0300720c */ /* 0x000fe20003fa4070 */
[--C-:B------:R-:W-:Y:S01]  /*d540*/  @!P6 IMAD.IADD R17, R17, 0x1, -R3.reuse ;  /* 0x000000011111e824 */ /* 0x100fe200078e0a03 */
[----:B------:R-:W-:Y:S02]  /*d550*/  ISETP.GT.U32.AND P6, PT, R3, R11, PT ;  /* 0x0000000b0300720c */ /* 0x000fe40003fc4070 */
[----:B------:R-:W-:Y:S01]  /*d560*/  IABS R12, R181 ;  /* 0x000000b5000c7213 */ /* 0x000fe20000000000 */
[----:B------:R-:W-:Y:S02]  /*d570*/  STL [R1+0x264], R20 ;  /* 0x0002641401007387 */ /* 0x000fe40000100800 */
[----:B------:R-:W-:Y:S02]  /*d580*/  @!P3 IMAD.IADD R9, R9, 0x1, -R3 ;  /* 0x000000010909b824 */ /* 0x000fe400078e0a03 */
[----:B------:R0:W-:Y:S01]  /*d590*/  STL [R1+0x250], R19 ;  /* 0x0002501301007387 */ /* 0x0001e20000100800 */
[----:B------:R-:W-:Y:S01]  /*d5a0*/  IMAD.HI.U32 R16, R4, R12, RZ ;  /* 0x0000000c04107227 */ /* 0x000fe200078e00ff */
[----:B------:R-:W-:-:S03]  /*d5b0*/  IABS R10, R182 ;  /* 0x000000b6000a7213 */ /* 0x000fc60000000000 */
[----:B------:R-:W-:Y:S02]  /*d5c0*/  @!P5 IMAD.IADD R15, R15, 0x1, -R3 ;  /* 0x000000010f0fd824 */ /* 0x000fe400078e0a03 */
[----:B0-----:R-:W-:Y:S02]  /*d5d0*/  IMAD.MOV.U32 R19, RZ, RZ, R17 ;  /* 0x000000ffff137224 */ /* 0x001fe400078e0011 */
[----:B------:R-:W-:Y:S02]  /*d5e0*/  IMAD.MOV R16, RZ, RZ, -R16 ;  /* 0x000000ffff107224 */ /* 0x000fe400078e0a10 */
[----:B------:R-:W-:Y:S01]  /*d5f0*/  @!P4 IMAD.MOV R19, RZ, RZ, -R19 ;  /* 0x000000ffff13c224 */ /* 0x000fe200078e0a13 */
[----:B------:R-:W-:Y:S01]  /*d600*/  ISETP.GT.U32.AND P4, PT, R3, R9, PT ;  /* 0x000000090300720c */ /* 0x000fe20003f84070 */
[----:B------:R-:W-:Y:S01]  /*d610*/  @!P6 IMAD.IADD R11, R11, 0x1, -R3 ;  /* 0x000000010b0be824 */ /* 0x000fe200078e0a03 */
[----:B------:R-:W-:Y:S01]  /*d620*/  IABS R14, R180 ;  /* 0x000000b4000e7213 */ /* 0x000fe20000000000 */
[C---:B------:R-:W-:Y:S01]  /*d630*/  IMAD R12, R3.reuse, R16, R12 ;  /* 0x00000010030c7224 */ /* 0x040fe200078e020c */
[C---:B------:R-:W-:Y:S01]  /*d640*/  ISETP.GT.U32.AND P5, PT, R3.reuse, R15, PT ;  /* 0x0000000f0300720c */ /* 0x040fe20003fa4070 */
[----:B------:R-:W-:Y:S01]  /*d650*/  IMAD.HI.U32 R16, R4, R10, RZ ;  /* 0x0000000a04107227 */ /* 0x000fe200078e00ff */
[----:B------:R-:W-:-:S03]  /*d660*/  ISETP.GT.U32.AND P6, PT, R3, R11, PT ;  /* 0x0000000b0300720c */ /* 0x000fc60003fc4070 */
[----:B------:R-:W-:Y:S01]  /*d670*/  IMAD.HI.U32 R13, R4, R14, RZ ;  /* 0x0000000e040d7227 */ /* 0x000fe200078e00ff */
[----:B------:R-:W-:-:S03]  /*d680*/  ISETP.GT.U32.AND P3, PT, R3, R18, PT ;  /* 0x000000120300720c */ /* 0x000fc60003f64070 */
[----:B------:R-:W-:Y:S02]  /*d690*/  IMAD.MOV R16, RZ, RZ, -R16 ;  /* 0x000000ffff107224 */ /* 0x000fe400078e0a10 */
[----:B------:R-:W-:Y:S02]  /*d6a0*/  IMAD.MOV R13, RZ, RZ, -R13 ;  /* 0x000000ffff0d7224 */ /* 0x000fe400078e0a0d */
[--C-:B------:R-:W-:Y:S01]  /*d6b0*/  @!P4 IMAD.IADD R9, R9, 0x1, -R3.reuse ;  /* 0x000000010909c824 */ /* 0x100fe200078e0a03 */
[C---:B------:R-:W-:Y:S01]  /*d6c0*/  ISETP.GT.U32.AND P4, PT, R3.reuse, R12, PT ;  /* 0x0000000c0300720c */ /* 0x040fe20003f84070 */
[C---:B------:R-:W-:Y:S02]  /*d6d0*/  IMAD R10, R3.reuse, R16, R10 ;  /* 0x00000010030a7224 */ /* 0x040fe400078e020a */
[----:B------:R-:W-:Y:S01]  /*d6e0*/  IMAD R14, R3, R13, R14 ;  /* 0x0000000d030e7224 */ /* 0x000fe200078e020e */
[----:B------:R-:W-:Y:S01]  /*d6f0*/  IABS R13, R183 ;  /* 0x000000b7000d7213 */ /* 0x000fe20000000000 */
[--C-:B------:R-:W-:Y:S01]  /*d700*/  @!P5 IMAD.IADD R15, R15, 0x1, -R3.reuse ;  /* 0x000000010f0fd824 */ /* 0x100fe200078e0a03 */
[----:B------:R-:W-:Y:S01]  /*d710*/  ISETP.GT.U32.AND P5, PT, R3, R10, PT ;  /* 0x0000000a0300720c */ /* 0x000fe20003fa4070 */
[----:B------:R-:W-:Y:S01]  /*d720*/  @!P6 IMAD.IADD R11, R11, 0x1, -R3 ;  /* 0x000000010b0be824 */ /* 0x000fe200078e0a03 */
[----:B------:R-:W-:Y:S01]  /*d730*/  ISETP.GE.AND P0, PT, R176, RZ, PT ;  /* 0x000000ffb000720c */ /* 0x000fe20003f06270 */
[----:B------:R0:W-:Y:S01]  /*d740*/  STL [R1+0x24c], R19 ;  /* 0x00024c1301007387 */ /* 0x0001e20000100800 */
[----:B------:R-:W-:-:S02]  /*d750*/  ISETP.GE.AND P2, PT, R177, RZ, PT ;  /* 0x000000ffb100720c */ /* 0x000fc40003f46270 */
[----:B------:R-:W-:Y:S02]  /*d760*/  ISETP.GE.AND P1, PT, R178, RZ, PT ;  /* 0x000000ffb200720c */ /* 0x000fe40003f26270 */
[----:B------:R-:W-:Y:S01]  /*d770*/  ISETP.GE.AND P6, PT, R179, RZ, PT ;  /* 0x000000ffb300720c */ /* 0x000fe20003fc6270 */
[----:B------:R-:W-:Y:S02]  /*d780*/  @!P3 IMAD.IADD R18, R18, 0x1, -R3 ;  /* 0x000000011212b824 */ /* 0x000fe400078e0a03 */
[----:B0-----:R-:W-:Y:S01]  /*d790*/  IMAD.HI.U32 R19, R4, R13, RZ ;  /* 0x0000000d04137227 */ /* 0x001fe200078e00ff */
[----:B------:R-:W-:Y:S02]  /*d7a0*/  ISETP.GT.U32.AND P3, PT, R3, R14, PT ;  /* 0x0000000e0300720c */ /* 0x000fe40003f64070 */
[----:B------:R-:W-:Y:S01]  /*d7b0*/  IABS R17, R184 ;  /* 0x000000b800117213 */ /* 0x000fe20000000000 */
[----:B------:R-:W-:Y:S02]  /*d7c0*/  IMAD.MOV R19, RZ, RZ, -R19 ;  /* 0x000000ffff137224 */ /* 0x000fe400078e0a13 */
[----:B------:R-:W-:-:S02]  /*d7d0*/  @!P4 IMAD.IADD R12, R12, 0x1, -R3 ;  /* 0x000000010c0cc824 */ /* 0x000fc400078e0a03 */
[----:B------:R-:W-:Y:S02]  /*d7e0*/  IMAD.MOV.U32 R21, RZ, RZ, R18 ;  /* 0x000000ffff157224 */ /* 0x000fe400078e0012 */
[----:B------:R-:W-:Y:S01]  /*d7f0*/  IMAD.MOV.U32 R20, RZ, RZ, R9 ;  /* 0x000000ffff147224 */ /* 0x000fe200078e0009 */
[----:B------:R-:W-:Y:S01]  /*d800*/  IABS R16, R185 ;  /* 0x000000b900107213 */ /* 0x000fe20000000000 */
[C---:B------:R-:W-:Y:S02]  /*d810*/  IMAD R13, R3.reuse, R19, R13 ;  /* 0x00000013030d7224 */ /* 0x040fe400078e020d */
[----:B------:R-:W-:Y:S01]  /*d820*/  @!P5 IMAD.IADD R10, R10, 0x1, -R3 ;  /* 0x000000010a0ad824 */ /* 0x000fe200078e0a03 */
[----:B------:R-:W-:Y:S01]  /*d830*/  ISETP.GT.U32.AND P5, PT, R3, R12, PT ;  /* 0x0000000c0300720c */ /* 0x000fe20003fa4070 */
[----:B------:R-:W-:Y:S02]  /*d840*/  IMAD.MOV.U32 R9, RZ, RZ, R15 ;  /* 0x000000ffff097224 */ /* 0x000fe400078e000f */
[----:B------:R-:W-:-:S04]  /*d850*/  IMAD.HI.U32 R19, R4, R17, RZ ;  /* 0x0000001104137227 */ /* 0x000fc800078e00ff */
[----:B------:R-:W-:Y:S02]  /*d860*/  @!P0 IMAD.MOV R21, RZ, RZ, -R21 ;  /* 0x000000ffff158224 */ /* 0x000fe400078e0a15 */
[----:B------:R-:W-:Y:S02]  /*d870*/  @!P2 IMAD.MOV R20, RZ, RZ, -R20 ;  /* 0x000000ffff14a224 */ /* 0x000fe400078e0a14 */
[----:B------:R-:W-:Y:S02]  /*d880*/  @!P1 IMAD.MOV R11, RZ, RZ, -R11 ;  /* 0x000000ffff0b9224 */ /* 0x000fe400078e0a0b */
[----:B------:R-:W-:Y:S01]  /*d890*/  @!P6 IMAD.MOV R9, RZ, RZ, -R9 ;  /* 0x000000ffff09e224 */ /* 0x000fe200078e0a09 */
[----:B------:R-:W-:Y:S01]  /*d8a0*/  ISETP.GT.U32.AND P6, PT, R3, R13, PT ;  /* 0x0000000d0300720c */ /* 0x000fe20003fc4070 */
[----:B------:R-:W-:Y:S01]  /*d8b0*/  IMAD.HI.U32 R18, R4, R16, RZ ;  /* 0x0000001004127227 */ /* 0x000fe200078e00ff */
[----:B------:R-:W-:Y:S03]  /*d8c0*/  STL [R1+0x248], R21 ;  /* 0x0002481501007387 */ /* 0x000fe60000100800 */
[----:B------:R-:W-:Y:S01]  /*d8d0*/  IMAD.MOV R19, RZ, RZ, -R19 ;  /* 0x000000ffff137224 */ /* 0x000fe200078e0a13 */
[----:B------:R-:W-:Y:S01]  /*d8e0*/  STL [R1+0x240], R20 ;  /* 0x0002401401007387 */ /* 0x000fe20000100800 */
[----:B------:R-:W-:-:S02]  /*d8f0*/  @!P3 IMAD.IADD R14, R14, 0x1, -R3 ;  /* 0x000000010e0eb824 */ /* 0x000fc400078e0a03 */
[----:B------:R-:W-:Y:S01]  /*d900*/  IMAD.MOV R18, RZ, RZ, -R18 ;  /* 0x000000ffff127224 */ /* 0x000fe200078e0a12 */
[----:B------:R0:W-:Y:S01]  /*d910*/  STL [R1+0x23c], R11 ;  /* 0x00023c0b01007387 */ /* 0x0001e20000100800 */
[----:B------:R-:W-:Y:S01]  /*d920*/  @!P5 IMAD.IADD R12, R12, 0x1, -R3 ;  /* 0x000000010c0cd824 */ /* 0x000fe200078e0a03 */
[C---:B------:R-:W-:Y:S02]  /*d930*/  ISETP.GT.U32.AND P0, PT, R3.reuse, R14, PT ;  /* 0x0000000e0300720c */ /* 0x040fe40003f04070 */
[----:B------:R1:W-:Y:S01]  /*d940*/  STL [R1+0x238], R9 ;  /* 0x0002380901007387 */ /* 0x0003e20000100800 */
[C---:B0-----:R-:W-:Y:S02]  /*d950*/  IMAD R11, R3.reuse, R19, R17 ;  /* 0x00000013030b7224 */ /* 0x041fe400078e0211 */
[----:B-1----:R-:W-:-:S03]  /*d960*/  IMAD R9, R3, R18, R16 ;  /* 0x0000001203097224 */ /* 0x002fc600078e0210 */
[----:B------:R-:W-:Y:S01]  /*d970*/  ISETP.GT.U32.AND P5, PT, R3, R11, PT ;  /* 0x0000000b0300720c */ /* 0x000fe20003fa4070 */
[--C-:B------:R-:W-:Y:S01]  /*d980*/  @!P6 IMAD.IADD R13, R13, 0x1, -R3.reuse ;  /* 0x000000010d0de824 */ /* 0x100fe200078e0a03 */
[----:B------:R-:W-:Y:S02]  /*d990*/  ISETP.GT.U32.AND P6, PT, R3, R9, PT ;  /* 0x000000090300720c */ /* 0x000fe40003fc4070 */
[----:B------:R-:W-:Y:S02]  /*d9a0*/  ISETP.GE.AND P3, PT, R180, RZ, PT ;  /* 0x000000ffb400720c */ /* 0x000fe40003f66270 */
[----:B------:R-:W-:Y:S01]  /*d9b0*/  ISETP.GE.AND P4, PT, R181, RZ, PT ;  /* 0x000000ffb500720c */ /* 0x000fe20003f86270 */
[----:B------:R-:W-:Y:S01]  /*d9c0*/  @!P0 IMAD.IADD R14, R14, 0x1, -R3 ;  /* 0x000000010e0e8824 */ /* 0x000fe200078e0a03 */
[----:B------:R-:W-:-:S05]  /*d9d0*/  IABS R16, R187 ;  /* 0x000000bb00107213 */ /* 0x000fca0000000000 */
[--C-:B------:R-:W-:Y:S02]  /*d9e0*/  @!P5 IMAD.IADD R11, R11, 0x1, -R3.reuse ;  /* 0x000000010b0bd824 */ /* 0x100fe400078e0a03 */
[----:B------:R-:W-:Y:S02]  /*d9f0*/  IMAD.MOV.U32 R21, RZ, RZ, R14 ;  /* 0x000000ffff157224 */ /* 0x000fe400078e000e */
[----:B------:R-:W-:Y:S01]  /*da00*/  @!P6 IMAD.IADD R9, R9, 0x1, -R3 ;  /* 0x000000010909e824 */ /* 0x000fe200078e0a03 */
[----:B------:R-:W-:Y:S01]  /*da10*/  ISETP.GT.U32.AND P6, PT, R3, R11, PT ;  /* 0x0000000b0300720c */ /* 0x000fe20003fc4070 */
[----:B------:R-:W-:-:S04]  /*da20*/  IMAD.HI.U32 R17, R4, R16, RZ ;  /* 0x0000001004117227 */ /* 0x000fc800078e00ff */
[----:B------:R-:W-:Y:S02]  /*da30*/  @!P3 IMAD.MOV R21, RZ, RZ, -R21 ;  /* 0x000000ffff15b224 */ /* 0x000fe400078e0a15 */
[----:B------:R-:W-:Y:S02]  /*da40*/  @!P4 IMAD.MOV R12, RZ, RZ, -R12 ;  /* 0x000000ffff0cc224 */ /* 0x000fe400078e0a0c */
[----:B------:R-:W-:Y:S01]  /*da50*/  IMAD.MOV R17, RZ, RZ, -R17 ;  /* 0x000000ffff117224 */ /* 0x000fe200078e0a11 */
[----:B------:R-:W-:Y:S01]  /*da60*/  IABS R20, R186 ;  /* 0x000000ba00147213 */ /* 0x000fe20000000000 */
[----:B------:R-:W-:Y:S01]  /*da70*/  STL [R1+0x234], R21 ;  /* 0x0002341501007387 */ /* 0x000fe20000100800 */
[----:B------:R-:W-:-:S03]  /*da80*/  ISETP.GT.U32.AND P2, PT, R3, R10, PT ;  /* 0x0000000a0300720c */ /* 0x000fc60003f44070 */
[----:B------:R0:W-:Y:S01]  /*da90*/  STL [R1+0x230], R12 ;  /* 0x0002300c01007387 */ /* 0x0001e20000100800 */
[----:B------:R-:W-:Y:S01]  /*daa0*/  IMAD.HI.U32 R14, R4, R20, RZ ;  /* 0x00000014040e7227 */ /* 0x000fe200078e00ff */
[----:B------:R-:W-:-:S03]  /*dab0*/  ISETP.GE.AND P1, PT, R182, RZ, PT ;  /* 0x000000ffb600720c */ /* 0x000fc60003f26270 */
[----:B------:R-:W-:Y:S02]  /*dac0*/  @!P6 IMAD.IADD R11, R11, 0x1, -R3 ;  /* 0x000000010b0be824 */ /* 0x000fe400078e0a03 */
[C---:B0-----:R-:W-:Y:S01]  /*dad0*/  IMAD R12, R3.reuse, R17, R16 ;  /* 0x00000011030c7224 */ /* 0x041fe200078e0210 */
[C---:B------:R-:W-:Y:S01]  /*dae0*/  ISETP.GT.U32.AND P5, PT, R3.reuse, R13, PT ;  /* 0x0000000d0300720c */ /* 0x040fe20003fa4070 */
[----:B------:R-:W-:Y:S01]  /*daf0*/  IMAD.MOV R14, RZ, RZ, -R14 ;  /* 0x000000ffff0e7224 */ /* 0x000fe200078e0a0e */
[----:B------:R-:W-:Y:S02]  /*db00*/  IABS R15, R188 ;  /* 0x000000bc000f7213 */ /* 0x000fe40000000000 */
[C---:B------:R-:W-:Y:S01]  /*db10*/  ISETP.GT.U32.AND P6, PT, R3.reuse, R12, PT ;  /* 0x0000000c0300720c */ /* 0x040fe20003fc4070 */
[C---:B------:R-:W-:Y:S01]  /*db20*/  IMAD R20, R3.reuse, R14, R20 ;  /* 0x0000000e03147224 */ /* 0x040fe200078e0214 */
[----:B------:R-:W-:Y:S01]  /*db30*/  ISETP.GT.U32.AND P4, PT, R3, R9, PT ;  /* 0x000000090300720c */ /* 0x000fe20003f84070 */
[----:B------:R-:W-:Y:S01]  /*db40*/  IMAD.HI.U32 R14, R4, R15, RZ ;  /* 0x0000000f040e7227 */ /* 0x000fe200078e00ff */
[----:B------:R-:W-:-:S03]  /*db50*/  ISETP.GE.AND P0, PT, R183, RZ, PT ;  /* 0x000000ffb700720c */ /* 0x000fc60003f06270 */
[--C-:B------:R-:W-:Y:S02]  /*db60*/  @!P2 IMAD.IADD R10, R10, 0x1, -R3.reuse ;  /* 0x000000010a0aa824 */ /* 0x100fe400078e0a03 */
[----:B------:R-:W-:Y:S02]  /*db70*/  IMAD.MOV R14, RZ, RZ, -R14 ;  /* 0x000000ffff0e7224 */ /* 0x000fe400078e0a0e */
[----:B------:R-:W-:Y:S01]  /*db80*/  @!P1 IMAD.MOV R10, RZ, RZ, -R10 ;  /* 0x000000ffff0a9224 */ /* 0x000fe200078e0a0a */
[----:B------:R-:W-:Y:S01]  /*db90*/  ISETP.GE.AND P2, PT, R184, RZ, PT ;  /* 0x000000ffb800720c */ /* 0x000fe20003f46270 */
[--C-:B------:R-:W-:Y:S01]  /*dba0*/  @!P6 IMAD.IADD R12, R12, 0x1, -R3.reuse ;  /* 0x000000010c0ce824 */ /* 0x100fe200078e0a03 */
[----:B------:R-:W-:Y:S01]  /*dbb0*/  IABS R19, R189 ;  /* 0x000000bd00137213 */ /* 0x000fe20000000000 */
[----:B------:R-:W-:Y:S02]  /*dbc0*/  @!P5 IMAD.IADD R13, R13, 0x1, -R3 ;  /* 0x000000010d0dd824 */ /* 0x000fe400078e0a03 */
[C---:B------:R-:W-:Y:S01]  /*dbd0*/  IMAD R15, R3.reuse, R14, R15 ;  /* 0x0000000e030f7224 */ /* 0x040fe200078e020f */
[----:B------:R0:W-:Y:S01]  /*dbe0*/  STL [R1+0x22c], R10 ;  /* 0x00022c0a01007387 */ /* 0x0001e20000100800 */
[----:B------:R-:W-:Y:S01]  /*dbf0*/  IMAD.MOV.U32 R18, RZ, RZ, R13 ;  /* 0x000000ffff127224 */ /* 0x000fe200078e000d */
[----:B------:R-:W-:Y:S01]  /*dc00*/  ISETP.GT.U32.AND P6, PT, R3, R12, PT ;  /* 0x0000000c0300720c */ /* 0x000fe20003fc4070 */
[----:B------:R-:W-:Y:S01]  /*dc10*/  @!P4 IMAD.IADD R9, R9, 0x1, -R3 ;  /* 0x000000010909c824 */ /* 0x000fe200078e0a03 */
[----:B------:R-:W-:Y:S01]  /*dc20*/  ISETP.GT.U32.AND P4, PT, R3, R15, PT ;  /* 0x0000000f0300720c */ /* 0x000fe20003f84070 */
[----:B------:R-:W-:-:S02]  /*dc30*/  @!P0 IMAD.MOV R18, RZ, RZ, -R18 ;  /* 0x000000ffff128224 */ /* 0x000fc400078e0a12 */
[----:B0-----:R-:W-:Y:S02]  /*dc40*/  IMAD.MOV.U32 R10, RZ, RZ, R11 ;  /* 0x000000ffff0a7224 */ /* 0x001fe400078e000b */
[----:B------:R-:W-:-:S04]  /*dc50*/  IMAD.HI.U32 R11, R4, R19, RZ ;  /* 0x00000013040b7227 */ /* 0x000fc800078e00ff */
[----:B------:R-:W-:Y:S01]  /*dc60*/  IMAD.MOV R11, RZ, RZ, -R11 ;  /* 0x000000ffff0b7224 */ /* 0x000fe200078e0a0b */
[----:B------:R0:W-:Y:S01]  /*dc70*/  STL [R1+0x228], R18 ;  /* 0x0002281201007387 */ /* 0x0001e20000100800 */
[----:B------:R-:W-:Y:S01]  /*dc80*/  @!P2 IMAD.MOV R10, RZ, RZ, -R10 ;  /* 0x000000ffff0aa224 */ /* 0x000fe200078e0a0a */
[----:B------:R-:W-:Y:S01]  /*dc90*/  IABS R17, R191 ;  /* 0x000000bf00117213 */ /* 0x000fe20000000000 */
[----:B------:R-:W-:Y:S02]  /*dca0*/  IMAD R19, R3, R11, R19 ;  /* 0x0000000b03137224 */ /* 0x000fe400078e0213 */
[--C-:B------:R-:W-:Y:S01]  /*dcb0*/  @!P6 IMAD.IADD R12, R12, 0x1, -R3.reuse ;  /* 0x000000010c0ce824 */ /* 0x100fe200078e0a03 */
[----:B------:R1:W-:Y:S01]  /*dcc0*/  STL [R1+0x224], R10 ;  /* 0x0002240a01007387 */ /* 0x0003e20000100800 */
[----:B0-----:R-:W-:Y:S01]  /*dcd0*/  IABS R18, R190 ;  /* 0x000000be00127213 */ /* 0x001fe20000000000 */
[----:B------:R-:W-:Y:S01]  /*dce0*/  @!P4 IMAD.IADD R15, R15, 0x1, -R3 ;  /* 0x000000010f0fc824 */ /* 0x000fe200078e0a03 */
[----:B------:R-:W-:Y:S01]  /*dcf0*/  ISETP.GT.U32.AND P6, PT, R3, R19, PT ;  /* 0x000000130300720c */ /* 0x000fe20003fc4070 */
[----:B------:R-:W-:-:S04]  /*dd00*/  IMAD.HI.U32 R11, R4, R17, RZ ;  /* 0x00000011040b7227 */ /* 0x000fc800078e00ff */
[----:B-1----:R-:W-:Y:S01]  /*dd10*/  IMAD.HI.U32 R10, R4, R18, RZ ;  /* 0x00000012040a7227 */ /* 0x002fe200078e00ff */
[----:B------:R-:W-:-:S03]  /*dd20*/  ISETP.GT.U32.AND P4, PT, R3, R15, PT ;  /* 0x0000000f0300720c */ /* 0x000fc60003f84070 */
[----:B------:R-:W-:Y:S02]  /*dd30*/  IMAD.MOV R13, RZ, RZ, -R10 ;  /* 0x000000ffff0d7224 */ /* 0x000fe400078e0a0a */
[----:B------:R-:W-:Y:S01]  /*dd40*/  IMAD.MOV R11, RZ, RZ, -R11 ;  /* 0x000000ffff0b7224 */ /* 0x000fe200078e0a0b */
[C---:B------:R-:W-:Y:S01]  /*dd50*/  ISETP.GT.U32.AND P5, PT, R3.reuse, R20, PT ;  /* 0x000000140300720c */ /* 0x040fe20003fa4070 */
[C---:B------:R-:W-:Y:S01]  /*dd60*/  IMAD R18, R3.reuse, R13, R18 ;  /* 0x0000000d03127224 */ /* 0x040fe200078e0212 */
[----:B------:R-:W-:Y:S01]  /*dd70*/  IABS R13, R193 ;  /* 0x000000c1000d7213 */ /* 0x000fe20000000000 */
[----:B------:R-:W-:Y:S02]  /*dd80*/  IMAD R17, R3, R11, R17 ;  /* 0x0000000b03117224 */ /* 0x000fe400078e0211 */
[----:B------:R-:W-:Y:S01]  /*dd90*/  @!P6 IMAD.IADD R19, R19, 0x1, -R3 ;  /* 0x000000011313e824 */ /* 0x000fe200078e0a03 */
[----:B------:R-:W-:Y:S01]  /*dda0*/  IABS R16, R192 ;  /* 0x000000c000107213 */ /* 0x000fe20000000000 */
[----:B------:R-:W-:Y:S01]  /*ddb0*/  IMAD.HI.U32 R21, R4, R13, RZ ;  /* 0x0000000d04157227 */ /* 0x000fe200078e00ff */
[----:B------:R-:W-:-:S03]  /*ddc0*/  ISETP.GT.U32.AND P6, PT, R3, R17, PT ;  /* 0x000000110300720c */ /* 0x000fc60003fc4070 */
[----:B------:R-:W-:Y:S01]  /*ddd0*/  @!P4 IMAD.IADD R15, R15, 0x1, -R3 ;  /* 0x000000010f0fc824 */ /* 0x000fe200078e0a03 */
[----:B------:R-:W-:Y:S01]  /*dde0*/  ISETP.GT.U32.AND P4, PT, R3, R18, PT ;  /* 0x000000120300720c */ /* 0x000fe20003f84070 */
[----:B------:R-:W-:Y:S02]  /*ddf0*/  IMAD.MOV R21, RZ, RZ, -R21 ;  /* 0x000000ffff157224 */ /* 0x000fe400078e0a15 */
[----:B------:R-:W-:Y:S01]  /*de00*/  @!P5 IMAD.IADD R20, R20, 0x1, -R3 ;  /* 0x000000011414d824 */ /* 0x000fe200078e0a03 */
[----:B------:R-:W-:Y:S01]  /*de10*/  ISETP.GE.AND P3, PT, R185, RZ, PT ;  /* 0x000000ffb900720c */ /* 0x000fe20003f66270 */
[----:B------:R-:W-:-:S04]  /*de20*/  IMAD.HI.U32 R10, R4, R16, RZ ;  /* 0x00000010040a7227 */ /* 0x000fc800078e00ff */
[C---:B------:R-:W-:Y:S01]  /*de30*/  IMAD R13, R3.reuse, R21, R13 ;  /* 0x00000015030d7224 */ /* 0x040fe200078e020d */
[----:B------:R-:W-:Y:S01]  /*de40*/  ISETP.GT.U32.AND P5, PT, R3, R20, PT ;  /* 0x000000140300720c */ /* 0x000fe20003fa4070 */
[----:B------:R-:W-:Y:S02]  /*de50*/  IMAD.MOV R10, RZ, RZ, -R10 ;  /* 0x000000ffff0a7224 */ /* 0x000fe400078e0a0a */
[--C-:B------:R-:W-:Y:S01]  /*de60*/  @!P6 IMAD.IADD R17, R17, 0x1, -R3.reuse ;  /* 0x000000011111e824 */ /* 0x100fe200078e0a03 */
[C---:B------:R-:W-:Y:S01]  /*de70*/  ISETP.GT.U32.AND P6, PT, R3.reuse, R13, PT ;  /* 0x0000000d0300720c */ /* 0x040fe20003fc4070 */
[----:B------:R-:W-:Y:S01]  /*de80*/  IMAD R16, R3, R10, R16 ;  /* 0x0000000a03107224 */ /* 0x000fe200078e0210 */
[----:B------:R-:W-:Y:S01]  /*de90*/  IABS R14, R194 ;  /* 0x000000c2000e7213 */ /* 0x000fe20000000000 */
[----:B------:R-:W-:Y:S01]  /*dea0*/  @!P4 IMAD.IADD R18, R18, 0x1, -R3 ;  /* 0x000000011212c824 */ /* 0x000fe200078e0a03 */
[----:B------:R-:W-:Y:S01]  /*deb0*/  ISETP.GE.AND P1, PT, R186, RZ, PT ;  /* 0x000000ffba00720c */ /* 0x000fe20003f26270 */
[----:B------:R-:W-:Y:S01]  /*dec0*/  @!P3 IMAD.MOV R9, RZ, RZ, -R9 ;  /* 0x000000ffff09b224 */ /* 0x000fe200078e0a09 */
[----:B------:R-:W-:-:S02]  /*ded0*/  ISETP.GE.AND P0, PT, R187, RZ, PT ;  /* 0x000000ffbb00720c */ /* 0x000fc40003f06270 */
[C---:B------:R-:W-:Y:S01]  /*dee0*/  ISETP.GT.U32.AND P4, PT, R3.reuse, R16, PT ;  /* 0x000000100300720c */ /* 0x040fe20003f84070 */
[----:B------:R-:W-:Y:S01]  /*def0*/  IMAD.HI.U32 R25, R4, R14, RZ ;  /* 0x0000000e04197227 */ /* 0x000fe200078e00ff */
[----:B------:R-:W-:Y:S02]  /*df00*/  ISETP.GE.AND P2, PT, R188, RZ, PT ;  /* 0x000000ffbc00720c */ /* 0x000fe40003f46270 */
[----:B------:R-:W-:Y:S01]  /*df10*/  ISETP.GT.U32.AND P3, PT, R3, R19, PT ;  /* 0x000000130300720c */ /* 0x000fe20003f64070 */
[----:B------:R-:W-:Y:S01]  /*df20*/  @!P5 IMAD.IADD R20, R20, 0x1, -R3 ;  /* 0x000000011414d824 */ /* 0x000fe200078e0a03 */
[----:B------:R-:W-:Y:S01]  /*df30*/  IABS R21, R197 ;  /* 0x000000c500157213 */ /* 0x000fe20000000000 */
[----:B------:R-:W-:Y:S02]  /*df40*/  IMAD.MOV R25, RZ, RZ, -R25 ;  /* 0x000000ffff197224 */ /* 0x000fe400078e0a19 */
[--C-:B------:R-:W-:Y:S01]  /*df50*/  @!P6 IMAD.IADD R13, R13, 0x1, -R3.reuse ;  /* 0x000000010d0de824 */ /* 0x100fe200078e0a03 */
[----:B------:R-:W-:Y:S01]  /*df60*/  IABS R11, R195 ;  /* 0x000000c3000b7213 */ /* 0x000fe20000000000 */
[----:B------:R-:W-:Y:S01]  /*df70*/  IMAD.MOV.U32 R50, RZ, RZ, R20 ;  /* 0x000000ffff327224 */ /* 0x000fe200078e0014 */
[----:B------:R-:W-:Y:S01]  /*df80*/  IABS R10, R196 ;  /* 0x000000c4000a7213 */ /* 0x000fe20000000000 */
[----:B------:R0:W-:Y:S01]  /*df90*/  STL [R1+0x21c], R9 ;  /* 0x00021c0901007387 */ /* 0x0001e20000100800 */
[C---:B------:R-:W-:Y:S01]  /*dfa0*/  IMAD R14, R3.reuse, R25, R14 ;  /* 0x00000019030e7224 */ /* 0x040fe200078e020e */
[C---:B------:R-:W-:Y:S01]  /*dfb0*/  ISETP.GT.U32.AND P6, PT, R3.reuse, R13, PT ;  /* 0x0000000d0300720c */ /* 0x040fe20003fc4070 */
[----:B------:R-:W-:Y:S01]  /*dfc0*/  @!P1 IMAD.MOV R50, RZ, RZ, -R50 ;  /* 0x000000ffff329224 */ /* 0x000fe200078e0a32 */
[----:B------:R-:W-:Y:S01]  /*dfd0*/  ISETP.GT.U32.AND P1, PT, R3, R18, PT ;  /* 0x000000120300720c */ /* 0x000fe20003f24070 */
[----:B------:R-:W-:-:S02]  /*dfe0*/  @!P4 IMAD.IADD R16, R16, 0x1, -R3 ;  /* 0x000000011010c824 */ /* 0x000fc400078e0a03 */
[----:B------:R-:W-:-:S04]  /*dff0*/  IMAD.HI.U32 R22, R4, R21, RZ ;  /* 0x0000001504167227 */ /* 0x000fc800078e00ff */
[----:B0-----:R-:W-:Y:S02]  /*e000*/  IMAD.MOV.U32 R9, RZ, RZ, R15 ;  /* 0x000000ffff097224 */ /* 0x001fe400078e000f */
[----:B------:R-:W-:Y:S01]  /*e010*/  @!P0 IMAD.MOV R12, RZ, RZ, -R12 ;  /* 0x000000ffff0c8224 */ /* 0x000fe200078e0a0c */
[----:B------:R-:W-:Y:S01]  /*e020*/  ISETP.GT.U32.AND P0, PT, R3, R17, PT ;  /* 0x000000110300720c */ /* 0x000fe20003f04070 */
[C---:B------:R-:W-:Y:S01]  /*e030*/  IMAD.HI.U32 R24, R4.reuse, R11, RZ ;  /* 0x0000000b04187227 */ /* 0x040fe200078e00ff */
[----:B------:R-:W-:Y:S03]  /*e040*/  STL [R1+0x218], R50 ;  /* 0x0002183201007387 */ /* 0x000fe60000100800 */
[----:B------:R-:W-:-:S04]  /*e050*/  IMAD.HI.U32 R23, R4, R10, RZ ;  /* 0x0000000a04177227 */ /* 0x000fc800078e00ff */
[----:B------:R-:W-:Y:S02]  /*e060*/  @!P2 IMAD.MOV R9, RZ, RZ, -R9 ;  /* 0x000000ffff09a224 */ /* 0x000fe400078e0a09 */
[----:B------:R-:W-:Y:S01]  /*e070*/  @!P3 IMAD.IADD R19, R19, 0x1, -R3 ;  /* 0x000000011313b824 */ /* 0x000fe200078e0a03 */
[C---:B------:R-:W-:Y:S01]  /*e080*/  ISETP.GT.U32.AND P3, PT, R3.reuse, R14, PT ;  /* 0x0000000e0300720c */ /* 0x040fe20003f64070 */
[----:B------:R-:W-:Y:S01]  /*e090*/  IMAD.MOV R22, RZ, RZ, -R22 ;  /* 0x000000ffff167224 */ /* 0x000fe200078e0a16 */
[----:B------:R-:W-:Y:S01]  /*e0a0*/  ISETP.GT.U32.AND P2, PT, R3, R16, PT ;  /* 0x000000100300720c */ /* 0x000fe20003f44070 */
[----:B------:R-:W-:Y:S01]  /*e0b0*/  IMAD.MOV R24, RZ, RZ, -R24 ;  /* 0x000000ffff187224 */ /* 0x000fe200078e0a18 */
[----:B------:R-:W-:Y:S01]  /*e0c0*/  STL [R1+0x20c], R12 ;  /* 0x00020c0c01007387 */ /* 0x000fe20000100800 */
[----:B------:R-:W-:-:S03]  /*e0d0*/  IMAD.MOV R23, RZ, RZ, -R23 ;  /* 0x000000ffff177224 */ /* 0x000fc600078e0a17 */
[----:B------:R0:W-:Y:S01]  /*e0e0*/  STL [R1+0x208], R9 ;  /* 0x0002080901007387 */ /* 0x0001e20000100800 */
[C---:B------:R-:W-:Y:S02]  /*e0f0*/  IMAD R11, R3.reuse, R24, R11 ;  /* 0x00000018030b7224 */ /* 0x040fe400078e020b */
[----:B------:R-:W-:Y:S01]  /*e100*/  IMAD R10, R3, R23, R10 ;  /* 0x00000017030a7224 */ /* 0x000fe200078e020a */
[----:B------:R-:W-:Y:S01]  /*e110*/  IABS R15, R198 ;  /* 0x000000c6000f7213 */ /* 0x000fe20000000000 */
[----:B------:R-:W-:Y:S02]  /*e120*/  @!P6 IMAD.IADD R13, R13, 0x1, -R3 ;  /* 0x000000010d0de824 */ /* 0x000fe400078e0a03 */
[C---:B0-----:R-:W-:Y:S02]  /*e130*/  IMAD R9, R3.reuse, R22, R21 ;  /* 0x0000001603097224 */ /* 0x041fe400078e0215 */
[--C-:B------:R-:W-:Y:S01]  /*e140*/  @!P1 IMAD.IADD R18, R18, 0x1, -R3.reuse ;  /* 0x0000000112129824 */ /* 0x100fe200078e0a03 */
[----:B------:R-:W-:Y:S01]  /*e150*/  ISETP.GT.U32.AND P1, PT, R3, R11, PT ;  /* 0x0000000b0300720c */ /* 0x000fe20003f24070 */
[--C-:B------:R-:W-:Y:S01]  /*e160*/  @!P0 IMAD.IADD R17, R17, 0x1, -R3.reuse ;  /* 0x0000000111118824 */ /* 0x100fe200078e0a03 */
[C---:B------:R-:W-:Y:S01]  /*e170*/  ISETP.GT.U32.AND P6, PT, R3.reuse, R9, PT ;  /* 0x000000090300720c */ /* 0x040fe20003fc4070 */
[--C-:B------:R-:W-:Y:S01]  /*e180*/  @!P3 IMAD.IADD R14, R14, 0x1, -R3.reuse ;  /* 0x000000010e0eb824 */ /* 0x100fe200078e0a03 */
[----:B------:R-:W-:Y:S01]  /*e190*/  ISETP.GT.U32.AND P0, PT, R3, R10, PT ;  /* 0x0000000a0300720c */ /* 0x000fe20003f04070 */
[----:B------:R-:W-:Y:S01]  /*e1a0*/  @!P2 IMAD.IADD R16, R16, 0x1, -R3 ;  /* 0x000000011010a824 */ /* 0x000fe200078e0a03 */
[----:B------:R-:W-:Y:S01]  /*e1b0*/  ISETP.GE.AND P3, PT, R192, RZ, PT ;  /* 0x000000ffc000720c */ /* 0x000fe20003f66270 */
[----:B------:R-:W-:Y:S01]  /*e1c0*/  IMAD.HI.U32 R21, R4, R15, RZ ;  /* 0x0000000f04157227 */ /* 0x000fe200078e00ff */
[----:B------:R-:W-:-:S02]  /*e1d0*/  ISETP.GE.AND P4, PT, R190, RZ, PT ;  /* 0x000000ffbe00720c */ /* 0x000fc40003f86270 */
[----:B------:R-:W-:Y:S01]  /*e1e0*/  ISETP.GE.AND P2, PT, R191, RZ, PT ;  /* 0x000000ffbf00720c */ /* 0x000fe20003f46270 */
[----:B------:R-:W-:Y:S01]  /*e1f0*/  IMAD.MOV R21, RZ, RZ, -R21 ;  /* 0x000000ffff157224 */ /* 0x000fe200078e0a15 */
[----:B------:R-:W-:Y:S01]  /*e200*/  ISETP.GE.AND P5, PT, R189, RZ, PT ;  /* 0x000000ffbd00720c */ /* 0x000fe20003fa6270 */
[----:B------:R-:W-:Y:S02]  /*e210*/  @!P1 IMAD.IADD R11, R11, 0x1, -R3 ;  /* 0x000000010b0b9824 */ /* 0x000fe400078e0a03 */
[----:B------:R-:W-:Y:S02]  /*e220*/  IMAD R15, R3, R21, R15 ;  /* 0x00000015030f7224 */ /* 0x000fe400078e020f */
[--C-:B------:R-:W-:Y:S01]  /*e230*/  @!P6 IMAD.IADD R9, R9, 0x1, -R3.reuse ;  /* 0x000000010909e824 */ /* 0x100fe200078e0a03 */
[----:B------:R-:W-:Y:S01]  /*e240*/  ISETP.GT.U32.AND P6, PT, R3, R14, PT ;  /* 0x0000000e0300720c */ /* 0x000fe20003fc4070 */
[----:B------:R-:W-:Y:S02]  /*e250*/  IMAD.MOV.U32 R24, RZ, RZ, R18 ;  /* 0x000000ffff187224 */ /* 0x000fe400078e0012 */
[----:B------:R-:W-:-:S02]  /*e260*/  @!P0 IMAD.IADD R10, R10, 0x1, -R3 ;  /* 0x000000010a0a8824 */ /* 0x000fc400078e0a03 */
[----:B------:R-:W-:Y:S01]  /*e270*/  IMAD.MOV.U32 R23, RZ, RZ, R17 ;  /* 0x000000ffff177224 */ /* 0x000fe200078e0011 */
[----:B------:R-:W-:Y:S01]  /*e280*/  ISETP.GE.AND P1, PT, R193, RZ, PT ;  /* 0x000000ffc100720c */ /* 0x000fe20003f26270 */
[----:B------:R-:W-:Y:S01]  /*e290*/  @!P3 IMAD.MOV R16, RZ, RZ, -R16 ;  /* 0x000000ffff10b224 */ /* 0x000fe200078e0a10 */
[C---:B------:R-:W-:Y:S01]  /*e2a0*/  ISETP.GT.U32.AND P3, PT, R3.reuse, R15, PT ;  /* 0x0000000f0300720c */ /* 0x040fe20003f64070 */
[----:B------:R-:W-:Y:S01]  /*e2b0*/  @!P4 IMAD.MOV R24, RZ, RZ, -R24 ;  /* 0x000000ffff18c224 */ /* 0x000fe200078e0a18 */
[----:B------:R-:W-:Y:S01]  /*e2c0*/  IABS R12, R199 ;  /* 0x000000c7000c7213 */ /* 0x000fe20000000000 */
[----:B------:R-:W-:Y:S01]  /*e2d0*/  @!P2 IMAD.MOV R23, RZ, RZ, -R23 ;  /* 0x000000ffff17a224 */ /* 0x000fe200078e0a17 */
[C---:B------:R-:W-:Y:S02]  /*e2e0*/  ISETP.GT.U32.AND P4, PT, R3.reuse, R11, PT ;  /* 0x0000000b0300720c */ /* 0x040fe40003f84070 */
[----:B------:R-:W-:Y:S02]  /*e2f0*/  ISETP.GT.U32.AND P2, PT, R3, R10, PT ;  /* 0x0000000a0300720c */ /* 0x000fe40003f44070 */
[----:B------:R-:W-:Y:S01]  /*e300*/  ISETP.GE.AND P0, PT, R194, RZ, PT ;  /* 0x000000ffc200720c */ /* 0x000fe20003f06270 */
[----:B------:R-:W-:-:S04]  /*e310*/  IMAD.HI.U32 R20, R4, R12, RZ ;  /* 0x0000000c04147227 */ /* 0x000fc800078e00ff */
[----:B------:R-:W-:Y:S02]  /*e320*/  IMAD.MOV.U32 R25, RZ, RZ, R19 ;  /* 0x000000ffff197224 */ /* 0x000fe400078e0013 */
[----:B------:R-:W-:Y:S02]  /*e330*/  @!P6 IMAD.IADD R14, R14, 0x1, -R3 ;  /* 0x000000010e0ee824 */ /* 0x000fe400078e0a03 */
[----:B------:R-:W-:Y:S02]  /*e340*/  IMAD.MOV R20, RZ, RZ, -R20 ;  /* 0x000000ffff147224 */ /* 0x000fe400078e0a14 */
[----:B------:R-:W-:Y:S01]  /*e350*/  @!P5 IMAD.MOV R25, RZ, RZ, -R25 ;  /* 0x000000ffff19d224 */ /* 0x000fe200078e0a19 */
[----:B------:R-:W-:Y:S01]  /*e360*/  ISETP.GT.U32.AND P5, PT, R3, R9, PT ;  /* 0x000000090300720c */ /* 0x000fe20003fa4070 */
[----:B------:R-:W-:Y:S01]  /*e370*/  @!P1 IMAD.MOV R13, RZ, RZ, -R13 ;  /* 0x000000ffff0d9224 */ /* 0x000fe200078e0a0d */
[----:B------:R-:W-:Y:S01]  /*e380*/  ISETP.GE.AND P1, PT, R195, RZ, PT ;  /* 0x000000ffc300720c */ /* 0x000fe20003f26270 */
[----:B------:R-:W-:-:S02]  /*e390*/  @!P3 IMAD.IADD R15, R15, 0x1, -R3 ;  /* 0x000000010f0fb824 */ /* 0x000fc400078e0a03 */
[----:B------:R-:W-:Y:S01]  /*e3a0*/  IMAD.MOV.U32 R18, RZ, RZ, R14 ;  /* 0x000000ffff127224 */ /* 0x000fe200078e000e */
[----:B------:R-:W-:Y:S01]  /*e3b0*/  STL [R1+0x1e0], R25 ;  /* 0x0001e01901007387 */ /* 0x000fe20000100800 */
[----:B------:R-:W-:Y:S01]  /*e3c0*/  IMAD R12, R3, R20, R12 ;  /* 0x00000014030c7224 */ /* 0x000fe200078e020c */
[----:B------:R-:W-:Y:S01]  /*e3d0*/  IABS R20, R200 ;  /* 0x000000c800147213 */ /* 0x000fe20000000000 */
[--C-:B------:R-:W-:Y:S01]  /*e3e0*/  @!P4 IMAD.IADD R11, R11, 0x1, -R3.reuse ;  /* 0x000000010b0bc824 */ /* 0x100fe200078e0a03 */
[----:B------:R-:W-:Y:S01]  /*e3f0*/  ISETP.GE.AND P4, PT, R196, RZ, PT ;  /* 0x000000ffc400720c */ /* 0x000fe20003f86270 */
[----:B------:R-:W-:Y:S01]  /*e400*/  @!P2 IMAD.IADD R10, R10, 0x1, -R3 ;  /* 0x000000010a0aa824 */ /* 0x000fe200078e0a03 */
[----:B------:R-:W-:Y:S01]  /*e410*/  STL [R1+0x1dc], R24 ;  /* 0x0001dc1801007387 */ /* 0x000fe20000100800 */
[----:B------:R-:W-:Y:S01]  /*e420*/  ISETP.GE.AND P2, PT, R197, RZ, PT ;  /* 0x000000ffc500720c */ /* 0x000fe20003f46270 */
[----:B------:R-:W-:Y:S01]  /*e430*/  @!P0 IMAD.MOV R18, RZ, RZ, -R18 ;  /* 0x000000ffff128224 */ /* 0x000fe200078e0a12 */
[C---:B------:R-:W-:Y:S01]  /*e440*/  ISETP.GT.U32.AND P0, PT, R3.reuse, R15, PT ;  /* 0x0000000f0300720c */ /* 0x040fe20003f04070 */
[----:B------:R-:W-:Y:S01]  /*e450*/  STL [R1+0x1d0], R23 ;  /* 0x0001d01701007387 */ /* 0x000fe20000100800 */
[----:B------:R-:W-:-:S03]  /*e460*/  ISETP.GT.U32.AND P6, PT, R3, R12, PT ;  /* 0x0000000c0300720c */ /* 0x000fc60003fc4070 */
[----:B------:R0:W-:Y:S04]  /*e470*/  STL [R1+0x1cc], R16 ;  /* 0x0001cc1001007387 */ /* 0x0001e80000100800 */
[----:B------:R1:W-:Y:S01]  /*e480*/  STL [R1+0x1c8], R13 ;  /* 0x0001c80d01007387 */ /* 0x0003e20000100800 */
[----:B------:R-:W-:Y:S02]  /*e490*/  IMAD.MOV.U32 R17, RZ, RZ, R11 ;  /* 0x000000ffff117224 */ /* 0x000fe400078e000b */
[----:B------:R-:W-:Y:S01]  /*e4a0*/  @!P5 IMAD.IADD R9, R9, 0x1, -R3 ;  /* 0x000000010909d824 */ /* 0x000fe200078e0a03 */
[----:B0-----:R-:W-:Y:S01]  /*e4b0*/  IABS R16, R201 ;  /* 0x000000c900107213 */ /* 0x001fe20000000000 */
[----:B-1----:R-:W-:Y:S01]  /*e4c0*/  IMAD.HI.U32 R13, R4, R20, RZ ;  /* 0x00000014040d7227 */ /* 0x002fe200078e00ff */
[----:B------:R-:W-:-:S03]  /*e4d0*/  ISETP.GE.AND P5, PT, R198, RZ, PT ;  /* 0x000000ffc600720c */ /* 0x000fc60003fa6270 */
[----:B------:R-:W-:Y:S02]  /*e4e0*/  IMAD.MOV R13, RZ, RZ, -R13 ;  /* 0x000000ffff0d7224 */ /* 0x000fe400078e0a0d */
[----:B------:R-:W-:-:S04]  /*e4f0*/  IMAD.HI.U32 R11, R4, R16, RZ ;  /* 0x00000010040b7227 */ /* 0x000fc800078e00ff */
[----:B------:R-:W-:Y:S02]  /*e500*/  @!P1 IMAD.MOV R17, RZ, RZ, -R17 ;  /* 0x000000ffff119224 */ /* 0x000fe400078e0a11 */
[----:B------:R-:W-:Y:S02]  /*e510*/  IMAD R13, R3, R13, R20 ;  /* 0x0000000d030d7224 */ /* 0x000fe400078e0214 */
[----:B------:R-:W-:Y:S02]  /*e520*/  @!P4 IMAD.MOV R10, RZ, RZ, -R10 ;  /* 0x000000ffff0ac224 */ /* 0x000fe400078e0a0a */
[----:B------:R-:W-:Y:S01]  /*e530*/  @!P2 IMAD.MOV R9, RZ, RZ, -R9 ;  /* 0x000000ffff09a224 */ /* 0x000fe200078e0a09 */
[----:B------:R-:W-:Y:S01]  /*e540*/  STL [R1+0x1bc], R18 ;  /* 0x0001bc1201007387 */ /* 0x000fe20000100800 */
[----:B------:R-:W-:Y:S02]  /*e550*/  IMAD.MOV R11, RZ, RZ, -R11 ;  /* 0x000000ffff0b7224 */ /* 0x000fe400078e0a0b */
[--C-:B------:R-:W-:Y:S01]  /*e560*/  @!P0 IMAD.IADD R15, R15, 0x1, -R3.reuse ;  /* 0x000000010f0f8824 */ /* 0x100fe200078e0a03 */
[----:B------:R-:W-:Y:S01]  /*e570*/  STL [R1+0x1b8], R17 ;  /* 0x0001b81101007387 */ /* 0x000fe20000100800 */
[----:B------:R-:W-:Y:S01]  /*e580*/  @!P6 IMAD.IADD R12, R12, 0x1, -R3 ;  /* 0x000000010c0ce824 */ /* 0x000fe200078e0a03 */
[----:B------:R-:W-:-:S02]  /*e590*/  ISETP.GT.U32.AND P6, PT, R3, R13, PT ;  /* 0x0000000d0300720c */ /* 0x000fc40003fc4070 */
[----:B------:R-:W-:Y:S01]  /*e5a0*/  STL [R1+0x1b4], R10 ;  /* 0x0001b40a01007387 */ /* 0x000fe20000100800 */
[----:B------:R-:W-:-:S03]  /*e5b0*/  IMAD.MOV.U32 R14, RZ, RZ, R15 ;  /* 0x000000ffff0e7224 */ /* 0x000fc600078e000f */
[----:B------:R0:W-:Y:S01]  /*e5c0*/  STL [R1+0x1b0], R9 ;  /* 0x0001b00901007387 */ /* 0x0001e20000100800 */
[----:B------:R-:W-:Y:S02]  /*e5d0*/  @!P5 IMAD.MOV R14, RZ, RZ, -R14 ;  /* 0x000000ffff0ed224 */ /* 0x000fe400078e0a0e */
[----:B0-----:R-:W-:-:S05]  /*e5e0*/  IMAD R9, R3, R11, R16 ;  /* 0x0000000b03097224 */ /* 0x001fca00078e0210 */
[----:B------:R-:W-:Y:S01]  /*e5f0*/  ISETP.GT.U32.AND P5, PT, R3, R9, PT ;  /* 0x000000090300720c */ /* 0x000fe20003fa4070 */
[----:B------:R-:W-:Y:S01]  /*e600*/  @!P6 IMAD.IADD R13, R13, 0x1, -R3 ;  /* 0x000000010d0de824 */ /* 0x000fe200078e0a03 */
[----:B------:R-:W-:Y:S02]  /*e610*/  IABS R17, R202 ;  /* 0x000000ca00117213 */ /* 0x000fe40000000000 */
[C---:B------:R-:W-:Y:S02]  /*e620*/  ISETP.GT.U32.AND P1, PT, R3.reuse, R12, PT ;  /* 0x0000000c0300720c */ /* 0x040fe40003f24070 */
[----:B------:R-:W-:Y:S01]  /*e630*/  ISETP.GT.U32.AND P6, PT, R3, R13, PT ;  /* 0x0000000d0300720c */ /* 0x000fe20003fc4070 */
[----:B------:R-:W-:Y:S01]  /*e640*/  IMAD.HI.U32 R10, R4, R17, RZ ;  /* 0x00000011040a7227 */ /* 0x000fe200078e00ff */
[----:B------:R-:W-:Y:S02]  /*e650*/  ISETP.GE.AND P3, PT, R199, RZ, PT ;  /* 0x000000ffc700720c */ /* 0x000fe40003f66270 */
[----:B------:R-:W-:Y:S01]  /*e660*/  IABS R16, R203 ;  /* 0x000000cb00107213 */ /* 0x000fe20000000000 */
[----:B------:R-:W-:-:S02]  /*e670*/  IMAD.MOV R10, RZ, RZ, -R10 ;  /* 0x000000ffff0a7224 */ /* 0x000fc400078e0a0a */
[----:B------:R-:W-:Y:S02]  /*e680*/  @!P5 IMAD.IADD R9, R9, 0x1, -R3 ;  /* 0x000000010909d824 */ /* 0x000fe400078e0a03 */
[C---:B------:R-:W-:Y:S02]  /*e690*/  IMAD R17, R3.reuse, R10, R17 ;  /* 0x0000000a03117224 */ /* 0x040fe400078e0211 */
[----:B------:R-:W-:Y:S01]  /*e6a0*/  IMAD.HI.U32 R10, R4, R16, RZ ;  /* 0x00000010040a7227 */ /* 0x000fe200078e00ff */
[----:B------:R-:W-:Y:S02]  /*e6b0*/  ISETP.GT.U32.AND P5, PT, R3, R9, PT ;  /* 0x000000090300720c */ /* 0x000fe40003fa4070 */
[----:B------:R-:W-:Y:S01]  /*e6c0*/  IABS R11, R205 ;  /* 0x000000cd000b7213 */ /* 0x000fe20000000000 */
[----:B------:R-:W-:Y:S01]  /*e6d0*/  @!P1 IMAD.IADD R12, R12, 0x1, -R3 ;  /* 0x000000010c0c9824 */ /* 0x000fe200078e0a03 */
[----:B------:R-:W-:Y:S01]  /*e6e0*/  IABS R15, R204 ;  /* 0x000000cc000f7213 */ /* 0x000fe20000000000 */
[----:B------:R-:W-:-:S02]  /*e6f0*/  IMAD.MOV R10, RZ, RZ, -R10 ;  /* 0x000000ffff0a7224 */ /* 0x000fc400078e0a0a */
[----:B------:R-:W-:Y:S01]  /*e700*/  @!P6 IMAD.IADD R13, R13, 0x1, -R3 ;  /* 0x000000010d0de824 */ /* 0x000fe200078e0a03 */
[C---:B------:R-:W-:Y:S01]  /*e710*/  ISETP.GT.U32.AND P6, PT, R3.reuse, R17, PT ;  /* 0x000000110300720c */ /* 0x040fe20003fc4070 */
[----:B------:R0:W-:Y:S01]  /*e720*/  STL [R1+0x1ac], R14 ;  /* 0x0001ac0e01007387 */ /* 0x0001e20000100800 */
[----:B------:R-:W-:Y:S01]  /*e730*/  @!P3 IMAD.MOV R12, RZ, RZ, -R12 ;  /* 0x000000ffff0cb224 */ /* 0x000fe200078e0a0c */
[----:B------:R-:W-:Y:S01]  /*e740*/  ISETP.GE.AND P4, PT, R200, RZ, PT ;  /* 0x000000ffc800720c */ /* 0x000fe20003f86270 */
[----:B------:R-:W-:Y:S01]  /*e750*/  IMAD R16, R3, R10, R16 ;  /* 0x0000000a03107224 */ /* 0x000fe200078e0210 */
[----:B------:R-:W-:Y:S01]  /*e760*/  ISETP.GE.AND P2, PT, R201, RZ, PT ;  /* 0x000000ffc900720c */ /* 0x000fe20003f46270 */
[C---:B------:R-:W-:Y:S01]  /*e770*/  IMAD.HI.U32 R18, R4.reuse, R11, RZ ;  /* 0x0000000b04127227 */ /* 0x040fe200078e00ff */
[----:B------:R1:W-:Y:S03]  /*e780*/  STL [R1+0x19c], R12 ;  /* 0x00019c0c01007387 */ /* 0x0003e60000100800 */
[----:B------:R-:W-:Y:S01]  /*e790*/  IMAD.HI.U32 R19, R4, R15, RZ ;  /* 0x0000000f04137227 */ /* 0x000fe200078e00ff */
[----:B0-----:R-:W-:-:S03]  /*e7a0*/  IABS R14, R206 ;  /* 0x000000ce000e7213 */ /* 0x001fc60000000000 */
[----:B------:R-:W-:Y:S01]  /*e7b0*/  @!P5 IMAD.IADD R9, R9, 0x1, -R3 ;  /* 0x000000010909d824 */ /* 0x000fe200078e0a03 */
[----:B------:R-:W-:Y:S01]  /*e7c0*/  ISETP.GT.U32.AND P5, PT, R3, R16, PT ;  /* 0x000000100300720c */ /* 0x000fe20003fa4070 */
[----:B------:R-:W-:Y:S02]  /*e7d0*/  IMAD.MOV R18, RZ, RZ, -R18 ;  /* 0x000000ffff127224 */ /* 0x000fe400078e0a12 */
[----:B------:R-:W-:Y:S02]  /*e7e0*/  IMAD.MOV R19, RZ, RZ, -R19 ;  /* 0x000000ffff137224 */ /* 0x000fe400078e0a13 */
[----:B-1----:R-:W-:-:S04]  /*e7f0*/  IMAD.HI.U32 R12, R4, R14, RZ ;  /* 0x0000000e040c7227 */ /* 0x002fc800078e00ff */
[C---:B------:R-:W-:Y:S02]  /*e800*/  IMAD R11, R3.reuse, R18, R11 ;  /* 0x00000012030b7224 */ /* 0x040fe400078e020b */
[----:B------:R-:W-:Y:S02]  /*e810*/  IMAD R15, R3, R19, R15 ;  /* 0x00000013030f7224 */ /* 0x000fe400078e020f */
[----:B------:R-:W-:Y:S02]  /*e820*/  IMAD.MOV R18, RZ, RZ, -R12 ;  /* 0x000000ffff127224 */ /* 0x000fe400078e0a0c */
[----:B------:R-:W-:Y:S02]  /*e830*/  IMAD.MOV.U32 R21, RZ, RZ, R13 ;  /* 0x000000ffff157224 */ /* 0x000fe400078e000d */
[----:B------:R-:W-:Y:S02]  /*e840*/  IMAD.MOV.U32 R20, RZ, RZ, R9 ;  /* 0x000000ffff147224 */ /* 0x000fe400078e0009 */
[----:B------:R-:W-:Y:S01]  /*e850*/  @!P6 IMAD.IADD R17, R17, 0x1, -R3 ;  /* 0x000000011111e824 */ /* 0x000fe200078e0a03 */
[----:B------:R-:W-:Y:S01]  /*e860*/  IABS R10, R207 ;  /* 0x000000cf000a7213 */ /* 0x000fe20000000000 */
[----:B------:R-:W-:-:S02]  /*e870*/  IMAD R14, R3, R18, R14 ;  /* 0x00000012030e7224 */ /* 0x000fc400078e020e */
[----:B------:R-:W-:Y:S01]  /*e880*/  @!P4 IMAD.MOV R21, RZ, RZ, -R21 ;  /* 0x000000ffff15c224 */ /* 0x000fe200078e0a15 */
[C---:B------:R-:W-:Y:S01]  /*e890*/  ISETP.GT.U32.AND P4, PT, R3.reuse, R15, PT ;  /* 0x0000000f0300720c */ /* 0x040fe20003f84070 */
[----:B------:R-:W-:Y:S01]  /*e8a0*/  @!P2 IMAD.MOV R20, RZ, RZ, -R20 ;  /* 0x000000ffff14a224 */ /* 0x000fe200078e0a14 */
[C---:B------:R-:W-:Y:S02]  /*e8b0*/  ISETP.GT.U32.AND P2, PT, R3.reuse, R11, PT ;  /* 0x0000000b0300720c */ /* 0x040fe40003f44070 */
[C---:B------:R-:W-:Y:S01]  /*e8c0*/  ISETP.GT.U32.AND P6, PT, R3.reuse, R17, PT ;  /* 0x000000110300720c */ /* 0x040fe20003fc4070 */
[----:B------:R-:W-:Y:S01]  /*e8d0*/  @!P5 IMAD.IADD R16, R16, 0x1, -R3 ;  /* 0x000000011010d824 */ /* 0x000fe200078e0a03 */
[----:B------:R-:W-:Y:S01]  /*e8e0*/  ISETP.GT.U32.AND P5, PT, R3, R14, PT ;  /* 0x0000000e0300720c */ /* 0x000fe20003fa4070 */
[----:B------:R-:W-:-:S04]  /*e8f0*/  IMAD.HI.U32 R12, R4, R10, RZ ;  /* 0x0000000a040c7227 */ /* 0x000fc800078e00ff */
[----:B------:R-:W-:Y:S02]  /*e900*/  IMAD.MOV R12, RZ, RZ, -R12 ;  /* 0x000000ffff0c7224 */ /* 0x000fe400078e0a0c */
[--C-:B------:R-:W-:Y:S01]  /*e910*/  @!P4 IMAD.IADD R15, R15, 0x1, -R3.reuse ;  /* 0x000000010f0fc824 */ /* 0x100fe200078e0a03 */
[C---:B------:R-:W-:Y:S01]  /*e920*/  ISETP.GT.U32.AND P4, PT, R3.reuse, R16, PT ;  /* 0x000000100300720c */ /* 0x040fe20003f84070 */
[----:B------:R-:W-:Y:S01]  /*e930*/  IMAD R9, R3, R12, R10 ;  /* 0x0000000c03097224 */ /* 0x000fe200078e020a */
[----:B------:R-:W-:Y:S01]  /*e940*/  IABS R12, R208 ;  /* 0x000000d0000c7213 */ /* 0x000fe20000000000 */
[--C-:B------:R-:W-:Y:S02]  /*e950*/  @!P2 IMAD.IADD R11, R11, 0x1, -R3.reuse ;  /* 0x000000010b0ba824 */ /* 0x100fe400078e0a03 */
[--C-:B------:R-:W-:Y:S01]  /*e960*/  @!P6 IMAD.IADD R17, R17, 0x1, -R3.reuse ;  /* 0x000000011111e824 */ /* 0x100fe200078e0a03 */
[----:B------:R-:W-:Y:S01]  /*e970*/  ISETP.GE.AND P0, PT, R202, RZ, PT ;  /* 0x000000ffca00720c */ /* 0x000fe20003f06270 */
[----:B------:R-:W-:Y:S01]  /*e980*/  @!P5 IMAD.IADD R14, R14, 0x1, -R3 ;  /* 0x000000010e0ed824 */ /* 0x000fe200078e0a03 */
[----:B------:R-:W-:Y:S01]  /*e990*/  ISETP.GT.U32.AND P5, PT, R3, R11, PT ;  /* 0x0000000b0300720c */ /* 0x000fe20003fa4070 */
[----:B------:R-:W-:-:S02]  /*e9a0*/  IMAD.MOV.U32 R19, RZ, RZ, R17 ;  /* 0x000000ffff137224 */ /* 0x000fc400078e0011 */
[----:B------:R-:W-:Y:S01]  /*e9b0*/  IMAD.HI.U32 R17, R4, R12, RZ ;  /* 0x0000000c04117227 */ /* 0x000fe200078e00ff */
[----:B------:R-:W-:-:S03]  /*e9c0*/  ISETP.GT.U32.AND P2, PT, R3, R15, PT ;  /* 0x0000000f0300720c */ /* 0x000fc60003f44070 */
[----:B------:R-:W-:Y:S01]  /*e9d0*/  IMAD.MOV R17, RZ, RZ, -R17 ;  /* 0x000000ffff117224 */ /* 0x000fe200078e0a11 */
[----:B------:R-:W-:Y:S01]  /*e9e0*/  IABS R18, R209 ;  /* 0x000000d100127213 */ /* 0x000fe20000000000 */
[----:B------:R-:W-:Y:S01]  /*e9f0*/  @!P4 IMAD.IADD R16, R16, 0x1, -R3 ;  /* 0x000000011010c824 */ /* 0x000fe200078e0a03 */
[C---:B------:R-:W-:Y:S01]  /*ea00*/  ISETP.GT.U32.AND P4, PT, R3.reuse, R9, PT ;  /* 0x000000090300720c */ /* 0x040fe20003f84070 */
[----:B------:R-:W-:Y:S01]  /*ea10*/  IMAD R12, R3, R17, R12 ;  /* 0x00000011030c7224 */ /* 0x000fe200078e020c */
[----:B------:R-:W-:Y:S01]  /*ea20*/  STL [R1+0x198], R21 ;  /* 0x0001981501007387 */ /* 0x000fe20000100800 */
[----:B------:R-:W-:Y:S01]  /*ea30*/  @!P0 IMAD.MOV R19, RZ, RZ, -R19 ;  /* 0x000000ffff138224 */ /* 0x000fe200078e0a13 */
[----:B------:R-:W-:Y:S01]  /*ea40*/  ISETP.GE.AND P1, PT, R203, RZ, PT ;  /* 0x000000ffcb00720c */ /* 0x000fe20003f26270 */
[----:B------:R-:W-:Y:S01]  /*ea50*/  @!P5 IMAD.IADD R11, R11, 0x1, -R3 ;  /* 0x000000010b0bd824 */ /* 0x000fe200078e0a03 */
[----:B------:R0:W-:Y:S01]  /*ea60*/  STL [R1+0x194], R20 ;  /* 0x0001941401007387 */ /* 0x0001e20000100800 */
[----:B------:R-:W-:-:S02]  /*ea70*/  IABS R13, R210 ;  /* 0x000000d2000d7213 */ /* 0x000fc40000000000 */
[----:B------:R-:W-:Y:S01]  /*ea80*/  ISETP.GT.U32.AND P5, PT, R3, R12, PT ;  /* 0x0000000c0300720c */ /* 0x000fe20003fa4070 */
[----:B------:R1:W-:Y:S01]  /*ea90*/  STL [R1+0x188], R19 ;  /* 0x0001881301007387 */ /* 0x0003e20000100800 */
[----:B------:R-:W-:Y:S01]  /*eaa0*/  ISETP.GE.AND P6, PT, R205, RZ, PT ;  /* 0x000000ffcd00720c */ /* 0x000fe20003fc6270 */
[----:B0-----:R-:W-:-:S04]  /*eab0*/  IMAD.HI.U32 R20, R4, R18, RZ ;  /* 0x0000001204147227 */ /* 0x001fc800078e00ff */
[----:B-1----:R-:W-:-:S04]  /*eac0*/  IMAD.HI.U32 R19, R4, R13, RZ ;  /* 0x0000000d04137227 */ /* 0x002fc800078e00ff */
[----:B------:R-:W-:Y:S02]  /*ead0*/  IMAD.MOV R20, RZ, RZ, -R20 ;  /* 0x000000ffff147224 */ /* 0x000fe400078e0a14 */
[----:B------:R-:W-:Y:S01]  /*eae0*/  IMAD.MOV.U32 R22, RZ, RZ, R16 ;  /* 0x000000ffff167224 */ /* 0x000fe200078e0010 */
[----:B------:R-:W-:Y:S01]  /*eaf0*/  IABS R16, R213 ;  /* 0x000000d500107213 */ /* 0x000fe20000000000 */
[----:B------:R-:W-:Y:S01]  /*eb00*/  @!P2 IMAD.IADD R15, R15, 0x1, -R3 ;  /* 0x000000010f0fa824 */ /* 0x000fe200078e0a03 */
[----:B------:R-:W-:Y:S01]  /*eb10*/  IABS R10, R211 ;  /* 0x000000d3000a7213 */ /* 0x000fe20000000000 */
[----:B------:R-:W-:Y:S02]  /*eb20*/  IMAD.MOV R19, RZ, RZ, -R19 ;  /* 0x000000ffff137224 */ /* 0x000fe400078e0a13 */
[----:B------:R-:W-:Y:S02]  /*eb30*/  @!P4 IMAD.IADD R9, R9, 0x1, -R3 ;  /* 0x000000010909c824 */ /* 0x000fe400078e0a03 */
[C---:B------:R-:W-:Y:S01]  /*eb40*/  IMAD R18, R3.reuse, R20, R18 ;  /* 0x0000001403127224 */ /* 0x040fe200078e0212 */
[----:B------:R-:W-:Y:S01]  /*eb50*/  ISETP.GT.U32.AND P0, PT, R3, R14, PT ;  /* 0x0000000e0300720c */ /* 0x000fe20003f04070 */
[----:B------:R-:W-:Y:S01]  /*eb60*/  IMAD.MOV.U32 R21, RZ, RZ, R15 ;  /* 0x000000ffff157224 */ /* 0x000fe200078e000f */
[----:B------:R-:W-:Y:S01]  /*eb70*/  ISETP.GE.AND P3, PT, R204, RZ, PT ;  /* 0x000000ffcc00720c */ /* 0x000fe20003f66270 */
[----:B------:R-:W-:-:S02]  /*eb80*/  IMAD.MOV.U32 R15, RZ, RZ, R16 ;  /* 0x000000ffff0f7224 */ /* 0x000fc400078e0010 */
[C---:B------:R-:W-:Y:S02]  /*eb90*/  IMAD R13, R3.reuse, R19, R13 ;  /* 0x00000013030d7224 */ /* 0x040fe400078e020d */
[----:B------:R-:W-:Y:S01]  /*eba0*/  @!P5 IMAD.IADD R12, R12, 0x1, -R3 ;  /* 0x000000010c0cd824 */ /* 0x000fe200078e0a03 */
[C---:B------:R-:W-:Y:S01]  /*ebb0*/  ISETP.GT.U32.AND P5, PT, R3.reuse, R18, PT ;  /* 0x000000120300720c */ /* 0x040fe20003fa4070 */
[----:B------:R-:W-:Y:S01]  /*ebc0*/  @!P1 IMAD.MOV R22, RZ, RZ, -R22 ;  /* 0x000000ffff169224 */ /* 0x000fe200078e0a16 */
[----:B------:R-:W-:Y:S01]  /*ebd0*/  ISETP.GT.U32.AND P1, PT, R3, R9, PT ;  /* 0x000000090300720c */ /* 0x000fe20003f24070 */
[----:B------:R-:W-:Y:S01]  /*ebe0*/  IMAD.MOV.U32 R16, RZ, RZ, R11 ;  /* 0x000000ffff107224 */ /* 0x000fe200078e000b */
[----:B------:R-:W-:Y:S01]  /*ebf0*/  ISETP.GE.AND P2, PT, R206, RZ, PT ;  /* 0x000000ffce00720c */ /* 0x000fe20003f46270 */
[----:B------:R-:W-:-:S04]  /*ec00*/  IMAD.HI.U32 R17, R4, R10, RZ ;  /* 0x0000000a04117227 */ /* 0x000fc800078e00ff */
[----:B------:R-:W-:Y:S01]  /*ec10*/  @!P6 IMAD.MOV R16, RZ, RZ, -R16 ;  /* 0x000000ffff10e224 */ /* 0x000fe200078e0a10 */
[C---:B------:R-:W-:Y:S01]  /*ec20*/  ISETP.GT.U32.AND P6, PT, R3.reuse, R13, PT ;  /* 0x0000000d0300720c */ /* 0x040fe20003fc4070 */
[----:B------:R-:W-:Y:S02]  /*ec30*/  IMAD.MOV R17, RZ, RZ, -R17 ;  /* 0x000000ffff117224 */ /* 0x000fe400078e0a11 */
[----:B------:R-:W-:Y:S02]  /*ec40*/  @!P0 IMAD.IADD R14, R14, 0x1, -R3 ;  /* 0x000000010e0e8824 */ /* 0x000fe400078e0a03 */
[----:B------:R-:W-:Y:S02]  /*ec50*/  IMAD R10, R3, R17, R10 ;  /* 0x00000011030a7224 */ /* 0x000fe400078e020a */
[----:B------:R-:W-:Y:S01]  /*ec60*/  @!P3 IMAD.MOV R21, RZ, RZ, -R21 ;  /* 0x000000ffff15b224 */ /* 0x000fe200078e0a15 */
[----:B------:R-:W-:Y:S01]  /*ec70*/  ISETP.GE.AND P0, PT, R207, RZ, PT ;  /* 0x000000ffcf00720c */ /* 0x000fe20003f06270 */
[--C-:B------:R-:W-:Y:S01]  /*ec80*/  @!P1 IMAD.IADD R9, R9, 0x1, -R3.reuse ;  /* 0x0000000109099824 */ /* 0x100fe200078e0a03 */
[----:B------:R-:W-:Y:S01]  /*ec90*/  IABS R17, R212 ;  /* 0x000000d400117213 */ /* 0x000fe20000000000 */
[--C-:B------:R-:W-:Y:S01]  /*eca0*/  @!P5 IMAD.IADD R18, R18, 0x1, -R3.reuse ;  /* 0x000000011212d824 */ /* 0x100fe200078e0a03 */
[----:B------:R-:W-:Y:S01]  /*ecb0*/  ISETP.GT.U32.AND P1, PT, R3, R10, PT ;  /* 0x0000000a0300720c */ /* 0x000fe20003f24070 */
[----:B------:R-:W-:Y:S01]  /*ecc0*/  @!P2 IMAD.MOV R14, RZ, RZ, -R14 ;  /* 0x000000ffff0ea224 */ /* 0x000fe200078e0a0e */
[----:B------:R-:W-:Y:S01]  /*ecd0*/  STL [R1+0x184], R22 ;  /* 0x0001841601007387 */ /* 0x000fe20000100800 */
[----:B------:R-:W-:Y:S01]  /*ece0*/  @!P6 IMAD.IADD R13, R13, 0x1, -R3 ;  /* 0x000000010d0de824 */ /* 0x000fe200078e0a03 */
[----:B------:R-:W-:-:S02]  /*ecf0*/  ISETP.GT.U32.AND P6, PT, R3, R18, PT ;  /* 0x000000120300720c */ /* 0x000fc40003fc4070 */
[----:B------:R-:W-:Y:S01]  /*ed00*/  STL [R1+0x180], R21 ;  /* 0x0001801501007387 */ /* 0x000fe20000100800 */
[----:B------:R-:W-:-:S03]  /*ed10*/  IMAD.HI.U32 R11, R4, R17, RZ ;  /* 0x00000011040b7227 */ /* 0x000fc600078e00ff */
[----:B------:R0:W-:Y:S04]  /*ed20*/  STL [R1+0x17c], R16 ;  /* 0x00017c1001007387 */ /* 0x0001e80000100800 */
[----:B------:R1:W-:Y:S01]  /*ed30*/  STL [R1+0x178], R14 ;  /* 0x0001780e01007387 */ /* 0x0003e20000100800 */
[----:B------:R-:W-:Y:S01]  /*ed40*/  ISETP.GT.U32.AND P3, PT, R3, R12, PT ;  /* 0x0000000c0300720c */ /* 0x000fe20003f64070 */
[----:B------:R-:W-:Y:S02]  /*ed50*/  IMAD.MOV R11, RZ, RZ, -R11 ;  /* 0x000000ffff0b7224 */ /* 0x000fe400078e0a0b */
[----:B0-----:R-:W-:Y:S02]  /*ed60*/  IMAD.MOV.U32 R16, RZ, RZ, R9 ;  /* 0x000000ffff107224 */ /* 0x001fe400078e0009 */
[----:B-1----:R-:W-:Y:S01]  /*ed70*/  IMAD.HI.U32 R14, R4, R15, RZ ;  /* 0x0000000f040e7227 */ /* 0x002fe200078e00ff */
[----:B------:R-:W-:-:S03]  /*ed80*/  IABS R9, R214 ;  /* 0x000000d600097213 */ /* 0x000fc60000000000 */
[----:B------:R-:W-:Y:S01]  /*ed90*/  IMAD.MOV R14, RZ, RZ, -R14 ;  /* 0x000000ffff0e7224 */ /* 0x000fe200078e0a0e */
[----:B------:R-:W-:Y:S01]  /*eda0*/  ISETP.GE.AND P4, PT, R208, RZ, PT ;  /* 0x000000ffd000720c */ /* 0x000fe20003f86270 */
[C---:B------:R-:W-:Y:S02]  /*edb0*/  IMAD R17, R3.reuse, R11, R17 ;  /* 0x0000000b03117224 */ /* 0x040fe400078e0211 */
[----:B------:R-:W-:Y:S01]  /*edc0*/  @!P1 IMAD.IADD R10, R10, 0x1, -R3 ;  /* 0x000000010a0a9824 */ /* 0x000fe200078e0a03 */
[C---:B------:R-:W-:Y:S01]  /*edd0*/  ISETP.GT.U32.AND P1, PT, R3.reuse, R13, PT ;  /* 0x0000000d0300720c */ /* 0x040fe20003f24070 */
[----:B------:R-:W-:Y:S02]  /*ede0*/  @!P0 IMAD.MOV R16, RZ, RZ, -R16 ;  /* 0x000000ffff108224 */ /* 0x000fe400078e0a10 */
[C---:B------:R-:W-:Y:S02]  /*edf0*/  IMAD R14, R3.reuse, R14, R15 ;  /* 0x0000000e030e7224 */ /* 0x040fe400078e020f */
[----:B------:R-:W-:Y:S01]  /*ee00*/  IMAD.MOV.U32 R15, RZ, RZ, R9 ;  /* 0x000000ffff0f7224 */ /* 0x000fe200078e0009 */
[----:B------:R0:W-:Y:S01]  /*ee10*/  STL [R1+0x174], R16 ;  /* 0x0001741001007387 */ /* 0x0001e20000100800 */
[----:B------:R-:W-:Y:S01]  /*ee20*/  @!P6 IMAD.IADD R18, R18, 0x1, -R3 ;  /* 0x000000011212e824 */ /* 0x000fe200078e0a03 */
[C---:B------:R-:W-:Y:S01]  /*ee30*/  ISETP.GT.U32.AND P6, PT, R3.reuse, R17, PT ;  /* 0x000000110300720c */ /* 0x040fe20003fc4070 */
[----:B------:R-:W-:Y:S01]  /*ee40*/  IMAD.HI.U32 R19, R4, R15, RZ ;  /* 0x0000000f04137227 */ /* 0x000fe200078e00ff */
[----:B------:R-:W-:-:S02]  /*ee50*/  ISETP.GT.U32.AND P0, PT, R3, R10, PT ;  /* 0x0000000a0300720c */ /* 0x000fc40003f04070 */
[----:B------:R-:W-:Y:S01]  /*ee60*/  IABS R11, R216 ;  /* 0x000000d8000b7213 */ /* 0x000fe20000000000 */
[----:B------:R-:W-:Y:S01]  /*ee70*/  @!P3 IMAD.IADD R12, R12, 0x1, -R3 ;  /* 0x000000010c0cb824 */ /* 0x000fe200078e0a03 */
[----:B0-----:R-:W-:Y:S01]  /*ee80*/  IABS R16, R215 ;  /* 0x000000d700107213 */ /* 0x001fe20000000000 */
[----:B------:R-:W-:Y:S01]  /*ee90*/  IMAD.MOV R19, RZ, RZ, -R19 ;  /* 0x000000ffff137224 */ /* 0x000fe200078e0a13 */
[----:B------:R-:W-:Y:S01]  /*eea0*/  ISETP.GE.AND P3, PT, R210, RZ, PT ;  /* 0x000000ffd200720c */ /* 0x000fe20003f66270 */
[----:B------:R-:W-:Y:S02]  /*eeb0*/  @!P4 IMAD.MOV R12, RZ, RZ, -R12 ;  /* 0x000000ffff0cc224 */ /* 0x000fe400078e0a0c */
[----:B------:R-:W-:Y:S01]  /*eec0*/  IMAD.HI.U32 R21, R4, R16, RZ ;  /* 0x0000001004157227 */ /* 0x000fe200078e00ff */
[----:B------:R-:W-:-:S03]  /*eed0*/  ISETP.GE.AND P5, PT, R211, RZ, PT ;  /* 0x000000ffd300720c */ /* 0x000fc60003fa6270 */
[----:B------:R-:W-:Y:S01]  /*eee0*/  @!P1 IMAD.IADD R13, R13, 0x1, -R3 ;  /* 0x000000010d0d9824 */ /* 0x000fe200078e0a03 */
[C---:B------:R-:W-:Y:S01]  /*eef0*/  ISETP.GT.U32.AND P1, PT, R3.reuse, R14, PT ;  /* 0x0000000e0300720c */ /* 0x040fe20003f24070 */
[----:B------:R-:W-:Y:S02]  /*ef00*/  IMAD R15, R3, R19, R15 ;  /* 0x00000013030f7224 */ /* 0x000fe400078e020f */
[----:B------:R-:W-:Y:S01]  /*ef10*/  IMAD.HI.U32 R20, R4, R11, RZ ;  /* 0x0000000b04147227 */ /* 0x000fe200078e00ff */
[----:B------:R-:W-:-:S03]  /*ef20*/  ISETP.GE.AND P2, PT, R209, RZ, PT ;  /* 0x000000ffd100720c */ /* 0x000fc60003f46270 */
[----:B------:R-:W-:Y:S01]  /*ef30*/  IMAD.MOV R21, RZ, RZ, -R21 ;  /* 0x000000ffff157224 */ /* 0x000fe200078e0a15 */
[----:B------:R0:W-:Y:S01]  /*ef40*/  STL [R1+0x170], R12 ;  /* 0x0001700c01007387 */ /* 0x0001e20000100800 */
[--C-:B------:R-:W-:Y:S01]  /*ef50*/  @!P6 IMAD.IADD R17, R17, 0x1, -R3.reuse ;  /* 0x000000011111e824 */ /* 0x100fe200078e0a03 */
[C---:B------:R-:W-:Y:S01]  /*ef60*/  ISETP.GT.U32.AND P6, PT, R3.reuse, R15, PT ;  /* 0x0000000f0300720c */ /* 0x040fe20003fc4070 */
[----:B------:R-:W-:Y:S02]  /*ef70*/  @!P0 IMAD.IADD R10, R10, 0x1, -R3 ;  /* 0x000000010a0a8824 */ /* 0x000fe400078e0a03 */
[----:B------:R-:W-:Y:S02]  /*ef80*/  IMAD.MOV R20, RZ, RZ, -R20 ;  /* 0x000000ffff147224 */ /* 0x000fe400078e0a14 */
[----:B------:R-:W-:Y:S02]  /*ef90*/  IMAD R16, R3, R21, R16 ;  /* 0x0000001503107224 */ /* 0x000fe400078e0210 */
[----:B0-----:R-:W-:-:S02]  /*efa0*/  IMAD.MOV.U32 R12, RZ, RZ, R13 ;  /* 0x000000ffff0c7224 */ /* 0x001fc400078e000d */
[----:B------:R-:W-:Y:S01]  /*efb0*/  IMAD.MOV.U32 R22, RZ, RZ, R18 ;  /* 0x000000ffff167224 */ /* 0x000fe200078e0012 */
[----:B------:R-:W-:Y:S01]  /*efc0*/  IABS R9, R217 ;  /* 0x000000d900097213 */ /* 0x000fe20000000000 */
[C---:B------:R-:W-:Y:S02]  /*efd0*/  IMAD R11, R3.reuse, R20, R11 ;  /* 0x00000014030b7224 */ /* 0x040fe400078e020b */
[----:B------:R-:W-:Y:S02]  /*efe0*/  IMAD.MOV.U32 R18, RZ, RZ, R10 ;  /* 0x000000ffff127224 */ /* 0x000fe400078e000a */
[----:B------:R-:W-:Y:S01]  /*eff0*/  @!P3 IMAD.MOV R12, RZ, RZ, -R12 ;  /* 0x000000ffff0cb224 */ /* 0x000fe200078e0a0c */
[C---:B------:R-:W-:Y:S01]  /*f000*/  ISETP.GT.U32.AND P3, PT, R3.reuse, R16, PT ;  /* 0x000000100300720c */ /* 0x040fe20003f64070 */
[----:B------:R-:W-:Y:S01]  /*f010*/  @!P5 IMAD.MOV R18, RZ, RZ, -R18 ;  /* 0x000000ffff12d224 */ /* 0x000fe200078e0a12 */
[----:B------:R-:W-:Y:S01]  /*f020*/  ISETP.GT.U32.AND P5, PT, R3, R11, PT ;  /* 0x0000000b0300720c */ /* 0x000fe20003fa4070 */
[----:B------:R-:W-:-:S02]  /*f030*/  @!P1 IMAD.IADD R14, R14, 0x1, -R3 ;  /* 0x000000010e0e9824 */ /* 0x000fc400078e0a03 */
[----:B------:R-:W-:Y:S01]  /*f040*/  IMAD.HI.U32 R19, R4, R9, RZ ;  /* 0x0000000904137227 */ /* 0x000fe200078e00ff */
[----:B------:R-:W-:-:S03]  /*f050*/  IABS R20, R218 ;  /* 0x000000da00147213 */ /* 0x000fc60000000000 */
[----:B------:R-:W-:Y:S01]  /*f060*/  @!P2 IMAD.MOV R22, RZ, RZ, -R22 ;  /* 0x000000ffff16a224 */ /* 0x000fe200078e0a16 */
[----:B------:R-:W-:Y:S01]  /*f070*/  ISETP.GT.U32.AND P4, PT, R3, R17, PT ;  /* 0x000000110300720c */ /* 0x000fe20003f84070 */
[----:B------:R-:W-:Y:S01]  /*f080*/  @!P6 IMAD.IADD R15, R15, 0x1, -R3 ;  /* 0x000000010f0fe824 */ /* 0x000fe200078e0a03 */
[----:B------:R-:W-:Y:S01]  /*f090*/  ISETP.GT.U32.AND P6, PT, R3, R14, PT ;  /* 0x0000000e0300720c */ /* 0x000fe20003fc4070 */
[----:B------:R-:W-:Y:S01]  /*f0a0*/  IMAD.MOV R19, RZ, RZ, -R19 ;  /* 0x000000ffff137224 */ /* 0x000fe200078e0a13 */
[----:B------:R-:W-:Y:S01]  /*f0b0*/  STL [R1+0x16c], R22 ;  /* 0x00016c1601007387 */ /* 0x000fe20000100800 */
[----:B------:R-:W-:Y:S01]  /*f0c0*/  ISETP.GE.AND P1, PT, R213, RZ, PT ;  /* 0x000000ffd500720c */ /* 0x000fe20003f26270 */
[----:B------:R-:W-:Y:S02]  /*f0d0*/  @!P3 IMAD.IADD R16, R16, 0x1, -R3 ;  /* 0x000000011010b824 */ /* 0x000fe400078e0a03 */
[----:B------:R-:W-:Y:S01]  /*f0e0*/  IMAD R9, R3, R19, R9 ;  /* 0x0000001303097224 */ /* 0x000fe200078e0209 */
[----:B------:R0:W-:Y:S01]  /*f0f0*/  STL [R1+0x168], R12 ;  /* 0x0001680c01007387 */ /* 0x0001e20000100800 */
[----:B------:R-:W-:Y:S01]  /*f100*/  IABS R19, R219 ;  /* 0x000000db00137213 */ /* 0x000fe20000000000 */
[----:B------:R-:W-:Y:S01]  /*f110*/  @!P5 IMAD.IADD R11, R11, 0x1, -R3 ;  /* 0x000000010b0bd824 */ /* 0x000fe200078e0a03 */
[----:B------:R-:W-:-:S02]  /*f120*/  ISETP.GE.AND P0, PT, R212, RZ, PT ;  /* 0x000000ffd400720c */ /* 0x000fc40003f06270 */
[C---:B------:R-:W-:Y:S01]  /*f130*/  ISETP.GT.U32.AND P2, PT, R3.reuse, R15, PT ;  /* 0x0000000f0300720c */ /* 0x040fe20003f44070 */
[----:B0-----:R-:W-:Y:S01]  /*f140*/  IMAD.HI.U32 R12, R4, R20, RZ ;  /* 0x00000014040c7227 */ /* 0x001fe200078e00ff */
[----:B------:R-:W-:-:S03]  /*f150*/  ISETP.GT.U32.AND P5, PT, R3, R16, PT ;  /* 0x000000100300720c */ /* 0x000fc60003fa4070 */
[----:B------:R-:W-:Y:S02]  /*f160*/  IMAD.MOV R12, RZ, RZ, -R12 ;  /* 0x000000ffff0c7224 */ /* 0x000fe400078e0a0c */
[----:B------:R-:W-:-:S04]  /*f170*/  IMAD.HI.U32 R10, R4, R19, RZ ;  /* 0x00000013040a7227 */ /* 0x000fc800078e00ff */
[--C-:B------:R-:W-:Y:S02]  /*f180*/  @!P4 IMAD.IADD R17, R17, 0x1, -R3.reuse ;  /* 0x000000011111c824 */ /* 0x100fe400078e0a03 */
[----:B------:R-:W-:Y:S02]  /*f190*/  @!P6 IMAD.IADD R14, R14, 0x1, -R3 ;  /* 0x000000010e0ee824 */ /* 0x000fe400078e0a03 */
[C---:B------:R-:W-:Y:S02]  /*f1a0*/  IMAD R12, R3.reuse, R12, R20 ;  /* 0x0000000c030c7224 */ /* 0x040fe400078e0214 */
[----:B------:R-:W-:Y:S01]  /*f1b0*/  IMAD.MOV R10, RZ, RZ, -R10 ;  /* 0x000000ffff0a7224 */ /* 0x000fe200078e0a0a */
[C---:B------:R-:W-:Y:S01]  /*f1c0*/  ISETP.GT.U32.AND P4, PT, R3.reuse, R9, PT ;  /* 0x000000090300720c */ /* 0x040fe20003f84070 */
[----:B------:R-:W-:Y:S01]  /*f1d0*/  IMAD.MOV.U32 R13, RZ, RZ, R17 ;  /* 0x000000ffff0d7224 */ /* 0x000fe200078e0011 */
[----:B------:R-:W-:Y:S01]  /*f1e0*/  ISETP.GE.AND P6, PT, R214, RZ, PT ;  /* 0x000000ffd600720c */ /* 0x000fe20003fc6270 */
[----:B------:R-:W-:Y:S01]  /*f1f0*/  @!P1 IMAD.MOV R14, RZ, RZ, -R14 ;  /* 0x000000ffff0e9224 */ /* 0x000fe200078e0a0e */
[C---:B------:R-:W-:Y:S01]  /*f200*/  ISETP.GT.U32.AND P1, PT, R3.reuse, R12, PT ;  /* 0x0000000c0300720c */ /* 0x040fe20003f24070 */
[----:B------:R-:W-:-:S02]  /*f210*/  IMAD R10, R3, R10, R19 ;  /* 0x0000000a030a7224 */ /* 0x000fc400078e0213 */
[----:B------:R-:W-:Y:S01]  /*f220*/  @!P2 IMAD.IADD R15, R15, 0x1, -R3 ;  /* 0x000000010f0fa824 */ /* 0x000fe200078e0a03 */
[----:B------:R-:W-:Y:S01]  /*f230*/  ISETP.GE.AND P2, PT, R215, RZ, PT ;  /* 0x000000ffd700720c */ /* 0x000fe20003f46270 */
[----:B------:R-:W-:Y:S01]  /*f240*/  @!P0 IMAD.MOV R13, RZ, RZ, -R13 ;  /* 0x000000ffff0d8224 */ /* 0x000fe200078e0a0d */
[C---:B------:R-:W-:Y:S01]  /*f250*/  ISETP.GT.U32.AND P0, PT, R3.reuse, R11, PT ;  /* 0x0000000b0300720c */ /* 0x040fe20003f04070 */
[--C-:B------:R-:W-:Y:S01]  /*f260*/  @!P5 IMAD.IADD R16, R16, 0x1, -R3.reuse ;  /* 0x000000011010d824 */ /* 0x100fe200078e0a03 */
[----:B------:R-:W-:Y:S01]  /*f270*/  ISETP.GT.U32.AND P5, PT, R3, R10, PT ;  /* 0x0000000a0300720c */ /* 0x000fe20003fa4070 */
[----:B------:R-:W-:Y:S04]  /*f280*/  STL [R1+0x164], R18 ;  /* 0x0001641201007387 */ /* 0x000fe80000100800 */
[----:B------:R0:W-:Y:S01]  /*f290*/  STL [R1+0x160], R13 ;  /* 0x0001600d01007387 */ /* 0x0001e20000100800 */
[----:B------:R-:W-:Y:S01]  /*f2a0*/  @!P4 IMAD.IADD R9, R9, 0x1, -R3 ;  /* 0x000000010909c824 */ /* 0x000fe200078e0a03 */
[----:B------:R-:W-:Y:S01]  /*f2b0*/  ISETP.GE.AND P3, PT, R216, RZ, PT ;  /* 0x000000ffd800720c */ /* 0x000fe20003f66270 */
[----:B------:R-:W-:Y:S01]  /*f2c0*/  @!P6 IMAD.MOV R15, RZ, RZ, -R15 ;  /* 0x000000ffff0fe224 */ /* 0x000fe200078e0a0f */
[----:B------:R1:W-:Y:S01]  /*f2d0*/  STL [R1+0x14c], R14 ;  /* 0x00014c0e01007387 */ /* 0x0003e20000100800 */
[----:B------:R-:W-:Y:S01]  /*f2e0*/  @!P1 IMAD.IADD R12, R12, 0x1, -R3 ;  /* 0x000000010c0c9824 */ /* 0x000fe200078e0a03 */
[----:B0-----:R-:W-:Y:S01]  /*f2f0*/  IABS R13, R220 ;  /* 0x000000dc000d7213 */ /* 0x001fe20000000000 */
[----:B------:R-:W-:Y:S01]  /*f300*/  IMAD.MOV.U32 R18, RZ, RZ, R16 ;  /* 0x000000ffff127224 */ /* 0x000fe200078e0010 */
[----:B------:R-:W-:-:S03]  /*f310*/  ISETP.GT.U32.AND P4, PT, R3, R9, PT ;  /* 0x000000090300720c */ /* 0x000fc60003f84070 */
[----:B-1----:R-:W-:Y:S01]  /*f320*/  IMAD.HI.U32 R14, R4, R13, RZ ;  /* 0x0000000d040e7227 */ /* 0x002fe200078e00ff */
[----:B------:R0:W-:Y:S03]  /*f330*/  STL [R1+0x148], R15 ;  /* 0x0001480f01007387 */ /* 0x0001e60000100800 */
[----:B------:R-:W-:Y:S01]  /*f340*/  @!P2 IMAD.MOV R18, RZ, RZ, -R18 ;  /* 0x000000ffff12a224 */ /* 0x000fe200078e0a12 */
[----:B------:R-:W-:Y:S01]  /*f350*/  ISETP.GT.U32.AND P2, PT, R3, R12, PT ;  /* 0x0000000c0300720c */ /* 0x000fe20003f44070 */
[--C-:B------:R-:W-:Y:S02]  /*f360*/  @!P0 IMAD.IADD R11, R11, 0x1, -R3.reuse ;  /* 0x000000010b0b8824 */ /* 0x100fe400078e0a03 */
[----:B------:R-:W-:Y:S02]  /*f370*/  IMAD.MOV R17, RZ, RZ, -R14 ;  /* 0x000000ffff117224 */ /* 0x000fe400078e0a0e */
[----:B------:R-:W-:Y:S01]  /*f380*/  @!P5 IMAD.IADD R10, R10, 0x1, -R3 ;  /* 0x000000010a0ad824 */ /* 0x000fe200078e0a03 */
[----:B0-----:R-:W-:Y:S01]  /*f390*/  IABS R15, R221 ;  /* 0x000000dd000f7213 */ /* 0x001fe20000000000 */
[----:B------:R-:W-:-:S02]  /*f3a0*/  IMAD R13, R3, R17, R13 ;  /* 0x00000011030d7224 */ /* 0x000fc400078e020d */
[----:B------:R-:W-:Y:S01]  /*f3b0*/  IMAD.MOV.U32 R16, RZ, RZ, R11 ;  /* 0x000000ffff107224 */ /* 0x000fe200078e000b */
[C---:B------:R-:W-:Y:S01]  /*f3c0*/  ISETP.GT.U32.AND P5, PT, R3.reuse, R10, PT ;  /* 0x0000000a0300720c */ /* 0x040fe20003fa4070 */
[----:B------:R-:W-:Y:S01]  /*f3d0*/  IMAD.MOV.U32 R14, RZ, RZ, R15 ;  /* 0x000000ffff0e7224 */ /* 0x000fe200078e000f */
[----:B------:R-:W-:Y:S01]  /*f3e0*/  IABS R11, R222 ;  /* 0x000000de000b7213 */ /* 0x000fe20000000000 */
[----:B------:R-:W-:Y:S01]  /*f3f0*/  @!P3 IMAD.MOV R16, RZ, RZ, -R16 ;  /* 0x000000ffff10b224 */ /* 0x000fe200078e0a10 */
[----:B------:R-:W-:Y:S01]  /*f400*/  ISETP.GT.U32.AND P3, PT, R3, R13, PT ;  /* 0x0000000d0300720c */ /* 0x000fe20003f64070 */
[----:B------:R-:W-:Y:S01]  /*f410*/  IMAD.HI.U32 R15, R4, R14, RZ ;  /* 0x0000000e040f7227 */ /* 0x000fe200078e00ff */
[----:B------:R-:W-:Y:S01]  /*f420*/  ISETP.GE.AND P6, PT, R217, RZ, PT ;  /* 0x000000ffd900720c */ /* 0x000fe20003fc6270 */
[----:B------:R-:W-:Y:S01]  /*f430*/  STL [R1+0x144], R18 ;  /* 0x0001441201007387 */ /* 0x000fe20000100800 */
[----:B------:R-:W-:Y:S01]  /*f440*/  ISETP.GE.AND P0, PT, R218, RZ, PT ;  /* 0x000000ffda00720c */ /* 0x000fe20003f06270 */
[----:B------:R-:W-:Y:S01]  /*f450*/  @!P4 IMAD.IADD R9, R9, 0x1, -R3 ;  /* 0x000000010909c824 */ /* 0x000fe200078e0a03 */
[----:B------:R-:W-:Y:S01]  /*f460*/  ISETP.GE.AND P4, PT, R219, RZ, PT ;  /* 0x000000ffdb00720c */ /* 0x000fe20003f86270 */
[----:B------:R-:W-:Y:S01]  /*f470*/  IMAD.MOV R15, RZ, RZ, -R15 ;  /* 0x000000ffff0f7224 */ /* 0x000fe200078e0a0f */
[----:B------:R0:W-:Y:S01]  /*f480*/  STL [R1+0x13c], R16 ;  /* 0x00013c1001007387 */ /* 0x0001e20000100800 */
[----:B------:R-:W-:-:S02]  /*f490*/  @!P2 IMAD.IADD R12, R12, 0x1, -R3 ;  /* 0x000000010c0ca824 */ /* 0x000fc400078e0a03 */
[----:B------:R-:W-:Y:S02]  /*f4a0*/  IMAD R14, R3, R15, R14 ;  /* 0x0000000f030e7224 */ /* 0x000fe400078e020e */
[----:B------:R-:W-:Y:S02]  /*f4b0*/  IMAD.MOV.U32 R17, RZ, RZ, R12 ;  /* 0x000000ffff117224 */ /* 0x000fe400078e000c */
[----:B0-----:R-:W-:-:S04]  /*f4c0*/  IMAD.HI.U32 R16, R4, R11, RZ ;  /* 0x0000000b04107227 */ /* 0x001fc800078e00ff */
[--C-:B------:R-:W-:Y:S02]  /*f4d0*/  @!P5 IMAD.IADD R10, R10, 0x1, -R3.reuse ;  /* 0x000000010a0ad824 */ /* 0x100fe400078e0a03 */
[----:B------:R-:W-:Y:S01]  /*f4e0*/  IMAD.MOV R12, RZ, RZ, -R16 ;  /* 0x000000ffff0c7224 */ /* 0x000fe200078e0a10 */
[----:B------:R-:W-:Y:S01]  /*f4f0*/  ISETP.GT.U32.AND P5, PT, R3, R14, PT ;  /* 0x0000000e0300720c */ /* 0x000fe20003fa4070 */
[----:B------:R-:W-:Y:S02]  /*f500*/  @!P3 IMAD.IADD R13, R13, 0x1, -R3 ;  /* 0x000000010d0db824 */ /* 0x000fe400078e0a03 */
[----:B------:R-:W-:Y:S02]  /*f510*/  IMAD R11, R3, R12, R11 ;  /* 0x0000000c030b7224 */ /* 0x000fe400078e020b */
[----:B------:R-:W-:Y:S02]  /*f520*/  IMAD.MOV.U32 R16, RZ, RZ, R10 ;  /* 0x000000ffff107224 */ /* 0x000fe400078e000a */
[----:B------:R-:W-:-:S02]  /*f530*/  @!P6 IMAD.MOV R9, RZ, RZ, -R9 ;  /* 0x000000ffff09e224 */ /* 0x000fc400078e0a09 */
[----:B------:R-:W-:Y:S01]  /*f540*/  @!P0 IMAD.MOV R17, RZ, RZ, -R17 ;  /* 0x000000ffff118224 */ /* 0x000fe200078e0a11 */
[C---:B------:R-:W-:Y:S01]  /*f550*/  ISETP.GT.U32.AND P0, PT, R3.reuse, R13, PT ;  /* 0x0000000d0300720c */ /* 0x040fe20003f04070 */
[----:B------:R-:W-:Y:S01]  /*f560*/  @!P4 IMAD.MOV R16, RZ, RZ, -R16 ;  /* 0x000000ffff10c224 */ /* 0x000fe200078e0a10 */
[----:B------:R-:W-:Y:S01]  /*f570*/  ISETP.GT.U32.AND P4, PT, R3, R11, PT ;  /* 0x0000000b0300720c */ /* 0x000fe20003f84070 */
[----:B------:R0:W-:Y:S01]  /*f580*/  STL [R1+0x138], R9 ;  /* 0x0001380901007387 */ /* 0x0001e20000100800 */
[----:B------:R-:W-:Y:S01]  /*f590*/  ISETP.GE.AND P1, PT, R220, RZ, PT ;  /* 0x000000ffdc00720c */ /* 0x000fe20003f26270 */
[----:B------:R-:W-:Y:S01]  /*f5a0*/  @!P5 IMAD.IADD R14, R14, 0x1, -R3 ;  /* 0x000000010e0ed824 */ /* 0x000fe200078e0a03 */
[----:B------:R-:W-:Y:S02]  /*f5b0*/  IABS R15, R223 ;  /* 0x000000df000f7213 */ /* 0x000fe40000000000 */
[----:B0-----:R-:W-:-:S05]  /*f5c0*/  IABS R9, R224 ;  /* 0x000000e000097213 */ /* 0x001fca0000000000 */
[--C-:B------:R-:W-:Y:S02]  /*f5d0*/  @!P0 IMAD.IADD R13, R13, 0x1, -R3.reuse ;  /* 0x000000010d0d8824 */ /* 0x100fe400078e0a03 */
[----:B------:R-:W-:Y:S01]  /*f5e0*/  IMAD.HI.U32 R10, R4, R9, RZ ;  /* 0x00000009040a7227 */ /* 0x000fe200078e00ff */
[----:B------:R-:W-:Y:S01]  /*f5f0*/  ISETP.GT.U32.AND P5, PT, R3, R14, PT ;  /* 0x0000000e0300720c */ /* 0x000fe20003fa4070 */
[----:B------:R0:W-:Y:S02]  /*f600*/  STL [R1+0x134], R17 ;  /* 0x0001341101007387 */ /* 0x0001e40000100800 */
[----:B------:R-:W-:Y:S02]  /*f610*/  IMAD.MOV R10, RZ, RZ, -R10 ;  /* 0x000000ffff0a7224 */ /* 0x000fe400078e0a0a */
[----:B------:R-:W-:Y:S01]  /*f620*/  @!P4 IMAD.IADD R11, R11, 0x1, -R3 ;  /* 0x000000010b0bc824 */ /* 0x000fe200078e0a03 */
[----:B------:R1:W-:Y:S01]  /*f630*/  STL [R1+0x130], R16 ;  /* 0x0001301001007387 */ /* 0x0003e20000100800 */
[----:B------:R-:W-:-:S02]  /*f640*/  IMAD R9, R3, R10, R9 ;  /* 0x0000000a03097224 */ /* 0x000fc400078e0209 */
[----:B------:R-:W-:Y:S02]  /*f650*/  IMAD.MOV.U32 R19, RZ, RZ, R13 ;  /* 0x000000ffff137224 */ /* 0x000fe400078e000d */
[----:B0-----:R-:W-:Y:S01]  /*f660*/  IMAD.HI.U32 R17, R4, R15, RZ ;  /* 0x0000000f04117227 */ /* 0x001fe200078e00ff */
[C---:B------:R-:W-:Y:S02]  /*f670*/  ISETP.GT.U32.AND P4, PT, R3.reuse, R11, PT ;  /* 0x0000000b0300720c */ /* 0x040fe40003f84070 */
[----:B-1----:R-:W-:Y:S01]  /*f680*/  IABS R16, R225 ;  /* 0x000000e100107213 */ /* 0x002fe20000000000 */
[----:B------:R-:W-:Y:S01]  /*f690*/  IMAD.MOV R17, RZ, RZ, -R17 ;  /* 0x000000ffff117224 */ /* 0x000fe200078e0a11 */
[----:B------:R-:W-:Y:S01]  /*f6a0*/  IABS R12, R226 ;  /* 0x000000e2000c7213 */ /* 0x000fe20000000000 */
[----:B------:R-:W-:Y:S01]  /*f6b0*/  @!P1 IMAD.MOV R19, RZ, RZ, -R19 ;  /* 0x000000ffff139224 */ /* 0x000fe200078e0a13 */
[----:B------:R-:W-:Y:S01]  /*f6c0*/  ISETP.GT.U32.AND P1, PT, R3, R9, PT ;  /* 0x000000090300720c */ /* 0x000fe20003f24070 */
[----:B------:R-:W-:-:S02]  /*f6d0*/  IMAD.MOV.U32 R10, RZ, RZ, R16 ;  /* 0x000000ffff0a7224 */ /* 0x000fc400078e0010 */
[C---:B------:R-:W-:Y:S01]  /*f6e0*/  IMAD R15, R3.reuse, R17, R15 ;  /* 0x00000011030f7224 */ /* 0x040fe200078e020f */
[----:B------:R-:W-:Y:S01]  /*f6f0*/  ISETP.GE.AND P2, PT, R222, RZ, PT ;  /* 0x000000ffde00720c */ /* 0x000fe20003f46270 */
[----:B------:R-:W-:Y:S02]  /*f700*/  @!P5 IMAD.IADD R14, R14, 0x1, -R3 ;  /* 0x000000010e0ed824 */ /* 0x000fe400078e0a03 */
[----:B------:R-:W-:Y:S01]  /*f710*/  IMAD.HI.U32 R16, R4, R10, RZ ;  /* 0x0000000a04107227 */ /* 0x000fe200078e00ff */
[----:B------:R-:W-:-:S03]  /*f720*/  ISETP.GT.U32.AND P5, PT, R3, R15, PT ;  /* 0x0000000f0300720c */ /* 0x000fc60003fa4070 */
[----:B------:R-:W-:-:S04]  /*f730*/  IMAD.HI.U32 R13, R4, R12, RZ ;  /* 0x0000000c040d7227 */ /* 0x000fc800078e00ff */
[----:B------:R-:W-:Y:S02]  /*f740*/  IMAD.MOV.U32 R18, RZ, RZ, R14 ;  /* 0x000000ffff127224 */ /* 0x000fe400078e000e */
[----:B------:R-:W-:Y:S02]  /*f750*/  IMAD.MOV R16, RZ, RZ, -R16 ;  /* 0x000000ffff107224 */ /* 0x000fe400078e0a10 */
[----:B------:R-:W-:Y:S02]  /*f760*/  IMAD.MOV R14, RZ, RZ, -R13 ;  /* 0x000000ffff0e7224 */ /* 0x000fe400078e0a0d */
[----:B------:R-:W-:Y:S02]  /*f770*/  @!P4 IMAD.IADD R11, R11, 0x1, -R3 ;  /* 0x000000010b0bc824 */ /* 0x000fe400078e0a03 */
[C---:B------:R-:W-:Y:S01]  /*f780*/  IMAD R13, R3.reuse, R16, R10 ;  /* 0x00000010030d7224 */ /* 0x040fe200078e020a */
[----:B------:R-:W-:Y:S01]  /*f790*/  IABS R16, R227 ;  /* 0x000000e300107213 */ /* 0x000fe20000000000 */
[----:B------:R-:W-:-:S02]  /*f7a0*/  IMAD R12, R3, R14, R12 ;  /* 0x0000000e030c7224 */ /* 0x000fc400078e020c */
[----:B------:R-:W-:Y:S02]  /*f7b0*/  @!P1 IMAD.IADD R9, R9, 0x1, -R3 ;  /* 0x0000000109099824 */ /* 0x000fe400078e0a03 */
[----:B------:R-:W-:Y:S02]  /*f7c0*/  IMAD.MOV.U32 R17, RZ, RZ, R11 ;  /* 0x000000ffff117224 */ /* 0x000fe400078e000b */
[----:B------:R-:W-:Y:S01]  /*f7d0*/  IMAD.HI.U32 R11, R4, R16, RZ ;  /* 0x00000010040b7227 */ /* 0x000fe200078e00ff */
[----:B------:R-:W-:-:S03]  /*f7e0*/  ISETP.GT.U32.AND P1, PT, R3, R9, PT ;  /* 0x000000090300720c */ /* 0x000fc60003f24070 */
[----:B------:R-:W-:Y:S01]  /*f7f0*/  @!P2 IMAD.MOV R17, RZ, RZ, -R17 ;  /* 0x000000ffff11a224 */ /* 0x000fe200078e0a11 */
[----:B------:R-:W-:Y:S01]  /*f800*/  ISETP.GT.U32.AND P2, PT, R3, R12, PT ;  /* 0x0000000c0300720c */ /* 0x000fe20003f44070 */
[----:B------:R-:W-:Y:S01]  /*f810*/  @!P5 IMAD.IADD R15, R15, 0x1, -R3 ;  /* 0x000000010f0fd824 */ /* 0x000fe200078e0a03 */
[----:B------:R-:W-:Y:S01]  /*f820*/  ISETP.GT.U32.AND P4, PT, R3, R13, PT ;  /* 0x0000000d0300720c */ /* 0x000fe20003f84070 */
[----:B------:R-:W-:Y:S01]  /*f830*/  IMAD.MOV R11, RZ, RZ, -R11 ;  /* 0x000000ffff0b7224 */ /* 0x000fe200078e0a0b */
[----:B------:R-:W-:Y:S02]  /*f840*/  ISETP.GE.AND P6, PT, R221, RZ, PT ;  /* 0x000000ffdd00720c */ /* 0x000fe40003fc6270 */
[C---:B------:R-:W-:Y:S01]  /*f850*/  ISETP.GT.U32.AND P5, PT, R3.reuse, R15, PT ;  /* 0x0000000f0300720c */ /* 0x040fe20003fa4070 */
[----:B------:R-:W-:Y:S02]  /*f860*/  IMAD R11, R3, R11, R16 ;  /* 0x0000000b030b7224 */ /* 0x000fe400078e0210 */
[----:B------:R-:W-:Y:S01]  /*f870*/  @!P1 IMAD.IADD R9, R9, 0x1, -R3 ;  /* 0x0000000109099824 */ /* 0x000fe200078e0a03 */
[----:B------:R-:W-:-:S02]  /*f880*/  ISETP.GE.AND P3, PT, R223, RZ, PT ;  /* 0x000000ffdf00720c */ /* 0x000fc40003f66270 */
[----:B------:R-:W-:Y:S01]  /*f890*/  ISETP.GT.U32.AND P1, PT, R3, R11, PT ;  /* 0x0000000b0300720c */ /* 0x000fe20003f24070 */
[--C-:B------:R-:W-:Y:S01]  /*f8a0*/  @!P2 IMAD.IADD R12, R12, 0x1, -R3.reuse ;  /* 0x000000010c0ca824 */ /* 0x100fe200078e0a03 */
[----:B------:R-:W-:Y:S01]  /*f8b0*/  ISETP.GE.AND P0, PT, R224, RZ, PT ;  /* 0x000000ffe000720c */ /* 0x000fe20003f06270 */
[--C-:B------:R-:W-:Y:S01]  /*f8c0*/  @!P4 IMAD.IADD R13, R13, 0x1, -R3.reuse ;  /* 0x000000010d0dc824 */ /* 0x100fe200078e0a03 */
[----:B------:R-:W-:Y:S01]  /*f8d0*/  IABS R14, R228 ;  /* 0x000000e4000e7213 */ /* 0x000fe20000000000 */
[----:B------:R-:W-:Y:S01]  /*f8e0*/  @!P6 IMAD.MOV R18, RZ, RZ, -R18 ;  /* 0x000000ffff12e224 */ /* 0x000fe200078e0a12 */
[----:B------:R-:W-:Y:S01]  /*f8f0*/  ISETP.GT.U32.AND P2, PT, R3, R12, PT ;  /* 0x0000000c0300720c */ /* 0x000fe20003f44070 */
[----:B------:R-:W-:Y:S01]  /*f900*/  @!P5 IMAD.IADD R15, R15, 0x1, -R3 ;  /* 0x000000010f0fd824 */ /* 0x000fe200078e0a03 */
[----:B------:R-:W-:Y:S01]  /*f910*/  STL [R1+0x12c], R19 ;  /* 0x00012c1301007387 */ /* 0x000fe20000100800 */
[----:B------:R-:W-:Y:S01]  /*f920*/  IABS R10, R229 ;  /* 0x000000e5000a7213 */ /* 0x000fe20000000000 */
[----:B------:R-:W-:Y:S01]  /*f930*/  IMAD.HI.U32 R16, R4, R14, RZ ;  /* 0x0000000e04107227 */ /* 0x000fe200078e00ff */
[----:B------:R-:W-:Y:S01]  /*f940*/  ISETP.GT.U32.AND P4, PT, R3, R13, PT ;  /* 0x0000000d0300720c */ /* 0x000fe20003f84070 */
[----:B------:R0:W-:Y:S01]  /*f950*/  STL [R1+0x128], R18 ;  /* 0x0001281201007387 */ /* 0x0001e20000100800 */
[----:B------:R-:W-:Y:S01]  /*f960*/  ISETP.GE.AND P5, PT, R226, RZ, PT ;  /* 0x000000ffe200720c */ /* 0x000fe20003fa6270 */
[----:B------:R-:W-:-:S02]  /*f970*/  IMAD.MOV R16, RZ, RZ, -R16 ;  /* 0x000000ffff107224 */ /* 0x000fc400078e0a10 */
[----:B------:R1:W-:Y:S01]  /*f980*/  STL [R1+0x124], R17 ;  /* 0x0001241101007387 */ /* 0x0003e20000100800 */
[----:B------:R-:W-:Y:S02]  /*f990*/  @!P1 IMAD.IADD R11, R11, 0x1, -R3 ;  /* 0x000000010b0b9824 */ /* 0x000fe400078e0a03 */
[----:B0-----:R-:W-:Y:S02]  /*f9a0*/  IMAD.MOV.U32 R18, RZ, RZ, R15 ;  /* 0x000000ffff127224 */ /* 0x001fe400078e000f */
[----:B------:R-:W-:-:S04]  /*f9b0*/  IMAD.HI.U32 R15, R4, R10, RZ ;  /* 0x0000000a040f7227 */ /* 0x000fc800078e00ff */
[----:B-1----:R-:W-:Y:S02]  /*f9c0*/  IMAD.MOV.U32 R17, RZ, RZ, R9 ;  /* 0x000000ffff117224 */ /* 0x002fe400078e0009 */
[----:B------:R-:W-:Y:S01]  /*f9d0*/  @!P3 IMAD.MOV R18, RZ, RZ, -R18 ;  /* 0x000000ffff12b224 */ /* 0x000fe200078e0a12 */
[----:B------:R-:W-:Y:S01]  /*f9e0*/  ISETP.GE.AND P6, PT, R225, RZ, PT ;  /* 0x000000ffe100720c */ /* 0x000fe20003fc6270 */
[----:B------:R-:W-:Y:S02]  /*f9f0*/  @!P0 IMAD.MOV R17, RZ, RZ, -R17 ;  /* 0x000000ffff118224 */ /* 0x000fe400078e0a11 */
[C---:B------:R-:W-:Y:S01]  /*fa00*/  IMAD R9, R3.reuse, R16, R14 ;  /* 0x0000001003097224 */ /* 0x040fe200078e020e */
[----:B------:R-:W-:Y:S01]  /*fa10*/  ISETP.GT.U32.AND P1, PT, R3, R11, PT ;  /* 0x0000000b0300720c */ /* 0x000fe20003f24070 */
[----:B------:R-:W-:Y:S02]  /*fa20*/  IMAD.MOV R15, RZ, RZ, -R15 ;  /* 0x000000ffff0f7224 */ /* 0x000fe400078e0a0f */
[--C-:B------:R-:W-:Y:S01]  /*fa30*/  @!P2 IMAD.IADD R12, R12, 0x1, -R3.reuse ;  /* 0x000000010c0ca824 */ /* 0x100fe200078e0a03 */
[----:B------:R0:W-:Y:S01]  /*fa40*/  STL [R1+0x120], R18 ;  /* 0x0001201201007387 */ /* 0x0001e20000100800 */
[----:B------:R-:W-:Y:S01]  /*fa50*/  @!P4 IMAD.IADD R13, R13, 0x1, -R3 ;  /* 0x000000010d0dc824 */ /* 0x000fe200078e0a03 */
[C---:B------:R-:W-:Y:S01]  /*fa60*/  ISETP.GT.U32.AND P2, PT, R3.reuse, R9, PT ;  /* 0x000000090300720c */ /* 0x040fe20003f44070 */
[----:B------:R-:W-:Y:S01]  /*fa70*/  IMAD R10, R3, R15, R10 ;  /* 0x0000000f030a7224 */ /* 0x000fe200078e020a */
[----:B------:R1:W-:Y:S01]  /*fa80*/  STL [R1+0x118], R17 ;  /* 0x0001181101007387 */ /* 0x0003e20000100800 */
[----:B------:R-:W-:-:S02]  /*fa90*/  IABS R14, R230 ;  /* 0x000000e6000e7213 */ /* 0x000fc40000000000 */
[----:B------:R-:W-:Y:S01]  /*faa0*/  ISETP.GE.AND P3, PT, R227, RZ, PT ;  /* 0x000000ffe300720c */ /* 0x000fe20003f66270 */
[----:B0-----:R-:W-:Y:S02]  /*fab0*/  IMAD.MOV.U32 R18, RZ, RZ, R13 ;  /* 0x000000ffff127224 */ /* 0x001fe400078e000d */
[----:B-1----:R-:W-:Y:S02]  /*fac0*/  IMAD.MOV.U32 R17, RZ, RZ, R12 ;  /* 0x000000ffff117224 */ /* 0x002fe400078e000c */
[----:B------:R-:W-:-:S04]  /*fad0*/  IMAD.HI.U32 R12, R4, R14, RZ ;  /* 0x0000000e040c7227 */ /* 0x000fc800078e00ff */
[----:B------:R-:W-:Y:S01]  /*fae0*/  @!P5 IMAD.MOV R17, RZ, RZ, -R17 ;  /* 0x000000ffff11d224 */ /* 0x000fe200078e0a11 */
[----:B------:R-:W-:Y:S01]  /*faf0*/  ISETP.GT.U32.AND P5, PT, R3, R10, PT ;  /* 0x0000000a0300720c */ /* 0x000fe20003fa4070 */
[----:B------:R-:W-:Y:S02]  /*fb00*/  @!P6 IMAD.MOV R18, RZ, RZ, -R18 ;  /* 0x000000ffff12e224 */ /* 0x000fe400078e0a12 */
[----:B------:R-:W-:Y:S02]  /*fb10*/  IMAD.MOV R12, RZ, RZ, -R12 ;  /* 0x000000ffff0c7224 */ /* 0x000fe400078e0a0c */
[--C-:B------:R-:W-:Y:S01]  /*fb20*/  @!P1 IMAD.IADD R11, R11, 0x1, -R3.reuse ;  /* 0x000000010b0b9824 */ /* 0x100fe200078e0a03 */
[----:B------:R0:W-:Y:S01]  /*fb30*/  STL [R1+0x10c], R18 ;  /* 0x00010c1201007387 */ /* 0x0001e20000100800 */
[----:B------:R-:W-:Y:S01]  /*fb40*/  @!P2 IMAD.IADD R9, R9, 0x1, -R3 ;  /* 0x000000010909a824 */ /* 0x000fe200078e0a03 */
[----:B------:R-:W-:Y:S01]  /*fb50*/  IABS R13, R231 ;  /* 0x000000e7000d7213 */ /* 0x000fe20000000000 */
[C---:B------:R-:W-:Y:S01]  /*fb60*/  IMAD R14, R3.reuse, R12, R14 ;  /* 0x0000000c030e7224 */ /* 0x040fe200078e020e */
[----:B------:R1:W-:Y:S01]  /*fb70*/  STL [R1+0xf4], R17 ;  /* 0x0000f41101007387 */ /* 0x0003e20000100800 */
[----:B------:R-:W-:Y:S01]  /*fb80*/  IABS R15, R232 ;  /* 0x000000e8000f7213 */ /* 0x000fe20000000000 */
[----:B0-----:R-:W-:Y:S01]  /*fb90*/  IMAD.MOV.U32 R18, RZ, RZ, R11 ;  /* 0x000000ffff127224 */ /* 0x001fe200078e000b */
[----:B------:R-:W-:Y:S01]  /*fba0*/  ISETP.GT.U32.AND P2, PT, R3, R9, PT ;  /* 0x000000090300720c */ /* 0x000fe20003f44070 */
[----:B------:R-:W-:-:S02]  /*fbb0*/  @!P5 IMAD.IADD R10, R10, 0x1, -R3 ;  /* 0x000000010a0ad824 */ /* 0x000fc400078e0a03 */
[----:B------:R-:W-:Y:S01]  /*fbc0*/  @!P3 IMAD.MOV R18, RZ, RZ, -R18 ;  /* 0x000000ffff12b224 */ /* 0x000fe200078e0a12 */
[C---:B------:R-:W-:Y:S01]  /*fbd0*/  ISETP.GT.U32.AND P3, PT, R3.reuse, R14, PT ;  /* 0x0000000e0300720c */ /* 0x040fe20003f64070 */
[----:B-1----:R-:W-:Y:S01]  /*fbe0*/  IMAD.HI.U32 R17, R4, R13, RZ ;  /* 0x0000000d04117227 */ /* 0x002fe200078e00ff */
[----:B------:R-:W-:-:S03]  /*fbf0*/  ISETP.GT.U32.AND P5, PT, R3, R10, PT ;  /* 0x0000000a0300720c */ /* 0x000fc60003fa4070 */
[----:B------:R-:W-:Y:S01]  /*fc00*/  IMAD.HI.U32 R16, R4, R15, RZ ;  /* 0x0000000f04107227 */ /* 0x000fe200078e00ff */
[----:B------:R-:W-:-:S03]  /*fc10*/  ISETP.GE.AND P0, PT, R228, RZ, PT ;  /* 0x000000ffe400720c */ /* 0x000fc60003f06270 */
[----:B------:R-:W-:Y:S02]  /*fc20*/  IMAD.MOV R17, RZ, RZ, -R17 ;  /* 0x000000ffff117224 */ /* 0x000fe400078e0a11 */
[----:B------:R-:W-:Y:S02]  /*fc30*/  IMAD.MOV R16, RZ, RZ, -R16 ;  /* 0x000000ffff107224 */ /* 0x000fe400078e0a10 */
[----:B------:R-:W-:Y:S02]  /*fc40*/  IMAD R13, R3, R17, R13 ;  /* 0x00000011030d7224 */ /* 0x000fe400078e020d */
[----:B------:R-:W-:Y:S02]  /*fc50*/  @!P2 IMAD.IADD R9, R9, 0x1, -R3 ;  /* 0x000000010909a824 */ /* 0x000fe400078e0a03 */
[C---:B------:R-:W-:Y:S01]  /*fc60*/  IMAD R11, R3.reuse, R16, R15 ;  /* 0x00000010030b7224 */ /* 0x040fe200078e020f */
[----:B------:R-:W-:Y:S01]  /*fc70*/  ISETP.GT.U32.AND P2, PT, R3, R13, PT ;  /* 0x0000000d0300720c */ /* 0x000fe20003f44070 */
[--C-:B------:R-:W-:Y:S01]  /*fc80*/  @!P3 IMAD.IADD R14, R14, 0x1, -R3.reuse ;  /* 0x000000010e0eb824 */ /* 0x100fe200078e0a03 */
[----:B------:R0:W-:Y:S01]  /*fc90*/  STL [R1+0xe4], R18 ;  /* 0x0000e41201007387 */ /* 0x0001e20000100800 */
[----:B------:R-:W-:Y:S01]  /*fca0*/  ISETP.GE.AND P4, PT, R229, RZ, PT ;  /* 0x000000ffe500720c */ /* 0x000fe20003f86270 */
[----:B------:R-:W-:Y:S01]  /*fcb0*/  @!P5 IMAD.IADD R10, R10, 0x1, -R3 ;  /* 0x000000010a0ad824 */ /* 0x000fe200078e0a03 */
[----:B------:R-:W-:-:S02]  /*fcc0*/  IABS R12, R233 ;  /* 0x000000e9000c7213 */ /* 0x000fc40000000000 */
[C---:B------:R-:W-:Y:S02]  /*fcd0*/  ISETP.GT.U32.AND P5, PT, R3.reuse, R11, PT ;  /* 0x0000000b0300720c */ /* 0x040fe40003fa4070 */
[----:B------:R-:W-:Y:S01]  /*fce0*/  ISETP.GT.U32.AND P3, PT, R3, R14, PT ;  /* 0x0000000e0300720c */ /* 0x000fe20003f64070 */
[----:B0-----:R-:W-:Y:S01]  /*fcf0*/  IMAD.MOV.U32 R18, RZ, RZ, R9 ;  /* 0x000000ffff127224 */ /* 0x001fe200078e0009 */
[----:B------:R-:W-:Y:S01]  /*fd00*/  IABS R15, R234 ;  /* 0x000000ea000f7213 */ /* 0x000fe20000000000 */
[----:B------:R-:W-:-:S04]  /*fd10*/  IMAD.HI.U32 R16, R4, R12, RZ ;  /* 0x0000000c04107227 */ /* 0x000fc800078e00ff */
[----:B------:R-:W-:Y:S01]  /*fd20*/  @!P0 IMAD.MOV R18, RZ, RZ, -R18 ;  /* 0x000000ffff128224 */ /* 0x000fe200078e0a12 */
[----:B------:R-:W-:Y:S01]  /*fd30*/  IABS R17, R235 ;  /* 0x000000eb00117213 */ /* 0x000fe20000000000 */
[----:B------:R-:W-:Y:S01]  /*fd40*/  @!P2 IMAD.IADD R13, R13, 0x1, -R3 ;  /* 0x000000010d0da824 */ /* 0x000fe200078e0a03 */
[----:B------:R-:W-:Y:S02]  /*fd50*/  ISETP.GE.AND P6, PT, R230, RZ, PT ;  /* 0x000000ffe600720c */ /* 0x000fe40003fc6270 */
[----:B------:R0:W-:Y:S01]  /*fd60*/  STL [R1+0xd0], R18 ;  /* 0x0000d01201007387 */ /* 0x0001e20000100800 */
[----:B------:R-:W-:Y:S02]  /*fd70*/  IMAD.MOV.U32 R9, RZ, RZ, R17 ;  /* 0x000000ffff097224 */ /* 0x000fe400078e0011 */
[----:B------:R-:W-:Y:S02]  /*fd80*/  @!P4 IMAD.MOV R10, RZ, RZ, -R10 ;  /* 0x000000ffff0ac224 */ /* 0x000fe400078e0a0a */
[----:B------:R-:W-:-:S02]  /*fd90*/  @!P5 IMAD.IADD R11, R11, 0x1, -R3 ;  /* 0x000000010b0bd824 */ /* 0x000fc400078e0a03 */
[----:B0-----:R-:W-:Y:S02]  /*fda0*/  IMAD.MOV R18, RZ, RZ, -R16 ;  /* 0x000000ffff127224 */ /* 0x001fe400078e0a10 */
[----:B------:R-:W-:Y:S01]  /*fdb0*/  IMAD.HI.U32 R16, R4, R15, RZ ;  /* 0x0000000f04107227 */ /* 0x000fe200078e00ff */
[----:B------:R-:W-:-:S03]  /*fdc0*/  ISETP.GT.U32.AND P5, PT, R3, R13, PT ;  /* 0x0000000d0300720c */ /* 0x000fc60003fa4070 */
[C---:B------:R-:W-:Y:S02]  /*fdd0*/  IMAD R12, R3.reuse, R18, R12 ;  /* 0x00000012030c7224 */ /* 0x040fe400078e020c */
[----:B------:R-:W-:Y:S02]  /*fde0*/  IMAD.MOV R16, RZ, RZ, -R16 ;  /* 0x000000ffff107224 */ /* 0x000fe400078e0a10 */
[----:B------:R-:W-:Y:S01]  /*fdf0*/  @!P3 IMAD.IADD R14, R14, 0x1, -R3 ;  /* 0x000000010e0eb824 */ /* 0x000fe200078e0a03 */
[----:B------:R0:W-:Y:S01]  /*fe00*/  STL [R1+0xc4], R10 ;  /* 0x0000c40a01007387 */ /* 0x0001e20000100800 */
[----:B------:R-:W-:Y:S01]  /*fe10*/  IMAD.HI.U32 R17, R4, R9, RZ ;  /* 0x0000000904117227 */ /* 0x000fe200078e00ff */
[----:B------:R-:W-:-:S03]  /*fe20*/  ISETP.GT.U32.AND P3, PT, R3, R12, PT ;  /* 0x0000000c0300720c */ /* 0x000fc60003f64070 */
[----:B------:R-:W-:Y:S02]  /*fe30*/  IMAD.MOV.U32 R18, RZ, RZ, R14 ;  /* 0x000000ffff127224 */ /* 0x000fe400078e000e */
[----:B------:R-:W-:Y:S02]  /*fe40*/  IMAD.MOV R17, RZ, RZ, -R17 ;  /* 0x000000ffff117224 */ /* 0x000fe400078e0a11 */
[C---:B0-----:R-:W-:Y:S02]  /*fe50*/  IMAD R10, R3.reuse, R16, R15 ;  /* 0x00000010030a7224 */ /* 0x041fe400078e020f */
[----:B------:R-:W-:Y:S02]  /*fe60*/  @!P6 IMAD.MOV R18, RZ, RZ, -R18 ;  /* 0x000000ffff12e224 */ /* 0x000fe400078e0a12 */
[C---:B------:R-:W-:Y:S01]  /*fe70*/  IMAD R9, R3.reuse, R17, R9 ;  /* 0x0000001103097224 */ /* 0x040fe200078e0209 */
[----:B------:R-:W-:Y:S01]  /*fe80*/  ISETP.GT.U32.AND P6, PT, R3, R10, PT ;  /* 0x0000000a0300720c */ /* 0x000fe20003fc4070 */
[----:B------:R-:W-:-:S03]  /*fe90*/  @!P5 IMAD.IADD R13, R13, 0x1, -R3 ;  /* 0x000000010d0dd824 */ /* 0x000fc600078e0a03 */
[----:B------:R-:W-:Y:S01]  /*fea0*/  ISETP.GT.U32.AND P5, PT, R3, R9, PT ;  /* 0x000000090300720c */ /* 0x000fe20003fa4070 */
[----:B------:R-:W-:Y:S01]  /*feb0*/  @!P3 IMAD.IADD R12, R12, 0x1, -R3 ;  /* 0x000000010c0cb824 */ /* 0x000fe200078e0a03 */
[----:B------:R-:W-:Y:S02]  /*fec0*/  IABS R15, R236 ;  /* 0x000000ec000f7213 */ /* 0x000fe40000000000 */
[----:B------:R-:W-:-:S03]  /*fed0*/  IABS R14, R237 ;  /* 0x000000ed000e7213 */ /* 0x000fc60000000000 */
[----:B------:R-:W-:-:S04]  /*fee0*/  IMAD.HI.U32 R17, R4, R15, RZ ;  /* 0x0000000f04117227 */ /* 0x000fc800078e00ff */
[----:B------:R-:W-:Y:S01]  /*fef0*/  @!P6 IMAD.IADD R10, R10, 0x1, -R3 ;  /* 0x000000010a0ae824 */ /* 0x000fe200078e0a03 */
[----:B------:R-:W-:Y:S01]  /*ff00*/  ISETP.GT.U32.AND P6, PT, R3, R12, PT ;  /* 0x0000000c0300720c */ /* 0x000fe20003fc4070 */
[----:B------:R0:W-:Y:S01]  /*ff10*/  STL [R1+0xc0], R18 ;  /* 0x0000c01201007387 */ /* 0x0001e20000100800 */
[----:B------:R-:W-:Y:S02]  /*ff20*/  IMAD.MOV R17, RZ, RZ, -R17 ;  /* 0x000000ffff117224 */ /* 0x000fe400078e0a11 */
[----:B------:R-:W-:Y:S01]  /*ff30*/  @!P5 IMAD.IADD R9, R9, 0x1, -R3 ;  /* 0x000000010909d824 */ /* 0x000fe200078e0a03 */
[----:B------:R-:W-:Y:S01]  /*ff40*/  ISETP.GT.U32.AND P5, PT, R3, R10, PT ;  /* 0x0000000a0300720c */ /* 0x000fe20003fa4070 */
[----:B------:R-:W-:Y:S01]  /*ff50*/  IMAD.HI.U32 R16, R4, R14, RZ ;  /* 0x0000000e04107227 */ /* 0x000fe200078e00ff */
[----:B0-----:R-:W-:-:S03]  /*ff60*/  IABS R18, R238 ;  /* 0x000000ee00127213 */ /* 0x001fc60000000000 */
[C---:B------:R-:W-:Y:S02]  /*ff70*/  IMAD R15, R3.reuse, R17, R15 ;  /* 0x00000011030f7224 */ /* 0x040fe400078e020f */
[----:B------:R-:W-:Y:S02]  /*ff80*/  IMAD.MOV R16, RZ, RZ, -R16 ;  /* 0x000000ffff107224 */ /* 0x000fe400078e0a10 */
[----:B------:R-:W-:Y:S02]  /*ff90*/  IMAD.MOV.U32 R20, RZ, RZ, R13 ;  /* 0x000000ffff147224 */ /* 0x000fe400078e000d */
[----:B------:R-:W-:Y:S02]  /*ffa0*/  IMAD.MOV.U32 R13, RZ, RZ, R18 ;  /* 0x000000ffff0d7224 */ /* 0x000fe400078e0012 */
[----:B------:R-:W-:Y:S01]  /*ffb0*/  @!P6 IMAD.IADD R12, R12, 0x1, -R3 ;  /* 0x000000010c0ce824 */ /* 0x000fe200078e0a03 */
[C---:B------:R-:W-:Y:S01]  /*ffc0*/  ISETP.GT.U32.AND P6, PT, R3.reuse, R15, PT ;  /* 0x0000000f0300720c */ /* 0x040fe20003fc4070 */
[----:B------:R-:W-:-:S02]  /*ffd0*/  IMAD R14, R3, R16, R14 ;  /* 0x00000010030e7224 */ /* 0x000fc400078e020e */
[----:B------:R-:W-:Y:S01]  /*ffe0*/  IMAD.HI.U32 R16, R4, R13, RZ ;  /* 0x0000000d04107227 */ /* 0x000fe200078e00ff */
[----:B------:R-:W-:Y:S02]  /*fff0*/  ISETP.GE.AND P1, PT, R231, RZ, PT ;  /* 0x000000ffe700720c */ /* 0x000fe40003f26270 */
[C---:B------:R-:W-:Y:S01]  /*10000*/  ISETP.GT.U32.AND P4, PT, R3.reuse, R11, PT ;  /* 0x0000000b0300720c */ /* 0x040fe20003f84070 */
[----:B------:R-:W-:Y:S02]  /*10010*/  IMAD.MOV R16, RZ, RZ, -R16 ;  /* 0x000000ffff107224 */ /* 0x000fe400078e0a10 */
[----:B------:R-:W-:Y:S01]  /*10020*/  @!P5 IMAD.IADD R10, R10, 0x1, -R3 ;  /* 0x000000010a0ad824 */ /* 0x000fe200078e0a03 */
[C---:B------:R-:W-:Y:S01]  /*10030*/  ISETP.GT.U32.AND P5, PT, R3.reuse, R14, PT ;  /* 0x0000000e0300720c */ /* 0x040fe20003fa4070 */
[----:B------:R-:W-:Y:S01]  /*10040*/  IMAD R13, R3, R16, R13 ;  /* 0x00000010030d7224 */ /* 0x000fe200078e020d */
[----:B------:R-:W-:Y:S01]  /*10050*/  ISETP.GE.AND P0, PT, R232, RZ, PT ;  /* 0x000000ffe800720c */ /* 0x000fe20003f06270 */
[----:B------:R-:W-:Y:S01]  /*10060*/  @!P6 IMAD.IADD R15, R15, 0x1, -R3 ;  /* 0x000000010f0fe824 */ /* 0x000fe200078e0a03 */
[----:B------:R-:W-:-:S02]  /*10070*/  ISETP.GE.AND P2, PT, R233, RZ, PT ;  /* 0x000000ffe900720c */ /* 0x000fc40003f46270 */
[----:B------:R-:W-:Y:S01]  /*10080*/  ISETP.GT.U32.AND P6, PT, R3, R13, PT ;  /* 0x0000000d0300720c */ /* 0x000fe20003fc4070 */
[----:B------:R-:W-:Y:S02]  /*10090*/  @!P1 IMAD.MOV R20, RZ, RZ, -R20 ;  /* 0x000000ffff149224 */ /* 0x000fe400078e0a14 */
[----:B------:R-:W-:-:S04]  /*100a0*/  @!P4 IMAD.IADD R11, R11, 0x1, -R3 ;  /* 0x000000010b0bc824 */ /* 0x000fc800078e0a03 */
[----:B------:R-:W-:Y:S01]  /*100b0*/  @!P5 IMAD.IADD R14, R14, 0x1, -R3 ;  /* 0x000000010e0ed824 */ /* 0x000fe200078e0a03 */
[----:B------:R-:W-:Y:S01]  /*100c0*/  ISETP.GT.U32.AND P5, PT, R3, R15, PT ;  /* 0x0000000f0300720c */ /* 0x000fe20003fa4070 */
[----:B------:R-:W-:Y:S01]  /*100d0*/  IMAD.MOV.U32 R19, RZ, RZ, R11 ;  /* 0x000000ffff137224 */ /* 0x000fe200078e000b */
[----:B------:R0:W-:Y:S01]  /*100e0*/  STL [R1+0xbc], R20 ;  /* 0x0000bc1401007387 */ /* 0x0001e20000100800 */
[----:B------:R-:W-:Y:S02]  /*100f0*/  IABS R11, R240 ;  /* 0x000000f0000b7213 */ /* 0x000fe40000000000 */
[----:B------:R-:W-:Y:S01]  /*10100*/  @!P0 IMAD.MOV R19, RZ, RZ, -R19 ;  /* 0x000000ffff138224 */ /* 0x000fe200078e0a13 */
[----:B------:R-:W-:Y:S01]  /*10110*/  ISETP.GE.AND P0, PT, R236, RZ, PT ;  /* 0x000000ffec00720c */ /* 0x000fe20003f06270 */
[----:B------:R-:W-:Y:S02]  /*10120*/  @!P6 IMAD.IADD R13, R13, 0x1, -R3 ;  /* 0x000000010d0de824 */ /* 0x000fe400078e0a03 */
[----:B0-----:R-:W-:Y:S01]  /*10130*/  IMAD.MOV.U32 R20, RZ, RZ, R12 ;  /* 0x000000ffff147224 */ /* 0x001fe200078e000c */
[----:B------:R-:W-:Y:S01]  /*10140*/  IABS R16, R241 ;  /* 0x000000f100107213 */ /* 0x000fe20000000000 */
[----:B------:R-:W-:-:S04]  /*10150*/  IMAD.HI.U32 R18, R4, R11, RZ ;  /* 0x0000000b04127227 */ /* 0x000fc800078e00ff */
[----:B------:R-:W-:Y:S01]  /*10160*/  @!P2 IMAD.MOV R20, RZ, RZ, -R20 ;  /* 0x000000ffff14a224 */ /* 0x000fe200078e0a14 */
[----:B------:R-:W-:Y:S01]  /*10170*/  STL [R1+0xb8], R19 ;  /* 0x0000b81301007387 */ /* 0x000fe20000100800 */
[----:B------:R-:W-:Y:S01]  /*10180*/  IMAD.MOV R18, RZ, RZ, -R18 ;  /* 0x000000ffff127224 */ /* 0x000fe200078e0a12 */
[----:B------:R-:W-:Y:S02]  /*10190*/  ISETP.GT.U32.AND P6, PT, R3, R13, PT ;  /* 0x0000000d0300720c */ /* 0x000fe40003fc4070 */
[----:B------:R0:W-:Y:S01]  /*101a0*/  STL [R1+0xb4], R20 ;  /* 0x0000b41401007387 */ /* 0x0001e20000100800 */
[----:B------:R-:W-:Y:S02]  /*101b0*/  @!P5 IMAD.IADD R15, R15, 0x1, -R3 ;  /* 0x000000010f0fd824 */ /* 0x000fe400078e0a03 */
[----:B------:R-:W-:Y:S01]  /*101c0*/  IMAD R11, R3, R18, R11 ;  /* 0x00000012030b7224 */ /* 0x000fe200078e020b */
[----:B------:R-:W-:Y:S01]  /*101d0*/  ISETP.GE.AND P4, PT, R234, RZ, PT ;  /* 0x000000ffea00720c */ /* 0x000fe20003f86270 */
[----:B------:R-:W-:-:S02]  /*101e0*/  IMAD.MOV.U32 R18, RZ, RZ, R15 ;  /* 0x000000ffff127224 */ /* 0x000fc400078e000f */
[----:B0-----:R-:W-:Y:S02]  /*101f0*/  IMAD.MOV.U32 R20, RZ, RZ, R10 ;  /* 0x000000ffff147224 */ /* 0x001fe400078e000a */
[----:B------:R-:W-:Y:S01]  /*10200*/  IMAD.HI.U32 R10, R4, R16, RZ ;  /* 0x00000010040a7227 */ /* 0x000fe200078e00ff */
[----:B------:R-:W-:-:S03]  /*10210*/  ISETP.GT.U32.AND P1, PT, R3, R9, PT ;  /* 0x000000090300720c */ /* 0x000fc60003f24070 */
[----:B------:R-:W-:Y:S01]  /*10220*/  IMAD.MOV R10, RZ, RZ, -R10 ;  /* 0x000000ffff0a7224 */ /* 0x000fe200078e0a0a */
[----:B------:R-:W-:Y:S01]  /*10230*/  ISETP.GE.AND P3, PT, R235, RZ, PT ;  /* 0x000000ffeb00720c */ /* 0x000fe20003f66270 */
[----:B------:R-:W-:Y:S01]  /*10240*/  @!P0 IMAD.MOV R18, RZ, RZ, -R18 ;  /* 0x000000ffff128224 */ /* 0x000fe200078e0a12 */
[----:B------:R-:W-:Y:S01]  /*10250*/  IABS R17, R239 ;  /* 0x000000ef00117213 */ /* 0x000fe20000000000 */
[C---:B------:R-:W-:Y:S01]  /*10260*/  IMAD R10, R3.reuse, R10, R16 ;  /* 0x0000000a030a7224 */ /* 0x040fe200078e0210 */
[----:B------:R-:W-:Y:S01]  /*10270*/  ISETP.GT.U32.AND P0, PT, R3, R11, PT ;  /* 0x0000000b0300720c */ /* 0x000fe20003f04070 */
[----:B------:R-:W-:Y:S02]  /*10280*/  @!P6 IMAD.IADD R13, R13, 0x1, -R3 ;  /* 0x000000010d0de824 */ /* 0x000fe400078e0a03 */
[----:B------:R-:W-:Y:S01]  /*10290*/  IMAD.HI.U32 R19, R4, R17, RZ ;  /* 0x0000001104137227 */ /* 0x000fe200078e00ff */
[----:B------:R-:W-:-:S03]  /*102a0*/  ISETP.GT.U32.AND P6, PT, R3, R10, PT ;  /* 0x0000000a0300720c */ /* 0x000fc60003fc4070 */
[----:B------:R-:W-:Y:S02]  /*102b0*/  @!P1 IMAD.IADD R9, R9, 0x1, -R3 ;  /* 0x0000000109099824 */ /* 0x000fe400078e0a03 */
[----:B------:R-:W-:Y:S02]  /*102c0*/  IMAD.MOV R19, RZ, RZ, -R19 ;  /* 0x000000ffff137224 */ /* 0x000fe400078e0a13 */
[----:B------:R-:W-:Y:S01]  /*102d0*/  @!P4 IMAD.MOV R20, RZ, RZ, -R20 ;  /* 0x000000ffff14c224 */ /* 0x000fe200078e0a14 */
[C---:B------:R-:W-:Y:S01]  /*102e0*/  ISETP.GT.U32.AND P4, PT, R3.reuse, R14, PT ;  /* 0x0000000e0300720c */ /* 0x040fe20003f84070 */
[----:B------:R-:W-:Y:S01]  /*102f0*/  IMAD R12, R3, R19, R17 ;  /* 0x00000013030c7224 */ /* 0x000fe200078e0211 */
[----:B------:R-:W-:Y:S01]  /*10300*/  IABS R17, R242 ;  /* 0x000000f200117213 */ /* 0x000fe20000000000 */
[----:B------:R-:W-:Y:S01]  /*10310*/  @!P3 IMAD.MOV R9, RZ, RZ, -R9 ;  /* 0x000000ffff09b224 */ /* 0x000fe200078e0a09 */
[----:B------:R-:W-:Y:S01]  /*10320*/  IABS R16, R243 ;  /* 0x000000f300107213 */ /* 0x000fe20000000000 */
[--C-:B------:R-:W-:Y:S01]  /*10330*/  @!P0 IMAD.IADD R11, R11, 0x1, -R3.reuse ;  /* 0x000000010b0b8824 */ /* 0x100fe200078e0a03 */
[----:B------:R-:W-:Y:S01]  /*10340*/  STL [R1+0xb0], R20 ;  /* 0x0000b01401007387 */ /* 0x000fe20000100800 */
[--C-:B------:R-:W-:Y:S01]  /*10350*/  @!P6 IMAD.IADD R10, R10, 0x1, -R3.reuse ;  /* 0x000000010a0ae824 */ /* 0x100fe200078e0a03 */
[----:B------:R-:W-:Y:S01]  /*10360*/  ISETP.GE.AND P1, PT, R237, RZ, PT ;  /* 0x000000ffed00720c */ /* 0x000fe20003f26270 */
[----:B------:R-:W-:Y:S01]  /*10370*/  IMAD.HI.U32 R19, R4, R16, RZ ;  /* 0x0000001004137227 */ /* 0x000fe200078e00ff */
[C---:B------:R-:W-:Y:S01]  /*10380*/  ISETP.GT.U32.AND P5, PT, R3.reuse, R12, PT ;  /* 0x0000000c0300720c */ /* 0x040fe20003fa4070 */
[----:B------:R0:W-:Y:S01]  /*10390*/  STL [R1+0xac], R9 ;  /* 0x0000ac0901007387 */ /* 0x0001e20000100800 */
[----:B------:R-:W-:Y:S01]  /*103a0*/  ISETP.GT.U32.AND P6, PT, R3, R11, PT ;  /* 0x0000000b0300720c */ /* 0x000fe20003fc4070 */
[----:B------:R-:W-:-:S02]  /*103b0*/  @!P4 IMAD.IADD R14, R14, 0x1, -R3 ;  /* 0x000000010e0ec824 */ /* 0x000fc400078e0a03 */
[----:B------:R-:W-:Y:S02]  /*103c0*/  IMAD.MOV R19, RZ, RZ, -R19 ;  /* 0x000000ffff137224 */ /* 0x000fe400078e0a13 */
[----:B0-----:R-:W-:-:S04]  /*103d0*/  IMAD.HI.U32 R9, R4, R17, RZ ;  /* 0x0000001104097227 */ /* 0x001fc800078e00ff */
[----:B------:R-:W-:Y:S01]  /*103e0*/  IMAD.MOV R9, RZ, RZ, -R9 ;  /* 0x000000ffff097224 */ /* 0x000fe200078e0a09 */
[----:B------:R-:W-:Y:S01]  /*103f0*/  ISETP.GE.AND P2, PT, R238, RZ, PT ;  /* 0x000000ffee00720c */ /* 0x000fe20003f46270 */
[----:B------:R0:W-:Y:S01]  /*10400*/  STL [R1+0xa8], R18 ;  /* 0x0000a81201007387 */ /* 0x0001e20000100800 */
[----:B------:R-:W-:Y:S02]  /*10410*/  IMAD.MOV.U32 R20, RZ, RZ, R14 ;  /* 0x000000ffff147224 */ /* 0x000fe400078e000e */
[C---:B------:R-:W-:Y:S01]  /*10420*/  IMAD R9, R3.reuse, R9, R17 ;  /* 0x0000000903097224 */ /* 0x040fe200078e0211 */
[----:B------:R-:W-:Y:S01]  /*10430*/  IABS R17, R244 ;  /* 0x000000f400117213 */ /* 0x000fe20000000000 */
[C---:B------:R-:W-:Y:S02]  /*10440*/  IMAD R16, R3.reuse, R19, R16 ;  /* 0x0000001303107224 */ /* 0x040fe400078e0210 */
[--C-:B------:R-:W-:Y:S01]  /*10450*/  @!P5 IMAD.IADD R12, R12, 0x1, -R3.reuse ;  /* 0x000000010c0cd824 */ /* 0x100fe200078e0a03 */
[----:B0-----:R-:W-:Y:S01]  /*10460*/  IABS R18, R245 ;  /* 0x000000f500127213 */ /* 0x001fe20000000000 */
[----:B------:R-:W-:Y:S01]  /*10470*/  @!P1 IMAD.MOV R20, RZ, RZ, -R20 ;  /* 0x000000ffff149224 */ /* 0x000fe200078e0a14 */
[----:B------:R-:W-:Y:S01]  /*10480*/  ISETP.GT.U32.AND P1, PT, R3, R10, PT ;  /* 0x0000000a0300720c */ /* 0x000fe20003f24070 */
[----:B------:R-:W-:Y:S01]  /*10490*/  @!P6 IMAD.IADD R11, R11, 0x1, -R3 ;  /* 0x000000010b0be824 */ /* 0x000fe200078e0a03 */
[----:B------:R-:W-:Y:S01]  /*104a0*/  ISETP.GT.U32.AND P6, PT, R3, R16, PT ;  /* 0x000000100300720c */ /* 0x000fe20003fc4070 */
[----:B------:R-:W-:-:S02]  /*104b0*/  IMAD.MOV.U32 R14, RZ, RZ, R18 ;  /* 0x000000ffff0e7224 */ /* 0x000fc400078e0012 */
[C---:B------:R-:W-:Y:S01]  /*104c0*/  IMAD.HI.U32 R19, R4.reuse, R17, RZ ;  /* 0x0000001104137227 */ /* 0x040fe200078e00ff */
[----:B------:R-:W-:Y:S02]  /*104d0*/  ISETP.GE.AND P5, PT, R241, RZ, PT ;  /* 0x000000fff100720c */ /* 0x000fe40003fa6270 */
[----:B------:R-:W-:Y:S01]  /*104e0*/  ISETP.GT.U32.AND P0, PT, R3, R12, PT ;  /* 0x0000000c0300720c */ /* 0x000fe20003f04070 */
[----:B------:R-:W-:-:S04]  /*104f0*/  IMAD.HI.U32 R18, R4, R14, RZ ;  /* 0x0000000e04127227 */ /* 0x000fc800078e00ff */
[----:B------:R-:W-:Y:S02]  /*10500*/  IMAD.MOV R19, RZ, RZ, -R19 ;  /* 0x000000ffff137224 */ /* 0x000fe400078e0a13 */
[----:B------:R-:W-:Y:S01]  /*10510*/  @!P2 IMAD.MOV R13, RZ, RZ, -R13 ;  /* 0x000000ffff0da224 */ /* 0x000fe200078e0a0d */
[C---:B------:R-:W-:Y:S01]  /*10520*/  ISETP.GT.U32.AND P2, PT, R3.reuse, R9, PT ;  /* 0x000000090300720c */ /* 0x040fe20003f44070 */
[----:B------:R-:W-:Y:S01]  /*10530*/  IMAD.MOV R18, RZ, RZ, -R18 ;  /* 0x000000ffff127224 */ /* 0x000fe200078e0a12 */
[----:B------:R-:W-:Y:S01]  /*10540*/  IABS R15, R246 ;  /* 0x000000f6000f7213 */ /* 0x000fe20000000000 */
[----:B------:R-:W-:Y:S01]  /*10550*/  IMAD R17, R3, R19, R17 ;  /* 0x0000001303117224 */ /* 0x000fe200078e0211 */
[----:B------:R-:W-:Y:S01]  /*10560*/  ISETP.GE.AND P3, PT, R239, RZ, PT ;  /* 0x000000ffef00720c */ /* 0x000fe20003f66270 */
[----:B------:R-:W-:Y:S01]  /*10570*/  STL [R1+0xa4], R20 ;  /* 0x0000a41401007387 */ /* 0x000fe20000100800 */
[----:B------:R-:W-:Y:S01]  /*10580*/  ISETP.GE.AND P4, PT, R240, RZ, PT ;  /* 0x000000fff000720c */ /* 0x000fe20003f86270 */
[----:B------:R-:W-:-:S02]  /*10590*/  @!P1 IMAD.IADD R10, R10, 0x1, -R3 ;  /* 0x000000010a0a9824 */ /* 0x000fc400078e0a03 */
[C---:B------:R-:W-:Y:S01]  /*105a0*/  IMAD R14, R3.reuse, R18, R14 ;  /* 0x00000012030e7224 */ /* 0x040fe200078e020e */
[----:B------:R0:W-:Y:S01]  /*105b0*/  STL [R1+0xa0], R13 ;  /* 0x0000a00d01007387 */ /* 0x0001e20000100800 */
[--C-:B------:R-:W-:Y:S01]  /*105c0*/  @!P6 IMAD.IADD R16, R16, 0x1, -R3.reuse ;  /* 0x000000011010e824 */ /* 0x100fe200078e0a03 */
[C---:B------:R-:W-:Y:S01]  /*105d0*/  ISETP.GT.U32.AND P6, PT, R3.reuse, R17, PT ;  /* 0x000000110300720c */ /* 0x040fe20003fc4070 */
[----:B------:R-:W-:Y:S02]  /*105e0*/  @!P0 IMAD.IADD R12, R12, 0x1, -R3 ;  /* 0x000000010c0c8824 */ /* 0x000fe400078e0a03 */
[----:B------:R-:W-:Y:S01]  /*105f0*/  @!P5 IMAD.MOV R10, RZ, RZ, -R10 ;  /* 0x000000ffff0ad224 */ /* 0x000fe200078e0a0a */
[----:B------:R-:W-:Y:S01]  /*10600*/  ISETP.GT.U32.AND P5, PT, R3, R14, PT ;  /* 0x0000000e0300720c */ /* 0x000fe20003fa4070 */
[----:B0-----:R-:W-:Y:S02]  /*10610*/  IMAD.MOV.U32 R13, RZ, RZ, R15 ;  /* 0x000000ffff0d7224 */ /* 0x001fe400078e000f */
[----:B------:R-:W-:-:S02]  /*10620*/  IMAD.MOV.U32 R21, RZ, RZ, R12 ;  /* 0x000000ffff157224 */ /* 0x000fc400078e000c */
[----:B------:R-:W-:-:S04]  /*10630*/  IMAD.HI.U32 R15, R4, R13, RZ ;  /* 0x0000000d040f7227 */ /* 0x000fc800078e00ff */
[----:B------:R-:W-:Y:S02]  /*10640*/  @!P2 IMAD.IADD R9, R9, 0x1, -R3 ;  /* 0x000000010909a824 */ /* 0x000fe400078e0a03 */
[----:B------:R-:W-:Y:S02]  /*10650*/  IMAD.MOV.U32 R20, RZ, RZ, R11 ;  /* 0x000000ffff147224 */ /* 0x000fe400078e000b */
[----:B------:R-:W-:Y:S02]  /*10660*/  IMAD.MOV R15, RZ, RZ, -R15 ;  /* 0x000000ffff0f7224 */ /* 0x000fe400078e0a0f */
[----:B------:R-:W-:Y:S01]  /*10670*/  @!P3 IMAD.MOV R21, RZ, RZ, -R21 ;  /* 0x000000ffff15b224 */ /* 0x000fe200078e0a15 */
[C---:B------:R-:W-:Y:S01]  /*10680*/  ISETP.GT.U32.AND P3, PT, R3.reuse, R9, PT ;  /* 0x000000090300720c */ /* 0x040fe20003f64070 */
[----:B------:R-:W-:Y:S02]  /*10690*/  @!P4 IMAD.MOV R20, RZ, RZ, -R20 ;  /* 0x000000ffff14c224 */ /* 0x000fe400078e0a14 */
[----:B------:R-:W-:Y:S01]  /*106a0*/  IMAD R11, R3, R15, R13 ;  /* 0x0000000f030b7224 */ /* 0x000fe200078e020d */
[----:B------:R-:W-:Y:S01]  /*106b0*/  IABS R15, R247 ;  /* 0x000000f7000f7213 */ /* 0x000fe20000000000 */
[--C-:B------:R-:W-:Y:S01]  /*106c0*/  @!P6 IMAD.IADD R17, R17, 0x1, -R3.reuse ;  /* 0x000000011111e824 */ /* 0x100fe200078e0a03 */
[----:B------:R-:W-:Y:S01]  /*106d0*/  IABS R12, R248 ;  /* 0x000000f8000c7213 */ /* 0x000fe20000000000 */
[----:B------:R-:W-:Y:S01]  /*106e0*/  STL [R1+0x98], R21 ;  /* 0x0000981501007387 */ /* 0x000fe20000100800 */
[----:B------:R-:W-:Y:S01]  /*106f0*/  @!P5 IMAD.IADD R14, R14, 0x1, -R3 ;  /* 0x000000010e0ed824 */ /* 0x000fe200078e0a03 */
[----:B------:R-:W-:-:S02]  /*10700*/  ISETP.GT.U32.AND P4, PT, R3, R16, PT ;  /* 0x000000100300720c */ /* 0x000fc40003f84070 */
[----:B------:R-:W-:Y:S01]  /*10710*/  STL [R1+0x94], R20 ;  /* 0x0000941401007387 */ /* 0x000fe20000100800 */
[C---:B------:R-:W-:Y:S01]  /*10720*/  ISETP.GT.U32.AND P6, PT, R3.reuse, R17, PT ;  /* 0x000000110300720c */ /* 0x040fe20003fc4070 */
[C---:B------:R-:W-:Y:S02]  /*10730*/  IMAD.HI.U32 R13, R4.reuse, R12, RZ ;  /* 0x0000000c040d7227 */ /* 0x040fe400078e00ff */
[----:B------:R0:W-:Y:S01]  /*10740*/  STL [R1+0x90], R10 ;  /* 0x0000900a01007387 */ /* 0x0001e20000100800 */
[----:B------:R-:W-:Y:S01]  /*10750*/  ISETP.GT.U32.AND P5, PT, R3, R14, PT ;  /* 0x0000000e0300720c */ /* 0x000fe20003fa4070 */
[----:B------:R-:W-:Y:S02]  /*10760*/  IMAD.MOV R13, RZ, RZ, -R13 ;  /* 0x000000ffff0d7224 */ /* 0x000fe400078e0a0d */
[----:B0-----:R-:W-:-:S04]  /*10770*/  IMAD.HI.U32 R10, R4, R15, RZ ;  /* 0x0000000f040a7227 */ /* 0x001fc800078e00ff */
[----:B------:R-:W-:Y:S02]  /*10780*/  IMAD.MOV R10, RZ, RZ, -R10 ;  /* 0x000000ffff0a7224 */ /* 0x000fe400078e0a0a */
[----:B------:R-:W-:Y:S01]  /*10790*/  @!P3 IMAD.IADD R9, R9, 0x1, -R3 ;  /* 0x000000010909b824 */ /* 0x000fe200078e0a03 */
[C---:B------:R-:W-:Y:S01]  /*107a0*/  ISETP.GT.U32.AND P3, PT, R3.reuse, R11, PT ;  /* 0x0000000b0300720c */ /* 0x040fe20003f64070 */
[C---:B------:R-:W-:Y:S01]  /*107b0*/  IMAD R15, R3.reuse, R10, R15 ;  /* 0x0000000a030f7224 */ /* 0x040fe200078e020f */
[----:B------:R-:W-:Y:S01]  /*107c0*/  IABS R18, R249 ;  /* 0x000000f900127213 */ /* 0x000fe20000000000 */
[----:B------:R-:W-:Y:S01]  /*107d0*/  IMAD R12, R3, R13, R12 ;  /* 0x0000000d030c7224 */ /* 0x000fe200078e020c */
[----:B------:R-:W-:Y:S01]  /*107e0*/  IABS R13, R250 ;  /* 0x000000fa000d7213 */ /* 0x000fe20000000000 */
[--C-:B------:R-:W-:Y:S01]  /*107f0*/  @!P6 IMAD.IADD R17, R17, 0x1, -R3.reuse ;  /* 0x000000011111e824 */ /* 0x100fe200078e0a03 */
[----:B------:R-:W-:Y:S01]  /*10800*/  ISETP.GE.AND P0, PT, R242, RZ, PT ;  /* 0x000000fff200720c */ /* 0x000fe20003f06270 */
[----:B------:R-:W-:Y:S01]  /*10810*/  @!P4 IMAD.IADD R16, R16, 0x1, -R3 ;  /* 0x000000011010c824 */ /* 0x000fe200078e0a03 */
[----:B------:R-:W-:Y:S01]  /*10820*/  ISETP.GT.U32.AND P6, PT, R3, R15, PT ;  /* 0x0000000f0300720c */ /* 0x000fe20003fc4070 */
[----:B------:R-:W-:Y:S01]  /*10830*/  IMAD.MOV.U32 R19, RZ, RZ, R9 ;  /* 0x000000ffff137224 */ /* 0x000fe200078e0009 */
[----:B------:R-:W-:Y:S01]  /*10840*/  ISETP.GE.AND P4, PT, R245, RZ, PT ;  /* 0x000000fff500720c */ /* 0x000fe20003f86270 */
[----:B------:R-:W-:Y:S01]  /*10850*/  IMAD.HI.U32 R9, R4, R18, RZ ;  /* 0x0000001204097227 */ /* 0x000fe200078e00ff */
[----:B------:R-:W-:-:S03]  /*10860*/  ISETP.GE.AND P1, PT, R243, RZ, PT ;  /* 0x000000fff300720c */ /* 0x000fc60003f26270 */
[----:B------:R-:W-:-:S04]  /*10870*/  IMAD.HI.U32 R20, R4, R13, RZ ;  /* 0x0000000d04147227 */ /* 0x000fc800078e00ff */
[----:B------:R-:W-:Y:S01]  /*10880*/  @!P5 IMAD.IADD R14, R14, 0x1, -R3 ;  /* 0x000000010e0ed824 */ /* 0x000fe200078e0a03 */
[----:B------:R-:W-:Y:S01]  /*10890*/  ISETP.GT.U32.AND P5, PT, R3, R12, PT ;  /* 0x0000000c0300720c */ /* 0x000fe20003fa4070 */
[----:B------:R-:W-:Y:S02]  /*108a0*/  IMAD.MOV R9, RZ, RZ, -R9 ;  /* 0x000000ffff097224 */ /* 0x000fe400078e0a09 */
[----:B------:R-:W-:Y:S01]  /*108b0*/  IMAD.MOV R20, RZ, RZ, -R20 ;  /* 0x000000ffff147224 */ /* 0x000fe200078e0a14 */
[----:B------:R-:W-:Y:S01]  /*108c0*/  ISETP.GE.AND P2, PT, R244, RZ, PT ;  /* 0x000000fff400720c */ /* 0x000fe20003f46270 */
[----:B------:R-:W-:Y:S02]  /*108d0*/  @!P3 IMAD.IADD R11, R11, 0x1, -R3 ;  /* 0x000000010b0bb824 */ /* 0x000fe400078e0a03 */
[C---:B------:R-:W-:Y:S02]  /*108e0*/  IMAD R9, R3.reuse, R9, R18 ;  /* 0x0000000903097224 */ /* 0x040fe400078e0212 */
[----:B------:R-:W-:-:S02]  /*108f0*/  IMAD R13, R3, R20, R13 ;  /* 0x00000014030d7224 */ /* 0x000fc400078e020d */
[----:B------:R-:W-:Y:S01]  /*10900*/  @!P0 IMAD.MOV R19, RZ, RZ, -R19 ;  /* 0x000000ffff138224 */ /* 0x000fe200078e0a13 */
[----:B------:R-:W-:Y:S01]  /*10910*/  ISETP.GT.U32.AND P0, PT, R3, R11, PT ;  /* 0x0000000b0300720c */ /* 0x000fe20003f04070 */
[--C-:B------:R-:W-:Y:S01]  /*10920*/  @!P6 IMAD.IADD R15, R15, 0x1, -R3.reuse ;  /* 0x000000010f0fe824 */ /* 0x100fe200078e0a03 */
[C---:B------:R-:W-:Y:S01]  /*10930*/  ISETP.GT.U32.AND P6, PT, R3.reuse, R9, PT ;  /* 0x000000090300720c */ /* 0x040fe20003fc4070 */
[----:B------:R-:W-:Y:S01]  /*10940*/  IMAD.MOV.U32 R22, RZ, RZ, R16 ;  /* 0x000000ffff167224 */ /* 0x000fe200078e0010 */
[----:B------:R-:W-:Y:S01]  /*10950*/  IABS R10, R7 ;  /* 0x00000007000a7213 */ /* 0x000fe20000000000 */
[----:B------:R-:W-:Y:S01]  /*10960*/  @!P4 IMAD.MOV R14, RZ, RZ, -R14 ;  /* 0x000000ffff0ec224 */ /* 0x000fe200078e0a0e */
[C---:B------:R-:W-:Y:S01]  /*10970*/  ISETP.GT.U32.AND P4, PT, R3.reuse, R13, PT ;  /* 0x0000000d0300720c */ /* 0x040fe20003f84070 */
[----:B------:R-:W-:Y:S02]  /*10980*/  @!P5 IMAD.IADD R12, R12, 0x1, -R3 ;  /* 0x000000010c0cd824 */ /* 0x000fe400078e0a03 */
[----:B------:R-:W-:Y:S01]  /*10990*/  IMAD.MOV.U32 R21, RZ, RZ, R17 ;  /* 0x000000ffff157224 */ /* 0x000fe200078e0011 */
[----:B------:R-:W-:Y:S01]  /*109a0*/  ISETP.GE.AND P3, PT, R246, RZ, PT ;  /* 0x000000fff600720c */ /* 0x000fe20003f66270 */
[----:B------:R-:W-:Y:S01]  /*109b0*/  @!P1 IMAD.MOV R22, RZ, RZ, -R22 ;  /* 0x000000ffff169224 */ /* 0x000fe200078e0a16 */
[C---:B------:R-:W-:Y:S01]  /*109c0*/  ISETP.GT.U32.AND P1, PT, R3.reuse, R15, PT ;  /* 0x0000000f0300720c */ /* 0x040fe20003f24070 */
[----:B------:R-:W-:Y:S01]  /*109d0*/  IMAD.HI.U32 R18, R4, R10, RZ ;  /* 0x0000000a04127227 */ /* 0x000fe200078e00ff */
[----:B------:R0:W-:Y:S03]  /*109e0*/  STL [R1+0x8c], R19 ;  /* 0x00008c1301007387 */ /* 0x0001e60000100800 */
[----:B------:R-:W-:Y:S01]  /*109f0*/  @!P2 IMAD.MOV R21, RZ, RZ, -R21 ;  /* 0x000000ffff15a224 */ /* 0x000fe200078e0a15 */
[----:B------:R-:W-:Y:S01]  /*10a00*/  ISETP.GT.U32.AND P2, PT, R3, R12, PT ;  /* 0x0000000c0300720c */ /* 0x000fe20003f44070 */
[----:B------:R-:W-:-:S02]  /*10a10*/  IMAD.MOV R18, RZ, RZ, -R18 ;  /* 0x000000ffff127224 */ /* 0x000fc400078e0a12 */
[--C-:B------:R-:W-:Y:S01]  /*10a20*/  @!P0 IMAD.IADD R11, R11, 0x1, -R3.reuse ;  /* 0x000000010b0b8824 */ /* 0x100fe200078e0a03 */
[----:B------:R-:W-:Y:S02]  /*10a30*/  ISETP.GE.AND P0, PT, R247, RZ, PT ;  /* 0x000000fff700720c */ /* 0x000fe40003f06270 */
[----:B0-----:R-:W-:Y:S01]  /*10a40*/  IABS R19, R8 ;  /* 0x0000000800137213 */ /* 0x001fe20000000000 */
[--C-:B------:R-:W-:Y:S02]  /*10a50*/  @!P6 IMAD.IADD R9, R9, 0x1, -R3.reuse ;  /* 0x000000010909e824 */ /* 0x100fe400078e0a03 */
[----:B------:R-:W-:Y:S02]  /*10a60*/  IMAD R10, R3, R18, R10 ;  /* 0x00000012030a7224 */ /* 0x000fe400078e020a */
[----:B------:R-:W-:Y:S01]  /*10a70*/  @!P4 IMAD.IADD R13, R13, 0x1, -R3 ;  /* 0x000000010d0dc824 */ /* 0x000fe200078e0a03 */
[----:B------:R-:W-:Y:S01]  /*10a80*/  ISETP.GE.AND P5, PT, R248, RZ, PT ;  /* 0x000000fff800720c */ /* 0x000fe20003fa6270 */
[----:B------:R-:W-:Y:S01]  /*10a90*/  IMAD.HI.U32 R16, R4, R19, RZ ;  /* 0x0000001304107227 */ /* 0x000fe200078e00ff */
[C---:B------:R-:W-:Y:S01]  /*10aa0*/  ISETP.GT.U32.AND P6, PT, R3.reuse, R9, PT ;  /* 0x000000090300720c */ /* 0x040fe20003fc4070 */
[----:B------:R-:W-:Y:S01]  /*10ab0*/  STL [R1+0x88], R22 ;  /* 0x0000881601007387 */ /* 0x000fe20000100800 */
[----:B------:R-:W-:Y:S01]  /*10ac0*/  ISETP.GT.U32.AND P4, PT, R3, R13, PT ;  /* 0x0000000d0300720c */ /* 0x000fe20003f84070 */
[----:B------:R-:W-:-:S02]  /*10ad0*/  @!P3 IMAD.MOV R11, RZ, RZ, -R11 ;  /* 0x000000ffff0bb224 */ /* 0x000fc400078e0a0b */
[--C-:B------:R-:W-:Y:S01]  /*10ae0*/  @!P1 IMAD.IADD R15, R15, 0x1, -R3.reuse ;  /* 0x000000010f0f9824 */ /* 0x100fe200078e0a03 */
[----:B------:R-:W-:Y:S01]  /*10af0*/  ISETP.GT.U32.AND P1, PT, R3, R10, PT ;  /* 0x0000000a0300720c */ /* 0x000fe20003f24070 */
[----:B------:R-:W-:Y:S01]  /*10b00*/  IMAD.MOV R16, RZ, RZ, -R16 ;  /* 0x000000ffff107224 */ /* 0x000fe200078e0a10 */
[----:B------:R-:W-:Y:S01]  /*10b10*/  STL [R1+0x84], R21 ;  /* 0x0000841501007387 */ /* 0x000fe20000100800 */
[----:B------:R-:W-:Y:S01]  /*10b20*/  @!P2 IMAD.IADD R12, R12, 0x1, -R3 ;  /* 0x000000010c0ca824 */ /* 0x000fe200078e0a03 */
[----:B------:R-:W-:Y:S01]  /*10b30*/  IABS R18, R2 ;  /* 0x0000000200127213 */ /* 0x000fe20000000000 */
[----:B------:R-:W-:Y:S01]  /*10b40*/  IMAD.MOV.U32 R17, RZ, RZ, R15 ;  /* 0x000000ffff117224 */ /* 0x000fe200078e000f */
[----:B------:R0:W-:Y:S01]  /*10b50*/  STL [R1+0x80], R14 ;  /* 0x0000800e01007387 */ /* 0x0001e20000100800 */
[----:B------:R-:W-:-:S03]  /*10b60*/  ISETP.GE.AND P3, PT, R249, RZ, PT ;  /* 0x000000fff900720c */ /* 0x000fc60003f66270 */
[----:B------:R1:W-:Y:S01]  /*10b70*/  STL [R1+0x7c], R11 ;  /* 0x00007c0b01007387 */ /* 0x0003e20000100800 */
[----:B------:R-:W-:Y:S01]  /*10b80*/  @!P0 IMAD.MOV R17, RZ, RZ, -R17 ;  /* 0x000000ffff118224 */ /* 0x000fe200078e0a11 */
[----:B------:R-:W-:Y:S01]  /*10b90*/  ISETP.GE.AND P2, PT, R250, RZ, PT ;  /* 0x000000fffa00720c */ /* 0x000fe20003f46270 */
[----:B------:R-:W-:Y:S01]  /*10ba0*/  IMAD.MOV.U32 R50, RZ, RZ, R48 ;  /* 0x000000ffff327224 */ /* 0x000fe200078e0030 */
[----:B------:R-:W-:Y:S01]  /*10bb0*/  ISETP.GE.AND P0, PT, R7, RZ, PT ;  /* 0x000000ff0700720c */ /* 0x000fe20003f06270 */
[----:B0-----:R-:W-:-:S04]  /*10bc0*/  IMAD.HI.U32 R14, R4, R18, RZ ;  /* 0x00000012040e7227 */ /* 0x001fc800078e00ff */
[----:B-1----:R-:W-:Y:S02]  /*10bd0*/  IMAD R11, R3, R16, R19 ;  /* 0x00000010030b7224 */ /* 0x002fe400078e0213 */
[----:B------:R-:W-:Y:S01]  /*10be0*/  IMAD.MOV.U32 R16, RZ, RZ, R12 ;  /* 0x000000ffff107224 */ /* 0x000fe200078e000c */
[----:B------:R-:W-:Y:S01]  /*10bf0*/  IABS R7, R5 ;  /* 0x0000000500077213 */ /* 0x000fe20000000000 */
[----:B------:R-:W-:Y:S02]  /*10c00*/  IMAD.MOV.U32 R54, RZ, RZ, R49 ;  /* 0x000000ffff367224 */ /* 0x000fe400078e0031 */
[----:B------:R-:W-:Y:S02]  /*10c10*/  IMAD.MOV.U32 R48, RZ, RZ, R46 ;  /* 0x000000ffff307224 */ /* 0x000fe400078e002e */
[----:B------:R-:W-:Y:S01]  /*10c20*/  @!P5 IMAD.MOV R16, RZ, RZ, -R16 ;  /* 0x000000ffff10d224 */ /* 0x000fe200078e0a10 */
[----:B------:R-:W-:Y:S01]  /*10c30*/  STL [R1+0x78], R17 ;  /* 0x0000781101007387 */ /* 0x000fe20000100800 */
[----:B------:R-:W-:-:S02]  /*10c40*/  IMAD.MOV.U32 R46, RZ, RZ, R45 ;  /* 0x000000ffff2e7224 */ /* 0x000fc400078e002d */
[----:B------:R-:W-:Y:S02]  /*10c50*/  IMAD.MOV.U32 R49, RZ, RZ, R41 ;  /* 0x000000ffff317224 */ /* 0x000fe400078e0029 */
[----:B------:R-:W-:Y:S02]  /*10c60*/  @!P6 IMAD.IADD R9, R9, 0x1, -R3 ;  /* 0x000000010909e824 */ /* 0x000fe400078e0a03 */
[----:B------:R-:W-:Y:S02]  /*10c70*/  IMAD.MOV.U32 R45, RZ, RZ, R44 ;  /* 0x000000ffff2d7224 */ /* 0x000fe400078e002c */
[----:B------:R-:W-:Y:S01]  /*10c80*/  IMAD.MOV.U32 R41, RZ, RZ, R43 ;  /* 0x000000ffff297224 */ /* 0x000fe200078e002b */
[----:B------:R-:W2:Y:S01]  /*10c90*/  LDL.LU R44, [R1+0xd8] ;  /* 0x0000d800012c7983 */ /* 0x000ea20000300800 */
[----:B------:R-:W-:Y:S02]  /*10ca0*/  IMAD.MOV R15, RZ, RZ, -R14 ;  /* 0x000000ffff0f7224 */ /* 0x000fe400078e0a0e */
[----:B------:R-:W-:-:S02]  /*10cb0*/  IMAD.MOV.U32 R43, RZ, RZ, R40 ;  /* 0x000000ffff2b7224 */ /* 0x000fc400078e0028 */
[--C-:B------:R-:W-:Y:S01]  /*10cc0*/  @!P1 IMAD.IADD R10, R10, 0x1, -R3.reuse ;  /* 0x000000010a0a9824 */ /* 0x100fe200078e0a03 */
[----:B------:R-:W3:Y:S01]  /*10cd0*/  LDL.LU R40, [R1+0x110] ;  /* 0x0001100001287983 */ /* 0x000ee20000300800 */
[----:B------:R-:W-:Y:S01]  /*10ce0*/  @!P4 IMAD.IADD R13, R13, 0x1, -R3 ;  /* 0x000000010d0dc824 */ /* 0x000fe200078e0a03 */
[----:B------:R-:W-:Y:S01]  /*10cf0*/  ISETP.GE.AND P1, PT, R8, RZ, PT ;  /* 0x000000ff0800720c */ /* 0x000fe20003f26270 */
[----:B------:R-:W-:Y:S01]  /*10d00*/  IMAD.MOV.U32 R8, RZ, RZ, R7 ;  /* 0x000000ffff087224 */ /* 0x000fe200078e0007 */
[----:B------:R0:W-:Y:S01]  /*10d10*/  STL [R1+0x74], R16 ;  /* 0x0000741001007387 */ /* 0x0001e20000100800 */
[----:B------:R-:W-:Y:S02]  /*10d20*/  IMAD R7, R3, R15, R18 ;  /* 0x0000000f03077224 */ /* 0x000fe400078e0212 */
[----:B------:R-:W-:Y:S02]  /*10d30*/  IMAD.MOV.U32 R15, RZ, RZ, R13 ;  /* 0x000000ffff0f7224 */ /* 0x000fe400078e000d */
[----:B0-----:R-:W-:-:S02]  /*10d40*/  IMAD.MOV.U32 R16, RZ, RZ, R9 ;  /* 0x000000ffff107224 */ /* 0x001fc400078e0009 */
[----:B------:R-:W-:Y:S02]  /*10d50*/  @!P2 IMAD.MOV R15, RZ, RZ, -R15 ;  /* 0x000000ffff0fa224 */ /* 0x000fe400078e0a0f */
[----:B------:R-:W-:Y:S02]  /*10d60*/  @!P3 IMAD.MOV R16, RZ, RZ, -R16 ;  /* 0x000000ffff10b224 */ /* 0x000fe400078e0a10 */
[----:B------:R-:W-:Y:S02]  /*10d70*/  IMAD.MOV.U32 R55, RZ, RZ, R49 ;  /* 0x000000ffff377224 */ /* 0x000fe400078e0031 */
[----:B------:R-:W-:Y:S01]  /*10d80*/  IMAD.MOV.U32 R49, RZ, RZ, R47 ;  /* 0x000000ffff317224 */ /* 0x000fe200078e002f */
[----:B------:R-:W-:Y:S01]  /*10d90*/  STL [R1+0x70], R16 ;  /* 0x0000701001007387 */ /* 0x000fe20000100800 */
[----:B------:R-:W-:Y:S02]  /*10da0*/  IMAD.MOV.U32 R47, RZ, RZ, R46 ;  /* 0x000000ffff2f7224 */ /* 0x000fe400078e002e */
[----:B------:R-:W-:Y:S01]  /*10db0*/  IMAD.MOV.U32 R46, RZ, RZ, R45 ;  /* 0x000000ffff2e7224 */ /* 0x000fe200078e002d */
[----:B------:R0:W-:Y:S04]  /*10dc0*/  STL [R1+0x6c], R15 ;  /* 0x00006c0f01007387 */ /* 0x0001e80000100800 */
[----:B------:R-:W2:Y:S01]  /*10dd0*/  LDL.LU R45, [R1+0x14] ;  /* 0x00001400012d7983 */ /* 0x000ea20000300800 */
[----:B------:R-:W-:-:S02]  /*10de0*/  ISETP.GT.U32.AND P6, PT, R3, R11, PT ;  /* 0x0000000b0300720c */ /* 0x000fc40003fc4070 */
[----:B------:R-:W-:Y:S02]  /*10df0*/  ISETP.GT.U32.AND P5, PT, R3, R10, PT ;  /* 0x0000000a0300720c */ /* 0x000fe40003fa4070 */
[----:B----4-:R-:W-:-:S09]  /*10e00*/  IABS R14, R6 ;  /* 0x00000006000e7213 */ /* 0x010fd20000000000 */
[----:B------:R-:W-:-:S05]  /*10e10*/  @!P6 IMAD.IADD R11, R11, 0x1, -R3 ;  /* 0x000000010b0be824 */ /* 0x000fca00078e0a03 */
[----:B------:R-:W-:Y:S01]  /*10e20*/  ISETP.GT.U32.AND P6, PT, R3, R11, PT ;  /* 0x0000000b0300720c */ /* 0x000fe20003fc4070 */
[----:B------:R-:W-:Y:S01]  /*10e30*/  IMAD.HI.U32 R12, R4, R8, RZ ;  /* 0x00000008040c7227 */ /* 0x000fe200078e00ff */
[----:B------:R-:W-:-:S03]  /*10e40*/  ISETP.GE.AND P3, PT, R2, RZ, PT ;  /* 0x000000ff0200720c */ /* 0x000fc60003f66270 */
[----:B------:R-:W-:Y:S01]  /*10e50*/  IMAD.HI.U32 R2, R4, R14, RZ ;  /* 0x0000000e04027227 */ /* 0x000fe200078e00ff */
[----:B------:R-:W-:-:S03]  /*10e60*/  ISETP.GT.U32.AND P4, PT, R3, R7, PT ;  /* 0x000000070300720c */ /* 0x000fc60003f84070 */
[----:B------:R-:W-:Y:S02]  /*10e70*/  IMAD.MOV R9, RZ, RZ, -R12 ;  /* 0x000000ffff097224 */ /* 0x000fe400078e0a0c */
[--C-:B------:R-:W-:Y:S02]  /*10e80*/  @!P5 IMAD.IADD R10, R10, 0x1, -R3.reuse ;  /* 0x000000010a0ad824 */ /* 0x100fe400078e0a03 */
[----:B------:R-:W-:Y:S01]  /*10e90*/  IMAD.MOV R2, RZ, RZ, -R2 ;  /* 0x000000ffff027224 */ /* 0x000fe200078e0a02 */
[----:B------:R-:W-:Y:S01]  /*10ea0*/  ISETP.GE.AND P2, PT, R5, RZ, PT ;  /* 0x000000ff0500720c */ /* 0x000fe20003f46270 */
[----:B------:R-:W-:Y:S02]  /*10eb0*/  @!P6 IMAD.IADD R11, R11, 0x1, -R3 ;  /* 0x000000010b0be824 */ /* 0x000fe400078e0a03 */
[----:B------:R-:W-:Y:S02]  /*10ec0*/  IMAD R5, R3, R9, R8 ;  /* 0x0000000903057224 */ /* 0x000fe400078e0208 */
[----:B------:R-:W-:-:S02]  /*10ed0*/  IMAD.MOV.U32 R51, RZ, RZ, R48 ;  /* 0x000000ffff337224 */ /* 0x000fc400078e0030 */
[----:B------:R-:W-:Y:S02]  /*10ee0*/  IMAD R9, R3, R2, R14 ;  /* 0x0000000203097224 */ /* 0x000fe400078e020e */
[----:B0-----:R-:W-:Y:S02]  /*10ef0*/  IMAD.MOV.U32 R15, RZ, RZ, R10 ;  /* 0x000000ffff0f7224 */ /* 0x001fe400078e000a */
[----:B------:R-:W-:Y:S02]  /*10f00*/  IMAD.MOV.U32 R48, RZ, RZ, R126 ;  /* 0x000000ffff307224 */ /* 0x000fe400078e007e */
[----:B------:R-:W-:Y:S01]  /*10f10*/  IMAD.MOV.U32 R14, RZ, RZ, R11 ;  /* 0x000000ffff0e7224 */ /* 0x000fe200078e000b */
[----:B------:R-:W4:Y:S01]  /*10f20*/  LDL.LU R126, [R1+0x1f4] ;  /* 0x0001f400017e7983 */ /* 0x000f220000300800 */
[----:B------:R-:W-:Y:S02]  /*10f30*/  IMAD.MOV.U32 R53, RZ, RZ, R49 ;  /* 0x000000ffff357224 */ /* 0x000fe400078e0031 */
[----:B------:R-:W-:-:S02]  /*10f40*/  @!P0 IMAD.MOV R15, RZ, RZ, -R15 ;  /* 0x000000ffff0f8224 */ /* 0x000fc400078e0a0f */
[----:B------:R-:W-:Y:S02]  /*10f50*/  IMAD.MOV.U32 R49, RZ, RZ, R48 ;  /* 0x000000ffff317224 */ /* 0x000fe400078e0030 */
[----:B------:R-:W-:Y:S01]  /*10f60*/  @!P1 IMAD.MOV R14, RZ, RZ, -R14 ;  /* 0x000000ffff0e9224 */ /* 0x000fe200078e0a0e */
[----:B------:R-:W-:Y:S01]  /*10f70*/  IABS R12, R51 ;  /* 0x00000033000c7213 */ /* 0x000fe20000000000 */
[----:B------:R-:W-:Y:S01]  /*10f80*/  @!P4 IMAD.IADD R7, R7, 0x1, -R3 ;  /* 0x000000010707c824 */ /* 0x000fe200078e0a03 */
[----:B------:R-:W-:Y:S01]  /*10f90*/  ISETP.GE.AND P4, PT, R51, RZ, PT ;  /* 0x000000ff3300720c */ /* 0x000fe20003f86270 */
[----:B------:R-:W-:Y:S02]  /*10fa0*/  IMAD.MOV.U32 R51, RZ, RZ, R49 ;  /* 0x000000ffff337224 */ /* 0x000fe400078e0031 */
[----:B--2---:R-:W-:Y:S02]  /*10fb0*/  IMAD.MOV.U32 R48, RZ, RZ, R45 ;  /* 0x000000ffff307224 */ /* 0x004fe400078e002d */
[----:B------:R-:W-:-:S02]  /*10fc0*/  IMAD.MOV.U32 R45, RZ, RZ, R38 ;  /* 0x000000ffff2d7224 */ /* 0x000fc400078e0026 */
[----:B------:R-:W2:Y:S04]  /*10fd0*/  LDL.LU R38, [R1+0x28] ;  /* 0x0000280001267983 */ /* 0x000ea80000300800 */
[----:B------:R-:W-:Y:S04]  /*10fe0*/  STL [R1+0x68], R15 ;  /* 0x0000680f01007387 */ /* 0x000fe80000100800 */
[----:B------:R0:W-:Y:S04]  /*10ff0*/  STL [R1+0x64], R14 ;  /* 0x0000640e01007387 */ /* 0x0001e80000100800 */
[----:B------:R-:W3:Y:S01]  /*11000*/  LDL.LU R49, [R1+0x1c] ;  /* 0x00001c0001317983 */ /* 0x000ee20000300800 */
[----:B------:R-:W-:-:S02]  /*11010*/  IMAD.MOV.U32 R52, RZ, RZ, R48 ;  /* 0x000000ffff347224 */ /* 0x000fc400078e0030 */
[----:B------:R-:W-:Y:S02]  /*11020*/  IMAD.MOV.U32 R48, RZ, RZ, R47 ;  /* 0x000000ffff307224 */ /* 0x000fe400078e002f */
[----:B------:R-:W-:Y:S02]  /*11030*/  IMAD.MOV.U32 R47, RZ, RZ, R46 ;  /* 0x000000ffff2f7224 */ /* 0x000fe400078e002e */
[----:B------:R-:W4:Y:S01]  /*11040*/  LDL.LU R46, [R1+0x9c] ;  /* 0x00009c00012e7983 */ /* 0x000f220000300800 */
[----:B------:R-:W-:Y:S02]  /*11050*/  ISETP.GT.U32.AND P6, PT, R3, R5, PT ;  /* 0x000000050300720c */ /* 0x000fe40003fc4070 */
[----:B------:R-:W-:-:S05]  /*11060*/  IABS R2, R252 ;  /* 0x000000fc00027213 */ /* 0x000fca0000000000 */
[----:B------:R-:W-:-:S06]  /*11070*/  IMAD.HI.U32 R13, R4, R2, RZ ;  /* 0x00000002040d7227 */ /* 0x000fcc00078e00ff */
[----:B------:R-:W-:-:S05]  /*11080*/  @!P6 IMAD.IADD R5, R5, 0x1, -R3 ;  /* 0x000000010505e824 */ /* 0x000fca00078e0a03 */
[C---:B------:R-:W-:Y:S01]  /*11090*/  ISETP.GT.U32.AND P6, PT, R3.reuse, R5, PT ;  /* 0x000000050300720c */ /* 0x040fe20003fc4070 */
[----:B------:R-:W-:Y:S01]  /*110a0*/  IMAD.MOV R11, RZ, RZ, -R13 ;  /* 0x000000ffff0b7224 */ /* 0x000fe200078e0a0d */
[----:B------:R-:W-:-:S03]  /*110b0*/  ISETP.GT.U32.AND P0, PT, R3, R7, PT ;  /* 0x000000070300720c */ /* 0x000fc60003f04070 */
[----:B------:R-:W-:-:S08]  /*110c0*/  IMAD R2, R3, R11, R2 ;  /* 0x0000000b03027224 */ /* 0x000fd000078e0202 */
[--C-:B------:R-:W-:Y:S01]  /*110d0*/  @!P6 IMAD.IADD R5, R5, 0x1, -R3.reuse ;  /* 0x000000010505e824 */ /* 0x100fe200078e0a03 */
[----:B------:R-:W-:Y:S01]  /*110e0*/  ISETP.GT.U32.AND P6, PT, R3, R2, PT ;  /* 0x000000020300720c */ /* 0x000fe20003fc4070 */
[----:B------:R-:W-:-:S04]  /*110f0*/  @!P0 IMAD.IADD R7, R7, 0x1, -R3 ;  /* 0x0000000107078824 */ /* 0x000fc800078e0a03 */
[----:B0-----:R-:W-:-:S04]  /*11100*/  IMAD.MOV.U32 R14, RZ, RZ, R7 ;  /* 0x000000ffff0e7224 */ /* 0x001fc800078e0007 */
[----:B------:R-:W-:-:S04]  /*11110*/  @!P3 IMAD.MOV R14, RZ, RZ, -R14 ;  /* 0x000000ffff0eb224 */ /* 0x000fc800078e0a0e */
[----:B------:R-:W-:-:S05]  /*11120*/  @!P6 IMAD.IADD R2, R2, 0x1, -R3 ;  /* 0x000000010202e824 */ /* 0x000fca00078e0a03 */
[----:B------:R-:W-:Y:S01]  /*11130*/  ISETP.GT.U32.AND P3, PT, R3, R2, PT ;  /* 0x000000020300720c */ /* 0x000fe20003f64070 */
[----:B------:R-:W-:Y:S01]  /*11140*/  IMAD.MOV.U32 R7, RZ, RZ, R5 ;  /* 0x000000ffff077224 */ /* 0x000fe200078e0005 */
[----:B------:R-:W-:-:S03]  /*11150*/  IABS R8, R50 ;  /* 0x0000003200087213 */ /* 0x000fc60000000000 */
[----:B------:R-:W-:Y:S01]  /*11160*/  @!P2 IMAD.MOV R7, RZ, RZ, -R7 ;  /* 0x000000ffff07a224 */ /* 0x000fe200078e0a07 */
[----:B------:R-:W-:Y:S07]  /*11170*/  STL [R1+0x60], R14 ;  /* 0x0000600e01007387 */ /* 0x000fee0000100800 */
[----:B------:R-:W-:Y:S01]  /*11180*/  @!P3 IMAD.IADD R2, R2, 0x1, -R3 ;  /* 0x000000010202b824 */ /* 0x000fe200078e0a03 */
[----:B------:R-:W-:Y:S01]  /*11190*/  ISETP.GE.AND P3, PT, R50, RZ, PT ;  /* 0x000000ff3200720c */ /* 0x000fe20003f66270 */
[----:B------:R0:W-:Y:S01]  /*111a0*/  STL [R1+0x5c], R7 ;  /* 0x00005c0701007387 */ /* 0x0001e20000100800 */
[----:B---3--:R-:W-:-:S02]  /*111b0*/  IMAD.MOV.U32 R56, RZ, RZ, R49 ;  /* 0x000000ffff387224 */ /* 0x008fc400078e0031 */
[----:B------:R-:W-:Y:S02]  /*111c0*/  IMAD.MOV.U32 R49, RZ, RZ, R48 ;  /* 0x000000ffff317224 */ /* 0x000fe400078e0030 */
[----:B------:R-:W-:Y:S02]  /*111d0*/  IMAD.MOV.U32 R48, RZ, RZ, R45 ;  /* 0x000000ffff307224 */ /* 0x000fe400078e002d */
[----:B------:R-:W-:Y:S02]  /*111e0*/  IMAD.MOV.U32 R45, RZ, RZ, R44 ;  /* 0x000000ffff2d7224 */ /* 0x000fe400078e002c */
[----:B------:R-:W-:Y:S02]  /*111f0*/  IMAD.MOV.U32 R44, RZ, RZ, R35 ;  /* 0x000000ffff2c7224 */ /* 0x000fe400078e0023 */
[----:B------:R-:W-:Y:S02]  /*11200*/  IMAD.MOV.U32 R50, RZ, RZ, R49 ;  /* 0x000000ffff327224 */ /* 0x000fe400078e0031 */
[----:B------:R-:W-:-:S02]  /*11210*/  IMAD.MOV.U32 R35, RZ, RZ, R34 ;  /* 0x000000ffff237224 */ /* 0x000fc400078e0022 */
[----:B------:R-:W-:Y:S02]  /*11220*/  IMAD.MOV.U32 R49, RZ, RZ, R48 ;  /* 0x000000ffff317224 */ /* 0x000fe400078e0030 */
[----:B------:R-:W-:Y:S02]  /*11230*/  IMAD.MOV.U32 R34, RZ, RZ, R33 ;  /* 0x000000ffff227224 */ /* 0x000fe400078e0021 */
[----:B------:R-:W-:Y:S01]  /*11240*/  IMAD.MOV.U32 R48, RZ, RZ, R47 ;  /* 0x000000ffff307224 */ /* 0x000fe200078e002f */
[----:B------:R-:W3:Y:S01]  /*11250*/  LDL.LU R33, [R1+0x310] ;  /* 0x0003100001217983 */ /* 0x000ee20000300800 */
[----:B----4-:R-:W-:-:S03]  /*11260*/  IMAD.MOV.U32 R47, RZ, RZ, R46 ;  /* 0x000000ffff2f7224 */ /* 0x010fc600078e002e */
[----:B------:R-:W4:Y:S01]  /*11270*/  LDL.LU R46, [R1+0x2c] ;  /* 0x00002c00012e7983 */ /* 0x000f220000300800 */
[----:B------:R-:W-:Y:S01]  /*11280*/  IMAD.HI.U32 R10, R4, R12, RZ ;  /* 0x0000000c040a7227 */ /* 0x000fe200078e00ff */
[----:B------:R-:W-:Y:S02]  /*11290*/  ISETP.GE.AND P5, PT, R6, RZ, PT ;  /* 0x000000ff0600720c */ /* 0x000fe40003fa6270 */
[----:B------:R-:W-:Y:S01]  /*112a0*/  IABS R6, R54 ;  /* 0x0000003600067213 */ /* 0x000fe20000000000 */
[----:B------:R-:W-:-:S04]  /*112b0*/  IMAD.MOV R10, RZ, RZ, -R10 ;  /* 0x000000ffff0a7224 */ /* 0x000fc800078e0a0a */
[C---:B------:R-:W-:Y:S02]  /*112c0*/  IMAD R10, R3.reuse, R10, R12 ;  /* 0x0000000a030a7224 */ /* 0x040fe400078e020c */
[----:B------:R-:W-:Y:S01]  /*112d0*/  IMAD.HI.U32 R12, R4, R6, RZ ;  /* 0x00000006040c7227 */ /* 0x000fe200078e00ff */
[----:B------:R-:W-:-:S03]  /*112e0*/  ISETP.GT.U32.AND P1, PT, R3, R9, PT ;  /* 0x000000090300720c */ /* 0x000fc60003f24070 */
[----:B------:R-:W-:Y:S01]  /*112f0*/  IMAD.MOV R12, RZ, RZ, -R12 ;  /* 0x000000ffff0c7224 */ /* 0x000fe200078e0a0c */
[----:B------:R-:W-:-:S03]  /*11300*/  ISETP.GT.U32.AND P0, PT, R3, R10, PT ;  /* 0x0000000a0300720c */ /* 0x000fc60003f04070 */
[----:B------:R-:W-:Y:S01]  /*11310*/  IMAD R6, R3, R12, R6 ;  /* 0x0000000c03067224 */ /* 0x000fe200078e0206 */
[----:B------:R-:W-:Y:S01]  /*11320*/  IABS R12, R53 ;  /* 0x00000035000c7213 */ /* 0x000fe20000000000 */
[----:B------:R-:W-:-:S04]  /*11330*/  IMAD.HI.U32 R13, R4, R8, RZ ;  /* 0x00000008040d7227 */ /* 0x000fc800078e00ff */
[----:B------:R-:W-:Y:S02]  /*11340*/  IMAD.MOV.U32 R5, RZ, RZ, R12 ;  /* 0x000000ffff057224 */ /* 0x000fe400078e000c */
[----:B------:R-:W-:Y:S02]  /*11350*/  IMAD.MOV R13, RZ, RZ, -R13 ;  /* 0x000000ffff0d7224 */ /* 0x000fe400078e0a0d */
[----:B------:R-:W-:Y:S01]  /*11360*/  @!P1 IMAD.IADD R9, R9, 0x1, -R3 ;  /* 0x0000000109099824 */ /* 0x000fe200078e0a03 */
[----:B------:R-:W-:Y:S01]  /*11370*/  ISETP.GE.AND P1, PT, R252, RZ, PT ;  /* 0x000000fffc00720c */ /* 0x000fe20003f26270 */
[----:B------:R-:W-:-:S04]  /*11380*/  IMAD.HI.U32 R12, R4, R5, RZ ;  /* 0x00000005040c7227 */ /* 0x000fc800078e00ff */
[C---:B------:R-:W-:Y:S02]  /*11390*/  IMAD R8, R3.reuse, R13, R8 ;  /* 0x0000000d03087224 */ /* 0x040fe400078e0208 */
[----:B------:R-:W-:Y:S01]  /*113a0*/  @!P0 IMAD.IADD R10, R10, 0x1, -R3 ;  /* 0x000000010a0a8824 */ /* 0x000fe200078e0a03 */
[C---:B------:R-:W-:Y:S01]  /*113b0*/  ISETP.GT.U32.AND P0, PT, R3.reuse, R9, PT ;  /* 0x000000090300720c */ /* 0x040fe20003f04070 */
[----:B------:R-:W-:Y:S01]  /*113c0*/  IMAD.MOV R12, RZ, RZ, -R12 ;  /* 0x000000ffff0c7224 */ /* 0x000fe200078e0a0c */
[C---:B------:R-:W-:Y:S02]  /*113d0*/  ISETP.GT.U32.AND P2, PT, R3.reuse, R8, PT ;  /* 0x000000080300720c */ /* 0x040fe40003f44070 */
[C---:B------:R-:W-:Y:S01]  /*113e0*/  ISETP.GT.U32.AND P6, PT, R3.reuse, R10, PT ;  /* 0x0000000a0300720c */ /* 0x040fe20003fc4070 */
[----:B------:R-:W-:Y:S02]  /*113f0*/  IMAD R5, R3, R12, R5 ;  /* 0x0000000c03057224 */ /* 0x000fe400078e0205 */
[----:B------:R-:W-:-:S03]  /*11400*/  @!P1 IMAD.MOV R2, RZ, RZ, -R2 ;  /* 0x000000ffff029224 */ /* 0x000fc600078e0a02 */
[----:B------:R-:W-:-:S03]  /*11410*/  ISETP.GT.U32.AND P1, PT, R3, R5, PT ;  /* 0x000000050300720c */ /* 0x000fc60003f24070 */
[--C-:B------:R-:W-:Y:S02]  /*11420*/  @!P0 IMAD.IADD R9, R9, 0x1, -R3.reuse ;  /* 0x0000000109098824 */ /* 0x100fe400078e0a03 */
[--C-:B------:R-:W-:Y:S01]  /*11430*/  @!P2 IMAD.IADD R8, R8, 0x1, -R3.reuse ;  /* 0x000000010808a824 */ /* 0x100fe200078e0a03 */
[----:B------:R-:W-:Y:S01]  /*11440*/  ISETP.GE.AND P2, PT, R54, RZ, PT ;  /* 0x000000ff3600720c */ /* 0x000fe20003f46270 */
[----:B------:R-:W-:Y:S02]  /*11450*/  @!P6 IMAD.IADD R10, R10, 0x1, -R3 ;  /* 0x000000010a0ae824 */ /* 0x000fe400078e0a03 */
[----:B------:R-:W-:Y:S02]  /*11460*/  IMAD.MOV.U32 R54, RZ, RZ, R49 ;  /* 0x000000ffff367224 */ /* 0x000fe400078e0031 */
        /* <DEDUP_REMOVED lines=8> */
[----:B------:R-:W-:Y:S01]  /*114f0*/  IMAD.MOV.U32 R49, RZ, RZ, R42 ;  /* 0x000000ffff317224 */ /* 0x000fe200078e002a */
[----:B------:R-:W-:-:S05]  /*11500*/  IABS R11, R55 ;  /* 0x00000037000b7213 */ /* 0x000fca0000000000 */
[----:B------:R-:W-:-:S04]  /*11510*/  IMAD.HI.U32 R13, R4, R11, RZ ;  /* 0x0000000b040d7227 */ /* 0x000fc800078e00ff */
[----:B----4-:R-:W-:Y:S02]  /*11520*/  IMAD.MOV.U32 R47, RZ, RZ, R46 ;  /* 0x000000ffff2f7224 */ /* 0x010fe400078e002e */
[----:B--2---:R-:W-:Y:S02]  /*11530*/  IMAD.MOV.U32 R46, RZ, RZ, R38 ;  /* 0x000000ffff2e7224 */ /* 0x004fe400078e0026 */
[----:B------:R-:W2:Y:S04]  /*11540*/  LDL.LU R38, [R1+0x158] ;  /* 0x0001580001267983 */ /* 0x000ea80000300800 */
[----:B------:R-:W-:Y:S04]  /*11550*/  STL [R1+0x58], R9 ;  /* 0x0000580901007387 */ /* 0x000fe80000100800 */
[----:B------:R-:W-:Y:S04]  /*11560*/  STL [R1+0x54], R10 ;  /* 0x0000540a01007387 */ /* 0x000fe80000100800 */
[----:B------:R1:W-:Y:S04]  /*11570*/  STL [R1+0x50], R2 ;  /* 0x0000500201007387 */ /* 0x0003e80000100800 */
[----:B------:R-:W4:Y:S01]  /*11580*/  LDL.LU R42, [R1+0xdc] ;  /* 0x0000dc00012a7983 */ /* 0x000f220000300800 */
[----:B------:R-:W-:Y:S01]  /*11590*/  IMAD.MOV R13, RZ, RZ, -R13 ;  /* 0x000000ffff0d7224 */ /* 0x000fe200078e0a0d */
[----:B------:R-:W-:-:S03]  /*115a0*/  ISETP.GT.U32.AND P0, PT, R3, R6, PT ;  /* 0x000000060300720c */ /* 0x000fc60003f04070 */
[----:B0-----:R-:W-:-:S05]  /*115b0*/  IMAD R7, R3, R13, R11 ;  /* 0x0000000d03077224 */ /* 0x001fca00078e020b */
[----:B------:R-:W-:Y:S02]  /*115c0*/  ISETP.GT.U32.AND P6, PT, R3, R7, PT ;  /* 0x000000070300720c */ /* 0x000fe40003fc4070 */
[----:B------:R-:W-:-:S03]  /*115d0*/  IABS R11, R52 ;  /* 0x00000034000b7213 */ /* 0x000fc60000000000 */
[----:B------:R-:W-:Y:S01]  /*115e0*/  @!P0 IMAD.IADD R6, R6, 0x1, -R3 ;  /* 0x0000000106068824 */ /* 0x000fe200078e0a03 */
[----:B------:R-:W-:Y:S01]  /*115f0*/  ISETP.GT.U32.AND P0, PT, R3, R8, PT ;  /* 0x000000080300720c */ /* 0x000fe20003f04070 */
[----:B------:R-:W-:-:S03]  /*11600*/  IMAD.HI.U32 R13, R4, R11, RZ ;  /* 0x0000000b040d7227 */ /* 0x000fc600078e00ff */
[----:B------:R-:W-:-:S03]  /*11610*/  ISETP.GT.U32.AND P5, PT, R3, R6, PT ;  /* 0x000000060300720c */ /* 0x000fc60003fa4070 */
[----:B------:R-:W-:Y:S02]  /*11620*/  @!P6 IMAD.IADD R7, R7, 0x1, -R3 ;  /* 0x000000010707e824 */ /* 0x000fe400078e0a03 */
[----:B------:R-:W-:-:S03]  /*11630*/  IMAD.MOV R13, RZ, RZ, -R13 ;  /* 0x000000ffff0d7224 */ /* 0x000fc600078e0a0d */
[C---:B------:R-:W-:Y:S01]  /*11640*/  ISETP.GT.U32.AND P6, PT, R3.reuse, R7, PT ;  /* 0x000000070300720c */ /* 0x040fe20003fc4070 */
[C---:B-1----:R-:W-:Y:S01]  /*11650*/  IMAD R2, R3.reuse, R13, R11 ;  /* 0x0000000d03027224 */ /* 0x042fe200078e020b */
[----:B------:R-:W-:Y:S01]  /*11660*/  IABS R11, R56 ;  /* 0x00000038000b7213 */ /* 0x000fe20000000000 */
[--C-:B------:R-:W-:Y:S02]  /*11670*/  @!P0 IMAD.IADD R8, R8, 0x1, -R3.reuse ;  /* 0x0000000108088824 */ /* 0x100fe400078e0a03 */
[----:B------:R-:W-:Y:S01]  /*11680*/  @!P5 IMAD.IADD R6, R6, 0x1, -R3 ;  /* 0x000000010606d824 */ /* 0x000fe200078e0a03 */
[----:B------:R-:W-:Y:S01]  /*11690*/  ISETP.GT.U32.AND P5, PT, R3, R2, PT ;  /* 0x000000020300720c */ /* 0x000fe20003fa4070 */
[----:B------:R-:W-:Y:S01]  /*116a0*/  IMAD.HI.U32 R9, R4, R12, RZ ;  /* 0x0000000c04097227 */ /* 0x000fe200078e00ff */
[----:B------:R-:W-:-:S03]  /*116b0*/  ISETP.GE.AND P4, PT, R55, RZ, PT ;  /* 0x000000ff3700720c */ /* 0x000fc60003f86270 */
[----:B------:R-:W-:Y:S01]  /*116c0*/  @!P3 IMAD.MOV R8, RZ, RZ, -R8 ;  /* 0x000000ffff08b224 */ /* 0x000fe200078e0a08 */
[----:B------:R-:W-:Y:S01]  /*116d0*/  ISETP.GT.U32.AND P3, PT, R3, R5, PT ;  /* 0x000000050300720c */ /* 0x000fe20003f64070 */
[----:B------:R-:W-:Y:S01]  /*116e0*/  @!P6 IMAD.IADD R7, R7, 0x1, -R3 ;  /* 0x000000010707e824 */ /* 0x000fe200078e0a03 */
[----:B------:R-:W-:Y:S01]  /*116f0*/  ISETP.GE.AND P0, PT, R53, RZ, PT ;  /* 0x000000ff3500720c */ /* 0x000fe20003f06270 */
[----:B------:R-:W-:Y:S01]  /*11700*/  IMAD.MOV R9, RZ, RZ, -R9 ;  /* 0x000000ffff097224 */ /* 0x000fe200078e0a09 */
[----:B------:R-:W-:Y:S01]  /*11710*/  ISETP.GE.AND P6, PT, R52, RZ, PT ;  /* 0x000000ff3400720c */ /* 0x000fe20003fc6270 */
[----:B------:R-:W-:-:S04]  /*11720*/  IMAD.HI.U32 R14, R4, R11, RZ ;  /* 0x0000000b040e7227 */ /* 0x000fc800078e00ff */
[----:B------:R-:W-:Y:S02]  /*11730*/  IMAD.MOV.U32 R55, RZ, RZ, R48 ;  /* 0x000000ffff377224 */ /* 0x000fe400078e0030 */
[----:B------:R-:W-:Y:S02]  /*11740*/  IMAD.MOV.U32 R53, RZ, RZ, R46 ;  /* 0x000000ffff357224 */ /* 0x000fe400078e002e */
[----:B------:R-:W-:Y:S01]  /*11750*/  @!P2 IMAD.MOV R6, RZ, RZ, -R6 ;  /* 0x000000ffff06a224 */ /* 0x000fe200078e0a06 */
[----:B------:R-:W3:Y:S01]  /*11760*/  LDL.LU R46, [R1+0xe8] ;  /* 0x0000e800012e7983 */ /* 0x000ee20000300800 */
[----:B------:R-:W-:Y:S02]  /*11770*/  IMAD.MOV.U32 R52, RZ, RZ, R47 ;  /* 0x000000ffff347224 */ /* 0x000fe400078e002f */
[----:B------:R-:W-:Y:S02]  /*11780*/  IMAD.MOV.U32 R48, RZ, RZ, R45 ;  /* 0x000000ffff307224 */ /* 0x000fe400078e002d */
[----:B------:R-:W-:Y:S01]  /*11790*/  IMAD.MOV.U32 R47, RZ, RZ, R44 ;  /* 0x000000ffff2f7224 */ /* 0x000fe200078e002c */
[----:B------:R-:W2:Y:S01]  /*117a0*/  LDL.LU R45, [R1+0xec] ;  /* 0x0000ec00012d7983 */ /* 0x000ea20000300800 */
[----:B------:R-:W-:-:S02]  /*117b0*/  IMAD R9, R3, R9, R12 ;  /* 0x0000000903097224 */ /* 0x000fc400078e020c */
[----:B------:R-:W-:Y:S01]  /*117c0*/  IMAD.MOV R14, RZ, RZ, -R14 ;  /* 0x000000ffff0e7224 */ /* 0x000fe200078e0a0e */
[----:B------:R-:W2:Y:S01]  /*117d0*/  LDL.LU R44, [R1+0x114] ;  /* 0x00011400012c7983 */ /* 0x000ea20000300800 */
[----:B------:R-:W-:-:S03]  /*117e0*/  @!P5 IMAD.IADD R2, R2, 0x1, -R3 ;  /* 0x000000010202d824 */ /* 0x000fc600078e0a03 */
[----:B------:R-:W-:Y:S01]  /*117f0*/  STL [R1+0x4c], R8 ;  /* 0x00004c0801007387 */ /* 0x000fe20000100800 */
[----:B------:R-:W-:-:S03]  /*11800*/  ISETP.GT.U32.AND P5, PT, R3, R9, PT ;  /* 0x000000090300720c */ /* 0x000fc60003fa4070 */
[----:B------:R0:W-:Y:S01]  /*11810*/  STL [R1+0x48], R6 ;  /* 0x0000480601007387 */ /* 0x0001e20000100800 */
[----:B------:R-:W-:Y:S02]  /*11820*/  @!P3 IMAD.IADD R5, R5, 0x1, -R3 ;  /* 0x000000010505b824 */ /* 0x000fe400078e0a03 */
[----:B0-----:R-:W-:Y:S02]  /*11830*/  IMAD.MOV.U32 R6, RZ, RZ, R7 ;  /* 0x000000ffff067224 */ /* 0x001fe400078e0007 */
[C---:B------:R-:W-:Y:S01]  /*11840*/  IMAD R7, R3.reuse, R14, R11 ;  /* 0x0000000e03077224 */ /* 0x040fe200078e020b */
[----:B------:R-:W-:-:S04]  /*11850*/  ISETP.GT.U32.AND P2, PT, R3, R2, PT ;  /* 0x000000020300720c */ /* 0x000fc80003f44070 */
[----:B------:R-:W-:Y:S01]  /*11860*/  ISETP.GT.U32.AND P3, PT, R3, R7, PT ;  /* 0x000000070300720c */ /* 0x000fe20003f64070 */
[----:B------:R-:W-:Y:S02]  /*11870*/  @!P5 IMAD.IADD R9, R9, 0x1, -R3 ;  /* 0x000000010909d824 */ /* 0x000fe400078e0a03 */
[----:B------:R-:W-:Y:S01]  /*11880*/  IMAD.MOV.U32 R15, RZ, RZ, R5 ;  /* 0x000000ffff0f7224 */ /* 0x000fe200078e0005 */
[----:B------:R-:W-:Y:S01]  /*11890*/  IABS R10, R50 ;  /* 0x00000032000a7213 */ /* 0x000fe20000000000 */
[----:B------:R-:W-:Y:S02]  /*118a0*/  @!P4 IMAD.MOV R6, RZ, RZ, -R6 ;  /* 0x000000ffff06c224 */ /* 0x000fe400078e0a06 */
[----:B------:R-:W-:Y:S02]  /*118b0*/  @!P0 IMAD.MOV R15, RZ, RZ, -R15 ;  /* 0x000000ffff0f8224 */ /* 0x000fe400078e0a0f */
[----:B------:R-:W-:-:S04]  /*118c0*/  @!P2 IMAD.IADD R2, R2, 0x1, -R3 ;  /* 0x000000010202a824 */ /* 0x000fc800078e0a03 */
[----:B------:R-:W-:Y:S01]  /*118d0*/  @!P3 IMAD.IADD R7, R7, 0x1, -R3 ;  /* 0x000000010707b824 */ /* 0x000fe200078e0a03 */
[----:B------:R-:W-:Y:S02]  /*118e0*/  ISETP.GT.U32.AND P3, PT, R3, R9, PT ;  /* 0x000000090300720c */ /* 0x000fe40003f64070 */
[----:B------:R-:W-:Y:S01]  /*118f0*/  ISETP.GE.AND P2, PT, R50, RZ, PT ;  /* 0x000000ff3200720c */ /* 0x000fe20003f46270 */
[----:B------:R-:W-:Y:S02]  /*11900*/  IMAD.MOV.U32 R50, RZ, RZ, R49 ;  /* 0x000000ffff327224 */ /* 0x000fe400078e0031 */
[----:B------:R-:W-:Y:S01]  /*11910*/  IMAD.MOV.U32 R49, RZ, RZ, R47 ;  /* 0x000000ffff317224 */ /* 0x000fe200078e002f */
[----:B------:R-:W-:Y:S01]  /*11920*/  STL [R1+0x44], R6 ;  /* 0x0000440601007387 */ /* 0x000fe20000100800 */
[----:B------:R-:W-:Y:S02]  /*11930*/  IMAD.MOV.U32 R47, RZ, RZ, R35 ;  /* 0x000000ffff2f7224 */ /* 0x000fe400078e0023 */
[----:B------:R-:W-:-:S02]  /*11940*/  IMAD.MOV.U32 R35, RZ, RZ, R129 ;  /* 0x000000ffff237224 */ /* 0x000fc400078e0081 */
[----:B------:R-:W2:Y:S01]  /*11950*/  LDL.LU R129, [R1+0x2bc] ;  /* 0x0002bc0001817983 */ /* 0x000ea20000300800 */
[----:B------:R-:W-:-:S03]  /*11960*/  IABS R13, R54 ;  /* 0x00000036000d7213 */ /* 0x000fc60000000000 */
[----:B------:R0:W-:Y:S01]  /*11970*/  STL [R1+0x40], R15 ;  /* 0x0000400f01007387 */ /* 0x0001e20000100800 */
[----:B------:R-:W-:Y:S01]  /*11980*/  @!P3 IMAD.IADD R9, R9, 0x1, -R3 ;  /* 0x000000010909b824 */ /* 0x000fe200078e0a03 */
[----:B------:R-:W-:Y:S01]  /*11990*/  ISETP.GE.AND P3, PT, R54, RZ, PT ;  /* 0x000000ff3600720c */ /* 0x000fe20003f66270 */
[----:B------:R-:W-:Y:S02]  /*119a0*/  IMAD.MOV.U32 R54, RZ, RZ, R49 ;  /* 0x000000ffff367224 */ /* 0x000fe400078e0031 */
[----:B------:R-:W-:Y:S02]  /*119b0*/  IMAD.MOV.U32 R49, RZ, RZ, R48 ;  /* 0x000000ffff317224 */ /* 0x000fe400078e0030 */
[----:B0-----:R-:W-:Y:S02]  /*119c0*/  IMAD.MOV.U32 R15, RZ, RZ, R2 ;  /* 0x000000ffff0f7224 */ /* 0x001fe400078e0002 */
[----:B------:R-:W-:Y:S02]  /*119d0*/  @!P1 IMAD.MOV R9, RZ, RZ, -R9 ;  /* 0x000000ffff099224 */ /* 0x000fe400078e0a09 */
[----:B------:R-:W-:Y:S01]  /*119e0*/  @!P6 IMAD.MOV R15, RZ, RZ, -R15 ;  /* 0x000000ffff0fe224 */ /* 0x000fe200078e0a0f */
[----:B------:R-:W-:Y:S01]  /*119f0*/  ISETP.GE.AND P1, PT, R53, RZ, PT ;  /* 0x000000ff3500720c */ /* 0x000fe20003f26270 */
[----:B------:R-:W-:Y:S01]  /*11a00*/  IMAD.MOV.U32 R8, RZ, RZ, R13 ;  /* 0x000000ffff087224 */ /* 0x000fe200078e000d */
[----:B------:R-:W-:Y:S01]  /*11a10*/  IABS R13, R53 ;  /* 0x00000035000d7213 */ /* 0x000fe20000000000 */
[----:B------:R-:W-:Y:S01]  /*11a20*/  IMAD.MOV.U32 R53, RZ, RZ, R49 ;  /* 0x000000ffff357224 */ /* 0x000fe200078e0031 */
[----:B------:R-:W-:Y:S01]  /*11a30*/  STL [R1+0x3c], R15 ;  /* 0x00003c0f01007387 */ /* 0x000fe20000100800 */
[----:B----4-:R-:W-:-:S02]  /*11a40*/  IMAD.MOV.U32 R48, RZ, RZ, R42 ;  /* 0x000000ffff307224 */ /* 0x010fc400078e002a */
[----:B------:R-:W-:Y:S02]  /*11a50*/  IMAD.MOV.U32 R42, RZ, RZ, R39 ;  /* 0x000000ffff2a7224 */ /* 0x000fe400078e0027 */
[----:B------:R-:W-:Y:S02]  /*11a60*/  IMAD.MOV.U32 R39, RZ, RZ, R30 ;  /* 0x000000ffff277224 */ /* 0x000fe400078e001e */
[----:B------:R-:W4:Y:S01]  /*11a70*/  LDL.LU R30, [R1+0x274] ;  /* 0x00027400011e7983 */ /* 0x000f220000300800 */
[----:B------:R-:W-:Y:S02]  /*11a80*/  IMAD.MOV.U32 R49, RZ, RZ, R48 ;  /* 0x000000ffff317224 */ /* 0x000fe400078e0030 */
[----:B------:R-:W-:Y:S01]  /*11a90*/  IMAD.MOV.U32 R48, RZ, RZ, R47 ;  /* 0x000000ffff307224 */ /* 0x000fe200078e002f */
[----:B------:R0:W-:Y:S04]  /*11aa0*/  STL [R1+0x38], R9 ;  /* 0x0000380901007387 */ /* 0x0001e80000100800 */
[----:B------:R-:W3:Y:S01]  /*11ab0*/  LDL.LU R47, [R1+0xe0] ;  /* 0x0000e000012f7983 */ /* 0x000ee20000300800 */
[----:B------:R-:W-:-:S04]  /*11ac0*/  IMAD.HI.U32 R12, R4, R10, RZ ;  /* 0x0000000a040c7227 */ /* 0x000fc800078e00ff */
[----:B------:R-:W-:Y:S01]  /*11ad0*/  IMAD.MOV R12, RZ, RZ, -R12 ;  /* 0x000000ffff0c7224 */ /* 0x000fe200078e0a0c */
[----:B------:R-:W-:-:S03]  /*11ae0*/  ISETP.GT.U32.AND P0, PT, R3, R7, PT ;  /* 0x000000070300720c */ /* 0x000fc60003f04070 */
[----:B------:R-:W-:Y:S01]  /*11af0*/  IMAD R6, R3, R12, R10 ;  /* 0x0000000c03067224 */ /* 0x000fe200078e020a */
[----:B------:R-:W-:Y:S01]  /*11b00*/  IABS R10, R52 ;  /* 0x00000034000a7213 */ /* 0x000fe20000000000 */
[----:B------:R-:W-:-:S04]  /*11b10*/  IMAD.HI.U32 R14, R4, R13, RZ ;  /* 0x0000000d040e7227 */ /* 0x000fc800078e00ff */
[----:B------:R-:W-:-:S04]  /*11b20*/  IMAD.HI.U32 R5, R4, R10, RZ ;  /* 0x0000000a04057227 */ /* 0x000fc800078e00ff */
[----:B------:R-:W-:Y:S02]  /*11b30*/  IMAD.MOV R14, RZ, RZ, -R14 ;  /* 0x000000ffff0e7224 */ /* 0x000fe400078e0a0e */
[----:B------:R-:W-:Y:S02]  /*11b40*/  IMAD.MOV R2, RZ, RZ, -R5 ;  /* 0x000000ffff027224 */ /* 0x000fe400078e0a05 */
[----:B------:R-:W-:Y:S02]  /*11b50*/  IMAD R5, R3, R14, R13 ;  /* 0x0000000e03057224 */ /* 0x000fe400078e020d */
[----:B------:R-:W-:-:S03]  /*11b60*/  @!P0 IMAD.IADD R7, R7, 0x1, -R3 ;  /* 0x0000000107078824 */ /* 0x000fc600078e0a03 */
[----:B------:R-:W-:-:S13]  /*11b70*/  ISETP.GT.U32.AND P0, PT, R3, R5, PT ;  /* 0x000000050300720c */ /* 0x000fda0003f04070 */
[----:B------:R-:W-:Y:S01]  /*11b80*/  @!P0 IMAD.IADD R5, R5, 0x1, -R3 ;  /* 0x0000000105058824 */ /* 0x000fe200078e0a03 */
[----:B------:R-:W-:Y:S01]  /*11b90*/  ISETP.GE.AND P0, PT, R52, RZ, PT ;  /* 0x000000ff3400720c */ /* 0x000fe20003f06270 */
[----:B------:R-:W-:Y:S02]  /*11ba0*/  IMAD.MOV.U32 R52, RZ, RZ, R49 ;  /* 0x000000ffff347224 */ /* 0x000fe400078e0031 */
[----:B------:R-:W-:Y:S02]  /*11bb0*/  IMAD.MOV.U32 R49, RZ, RZ, R48 ;  /* 0x000000ffff317224 */ /* 0x000fe400078e0030 */
[----:B------:R-:W-:-:S04]  /*11bc0*/  IMAD.HI.U32 R11, R4, R8, RZ ;  /* 0x00000008040b7227 */ /* 0x000fc800078e00ff */
[----:B------:R-:W-:Y:S02]  /*11bd0*/  IMAD.MOV R11, RZ, RZ, -R11 ;  /* 0x000000ffff0b7224 */ /* 0x000fe400078e0a0b */
[----:B---3--:R-:W-:Y:S02]  /*11be0*/  IMAD.MOV.U32 R48, RZ, RZ, R47 ;  /* 0x000000ffff307224 */ /* 0x008fe400078e002f */
[----:B------:R-:W-:Y:S02]  /*11bf0*/  IMAD.MOV.U32 R47, RZ, RZ, R46 ;  /* 0x000000ffff2f7224 */ /* 0x000fe400078e002e */
[----:B--2---:R-:W-:Y:S02]  /*11c00*/  IMAD.MOV.U32 R46, RZ, RZ, R45 ;  /* 0x000000ffff2e7224 */ /* 0x004fe400078e002d */
[----:B------:R-:W-:Y:S02]  /*11c10*/  IMAD.MOV.U32 R45, RZ, RZ, R44 ;  /* 0x000000ffff2d7224 */ /* 0x000fe400078e002c */
[----:B------:R-:W-:-:S02]  /*11c20*/  IMAD.MOV.U32 R44, RZ, RZ, R41 ;  /* 0x000000ffff2c7224 */ /* 0x000fc400078e0029 */
[----:B------:R-:W-:Y:S02]  /*11c30*/  IMAD.MOV.U32 R41, RZ, RZ, R43 ;  /* 0x000000ffff297224 */ /* 0x000fe400078e002b */
[----:B------:R-:W2:Y:S01]  /*11c40*/  LDL.LU R43, [R1+0x190] ;  /* 0x00019000012b7983 */ /* 0x000ea20000300800 */
[----:B------:R-:W-:-:S05]  /*11c50*/  IMAD R8, R3, R11, R8 ;  /* 0x0000000b03087224 */ /* 0x000fca00078e0208 */
[C---:B------:R-:W-:Y:S02]  /*11c60*/  ISETP.GT.U32.AND P6, PT, R3.reuse, R8, PT ;  /* 0x000000080300720c */ /* 0x040fe40003fc4070 */
[----:B------:R-:W-:Y:S02]  /*11c70*/  ISETP.GT.U32.AND P5, PT, R3, R6, PT ;  /* 0x000000060300720c */ /* 0x000fe40003fa4070 */
[----:B------:R-:W-:-:S09]  /*11c80*/  IABS R12, R55 ;  /* 0x00000037000c7213 */ /* 0x000fd20000000000 */
[----:B------:R-:W-:Y:S02]  /*11c90*/  @!P6 IMAD.IADD R8, R8, 0x1, -R3 ;  /* 0x000000010808e824 */ /* 0x000fe400078e0a03 */
[----:B------:R-:W-:-:S03]  /*11ca0*/  IMAD.HI.U32 R13, R4, R12, RZ ;  /* 0x0000000c040d7227 */ /* 0x000fc600078e00ff */
[C---:B------:R-:W-:Y:S01]  /*11cb0*/  ISETP.GT.U32.AND P6, PT, R3.reuse, R8, PT ;  /* 0x000000080300720c */ /* 0x040fe20003fc4070 */
[----:B------:R-:W-:Y:S02]  /*11cc0*/  @!P5 IMAD.IADD R6, R6, 0x1, -R3 ;  /* 0x000000010606d824 */ /* 0x000fe400078e0a03 */
[----:B------:R-:W-:Y:S01]  /*11cd0*/  IMAD.MOV R13, RZ, RZ, -R13 ;  /* 0x000000ffff0d7224 */ /* 0x000fe200078e0a0d */
[----:B------:R-:W-:Y:S02]  /*11ce0*/  IABS R11, R51 ;  /* 0x00000033000b7213 */ /* 0x000fe40000000000 */
[C---:B------:R-:W-:Y:S01]  /*11cf0*/  ISETP.GT.U32.AND P5, PT, R3.reuse, R6, PT ;  /* 0x000000060300720c */ /* 0x040fe20003fa4070 */
[C---:B------:R-:W-:Y:S01]  /*11d00*/  IMAD R12, R3.reuse, R13, R12 ;  /* 0x0000000d030c7224 */ /* 0x040fe200078e020c */
[----:B------:R-:W-:Y:S01]  /*11d10*/  ISETP.GE.AND P4, PT, R56, RZ, PT ;  /* 0x000000ff3800720c */ /* 0x000fe20003f86270 */
[----:B------:R-:W-:Y:S02]  /*11d20*/  IMAD R2, R3, R2, R10 ;  /* 0x0000000203027224 */ /* 0x000fe400078e020a */
[----:B------:R-:W-:-:S04]  /*11d30*/  IMAD.HI.U32 R10, R4, R11, RZ ;  /* 0x0000000b040a7227 */ /* 0x000fc800078e00ff */
[----:B------:R-:W-:Y:S01]  /*11d40*/  @!P6 IMAD.IADD R8, R8, 0x1, -R3 ;  /* 0x000000010808e824 */ /* 0x000fe200078e0a03 */
[C---:B------:R-:W-:Y:S01]  /*11d50*/  ISETP.GT.U32.AND P6, PT, R3.reuse, R12, PT ;  /* 0x0000000c0300720c */ /* 0x040fe20003fc4070 */
[----:B------:R-:W-:Y:S02]  /*11d60*/  IMAD.MOV R10, RZ, RZ, -R10 ;  /* 0x000000ffff0a7224 */ /* 0x000fe400078e0a0a */
[----:B------:R-:W-:Y:S02]  /*11d70*/  IMAD.MOV.U32 R14, RZ, RZ, R7 ;  /* 0x000000ffff0e7224 */ /* 0x000fe400078e0007 */
[----:B------:R-:W-:Y:S02]  /*11d80*/  @!P5 IMAD.IADD R6, R6, 0x1, -R3 ;  /* 0x000000010606d824 */ /* 0x000fe400078e0a03 */
[----:B------:R-:W-:Y:S02]  /*11d90*/  IMAD R11, R3, R10, R11 ;  /* 0x0000000a030b7224 */ /* 0x000fe400078e020b */
[----:B------:R-:W-:-:S02]  /*11da0*/  IMAD.MOV.U32 R10, RZ, RZ, R8 ;  /* 0x000000ffff0a7224 */ /* 0x000fc400078e0008 */
[----:B------:R-:W-:Y:S02]  /*11db0*/  @!P4 IMAD.MOV R14, RZ, RZ, -R14 ;  /* 0x000000ffff0ec224 */ /* 0x000fe400078e0a0e */
[----:B------:R-:W-:Y:S01]  /*11dc0*/  @!P2 IMAD.MOV R6, RZ, RZ, -R6 ;  /* 0x000000ffff06a224 */ /* 0x000fe200078e0a06 */
[----:B0-----:R-:W-:Y:S01]  /*11dd0*/  IABS R9, R50 ;  /* 0x0000003200097213 */ /* 0x001fe20000000000 */
[----:B------:R-:W-:Y:S02]  /*11de0*/  @!P3 IMAD.MOV R10, RZ, RZ, -R10 ;  /* 0x000000ffff0ab224 */ /* 0x000fe400078e0a0a */
[----:B------:R-:W-:Y:S01]  /*11df0*/  @!P6 IMAD.IADD R12, R12, 0x1, -R3 ;  /* 0x000000010c0ce824 */ /* 0x000fe200078e0a03 */
[----:B------:R-:W-:Y:S01]  /*11e00*/  ISETP.GE.AND P6, PT, R50, RZ, PT ;  /* 0x000000ff3200720c */ /* 0x000fe20003fc6270 */
[----:B------:R-:W-:Y:S01]  /*11e10*/  IMAD.MOV.U32 R50, RZ, RZ, R46 ;  /* 0x000000ffff327224 */ /* 0x000fe200078e002e */
[----:B------:R-:W-:Y:S01]  /*11e20*/  STL [R1+0x34], R14 ;  /* 0x0000340e01007387 */ /* 0x000fe20000100800 */
[----:B------:R-:W-:-:S03]  /*11e30*/  IMAD.MOV.U32 R46, RZ, RZ, R45 ;  /* 0x000000ffff2e7224 */ /* 0x000fc600078e002d */
[----:B------:R0:W-:Y:S04]  /*11e40*/  STL [R1+0x30], R6 ;  /* 0x0000300601007387 */ /* 0x0001e80000100800 */
[----:B------:R-:W-:Y:S01]  /*11e50*/  STL [R1+0x2c], R10 ;  /* 0x00002c0a01007387 */ /* 0x000fe20000100800 */
[C---:B------:R-:W-:Y:S01]  /*11e60*/  ISETP.GT.U32.AND P5, PT, R3.reuse, R2, PT ;  /* 0x000000020300720c */ /* 0x040fe20003fa4070 */
[----:B------:R-:W-:Y:S01]  /*11e70*/  IMAD.HI.U32 R7, R4, R9, RZ ;  /* 0x0000000904077227 */ /* 0x000fe200078e00ff */
[----:B------:R-:W-:-:S03]  /*11e80*/  ISETP.GT.U32.AND P4, PT, R3, R5, PT ;  /* 0x000000050300720c */ /* 0x000fc60003f84070 */
[----:B--2---:R-:W-:Y:S02]  /*11e90*/  IMAD.MOV.U32 R45, RZ, RZ, R43 ;  /* 0x000000ffff2d7224 */ /* 0x004fe400078e002b */
[----:B------:R-:W-:Y:S02]  /*11ea0*/  IMAD.MOV.U32 R43, RZ, RZ, R42 ;  /* 0x000000ffff2b7224 */ /* 0x000fe400078e002a */
[----:B------:R-:W2:Y:S01]  /*11eb0*/  LDL.LU R42, [R1+0x104] ;  /* 0x00010400012a7983 */ /* 0x000ea20000300800 */
[----:B------:R-:W-:-:S03]  /*11ec0*/  IMAD.MOV R7, RZ, RZ, -R7 ;  /* 0x000000ffff077224 */ /* 0x000fc600078e0a07 */
[----:B------:R-:W-:Y:S01]  /*11ed0*/  @!P5 IMAD.IADD R2, R2, 0x1, -R3 ;  /* 0x000000010202d824 */ /* 0x000fe200078e0a03 */
[C---:B------:R-:W-:Y:S01]  /*11ee0*/  ISETP.GT.U32.AND P3, PT, R3.reuse, R11, PT ;  /* 0x0000000b0300720c */ /* 0x040fe20003f64070 */
[----:B------:R-:W-:Y:S02]  /*11ef0*/  IMAD R9, R3, R7, R9 ;  /* 0x0000000703097224 */ /* 0x000fe400078e0209 */
[----:B------:R-:W-:Y:S01]  /*11f00*/  @!P4 IMAD.IADD R5, R5, 0x1, -R3 ;  /* 0x000000010505c824 */ /* 0x000fe200078e0a03 */
[C---:B------:R-:W-:Y:S02]  /*11f10*/  ISETP.GT.U32.AND P5, PT, R3.reuse, R2, PT ;  /* 0x000000020300720c */ /* 0x040fe40003fa4070 */
[----:B------:R-:W-:Y:S02]  /*11f20*/  ISETP.GT.U32.AND P4, PT, R3, R9, PT ;  /* 0x000000090300720c */ /* 0x000fe40003f84070 */
[----:B0-----:R-:W-:-:S05]  /*11f30*/  IABS R6, R54 ;  /* 0x0000003600067213 */ /* 0x001fca0000000000 */
[----:B------:R-:W-:Y:S01]  /*11f40*/  @!P3 IMAD.IADD R11, R11, 0x1, -R3 ;  /* 0x000000010b0bb824 */ /* 0x000fe200078e0a03 */
[----:B------:R-:W-:-:S03]  /*11f50*/  ISETP.GE.AND P2, PT, R55, RZ, PT ;  /* 0x000000ff3700720c */ /* 0x000fc60003f46270 */
[--C-:B------:R-:W-:Y:S01]  /*11f60*/  @!P5 IMAD.IADD R2, R2, 0x1, -R3.reuse ;  /* 0x000000010202d824 */ /* 0x100fe200078e0a03 */
[----:B------:R-:W-:Y:S01]  /*11f70*/  ISETP.GE.AND P5, PT, R51, RZ, PT ;  /* 0x000000ff3300720c */ /* 0x000fe20003fa6270 */
[----:B------:R-:W-:Y:S01]  /*11f80*/  @!P4 IMAD.IADD R9, R9, 0x1, -R3 ;  /* 0x000000010909c824 */ /* 0x000fe200078e0a03 */
[----:B------:R-:W-:Y:S01]  /*11f90*/  ISETP.GT.U32.AND P4, PT, R3, R11, PT ;  /* 0x0000000b0300720c */ /* 0x000fe20003f84070 */
[----:B------:R-:W-:Y:S02]  /*11fa0*/  IMAD.MOV.U32 R51, RZ, RZ, R48 ;  /* 0x000000ffff337224 */ /* 0x000fe400078e0030 */
[----:B------:R-:W-:Y:S02]  /*11fb0*/  IMAD.MOV.U32 R48, RZ, RZ, R44 ;  /* 0x000000ffff307224 */ /* 0x000fe400078e002c */
[----:B------:R-:W-:-:S04]  /*11fc0*/  IMAD.HI.U32 R8, R4, R6, RZ ;  /* 0x0000000604087227 */ /* 0x000fc800078e00ff */
[----:B------:R-:W-:Y:S02]  /*11fd0*/  IMAD.MOV.U32 R55, RZ, RZ, R49 ;  /* 0x000000ffff377224 */ /* 0x000fe400078e0031 */
[----:B------:R-:W-:Y:S02]  /*11fe0*/  IMAD.MOV.U32 R56, RZ, RZ, R47 ;  /* 0x000000ffff387224 */ /* 0x000fe400078e002f */
[----:B------:R-:W-:Y:S02]  /*11ff0*/  IMAD.MOV.U32 R44, RZ, RZ, R39 ;  /* 0x000000ffff2c7224 */ /* 0x000fe400078e0027 */
[----:B------:R-:W-:Y:S02]  /*12000*/  @!P1 IMAD.MOV R5, RZ, RZ, -R5 ;  /* 0x000000ffff059224 */ /* 0x000fe400078e0a05 */
[----:B------:R-:W-:Y:S02]  /*12010*/  IMAD.MOV.U32 R49, RZ, RZ, R41 ;  /* 0x000000ffff317224 */ /* 0x000fe400078e0029 */
[----:B------:R-:W-:-:S02]  /*12020*/  IMAD.MOV.U32 R47, RZ, RZ, R40 ;  /* 0x000000ffff2f7224 */ /* 0x000fc400078e0028 */
[----:B------:R-:W-:Y:S02]  /*12030*/  IMAD.MOV.U32 R39, RZ, RZ, R127 ;  /* 0x000000ffff277224 */ /* 0x000fe400078e007f */
[----:B------:R-:W-:Y:S01]  /*12040*/  @!P0 IMAD.MOV R2, RZ, RZ, -R2 ;  /* 0x000000ffff028224 */ /* 0x000fe200078e0a02 */
[----:B------:R-:W3:Y:S01]  /*12050*/  LDL.LU R127, [R1+0x25c] ;  /* 0x00025c00017f7983 */ /* 0x000ee20000300800 */
[----:B------:R-:W-:Y:S02]  /*12060*/  IMAD.MOV.U32 R41, RZ, RZ, R38 ;  /* 0x000000ffff297224 */ /* 0x000fe400078e0026 */
[----:B------:R-:W-:Y:S01]  /*12070*/  IMAD.MOV.U32 R40, RZ, RZ, R35 ;  /* 0x000000ffff287224 */ /* 0x000fe200078e0023 */
[----:B------:R-:W4:Y:S01]  /*12080*/  LDL.LU R38, [R1+0x254] ;  /* 0x0002540001267983 */ /* 0x000f220000300800 */
[----:B------:R-:W-:Y:S02]  /*12090*/  IMAD.MOV.U32 R35, RZ, RZ, R32 ;  /* 0x000000ffff237224 */ /* 0x000fe400078e0020 */
[----:B------:R-:W-:Y:S01]  /*120a0*/  IMAD.MOV R8, RZ, RZ, -R8 ;  /* 0x000000ffff087224 */ /* 0x000fe200078e0a08 */
[----:B------:R-:W3:Y:S04]  /*120b0*/  LDL.LU R32, [R1+0x1f0] ;  /* 0x0001f00001207983 */ /* 0x000ee80000300800 */
[----:B------:R-:W-:Y:S04]  /*120c0*/  STL [R1+0x28], R5 ;  /* 0x0000280501007387 */ /* 0x000fe80000100800 */
[----:B------:R0:W-:Y:S01]  /*120d0*/  STL [R1+0x24], R2 ;  /* 0x0000240201007387 */ /* 0x0001e20000100800 */
[----:B------:R-:W-:-:S02]  /*120e0*/  @!P4 IMAD.IADD R11, R11, 0x1, -R3 ;  /* 0x000000010b0bc824 */ /* 0x000fc400078e0a03 */
[----:B0-----:R-:W-:-:S05]  /*120f0*/  IMAD R2, R3, R8, R6 ;  /* 0x0000000803027224 */ /* 0x001fca00078e0206 */
[C---:B------:R-:W-:Y:S02]  /*12100*/  ISETP.GT.U32.AND P4, PT, R3.reuse, R2, PT ;  /* 0x000000020300720c */ /* 0x040fe40003f84070 */
[C---:B------:R-:W-:Y:S02]  /*12110*/  ISETP.GT.U32.AND P3, PT, R3.reuse, R12, PT ;  /* 0x0000000c0300720c */ /* 0x040fe40003f64070 */
[----:B------:R-:W-:-:S09]  /*12120*/  ISETP.GT.U32.AND P1, PT, R3, R9, PT ;  /* 0x000000090300720c */ /* 0x000fd20003f24070 */
[--C-:B------:R-:W-:Y:S02]  /*12130*/  @!P4 IMAD.IADD R2, R2, 0x1, -R3.reuse ;  /* 0x000000010202c824 */ /* 0x100fe400078e0a03 */
[----:B------:R-:W-:-:S03]  /*12140*/  @!P3 IMAD.IADD R12, R12, 0x1, -R3 ;  /* 0x000000010c0cb824 */ /* 0x000fc600078e0a03 */
[----:B------:R-:W-:Y:S01]  /*12150*/  ISETP.GT.U32.AND P4, PT, R3, R2, PT ;  /* 0x000000020300720c */ /* 0x000fe20003f84070 */
[----:B------:R-:W-:Y:S01]  /*12160*/  IMAD.MOV.U32 R15, RZ, RZ, R12 ;  /* 0x000000ffff0f7224 */ /* 0x000fe200078e000c */
[----:B------:R-:W-:Y:S02]  /*12170*/  IABS R10, R52 ;  /* 0x00000034000a7213 */ /* 0x000fe40000000000 */
[----:B------:R-:W-:Y:S02]  /*12180*/  IABS R7, R53 ;  /* 0x0000003500077213 */ /* 0x000fe40000000000 */
[----:B------:R-:W-:Y:S01]  /*12190*/  ISETP.GE.AND P0, PT, R54, RZ, PT ;  /* 0x000000ff3600720c */ /* 0x000fe20003f06270 */
[----:B------:R-:W-:Y:S02]  /*121a0*/  IMAD.MOV.U32 R5, RZ, RZ, R10 ;  /* 0x000000ffff057224 */ /* 0x000fe400078e000a */
[----:B------:R-:W-:Y:S02]  /*121b0*/  @!P2 IMAD.MOV R15, RZ, RZ, -R15 ;  /* 0x000000ffff0fa224 */ /* 0x000fe400078e0a0f */
[----:B------:R-:W-:Y:S01]  /*121c0*/  IMAD.HI.U32 R10, R4, R7, RZ ;  /* 0x00000007040a7227 */ /* 0x000fe200078e00ff */
[----:B------:R-:W-:-:S03]  /*121d0*/  ISETP.GE.AND P3, PT, R53, RZ, PT ;  /* 0x000000ff3500720c */ /* 0x000fc60003f66270 */
[--C-:B------:R-:W-:Y:S01]  /*121e0*/  @!P4 IMAD.IADD R2, R2, 0x1, -R3.reuse ;  /* 0x000000010202c824 */ /* 0x100fe200078e0a03 */
[----:B------:R0:W-:Y:S01]  /*121f0*/  STL [R1+0x20], R15 ;  /* 0x0000200f01007387 */ /* 0x0001e20000100800 */
[----:B------:R-:W-:Y:S02]  /*12200*/  IMAD.MOV R10, RZ, RZ, -R10 ;  /* 0x000000ffff0a7224 */ /* 0x000fe400078e0a0a */
[----:B------:R-:W-:Y:S02]  /*12210*/  @!P1 IMAD.IADD R9, R9, 0x1, -R3 ;  /* 0x0000000109099824 */ /* 0x000fe400078e0a03 */
[----:B------:R-:W-:Y:S02]  /*12220*/  IMAD.MOV.U32 R53, RZ, RZ, R49 ;  /* 0x000000ffff357224 */ /* 0x000fe400078e0031 */
[----:B------:R-:W-:Y:S02]  /*12230*/  IMAD.MOV.U32 R54, RZ, RZ, R48 ;  /* 0x000000ffff367224 */ /* 0x000fe400078e0030 */
[----:B0-----:R-:W-:-:S02]  /*12240*/  IMAD.MOV.U32 R15, RZ, RZ, R2 ;  /* 0x000000ffff0f7224 */ /* 0x001fc400078e0002 */
[----:B------:R-:W-:Y:S02]  /*12250*/  @!P5 IMAD.MOV R11, RZ, RZ, -R11 ;  /* 0x000000ffff0bd224 */ /* 0x000fe400078e0a0b */
[----:B------:R-:W-:Y:S01]  /*12260*/  IMAD R7, R3, R10, R7 ;  /* 0x0000000a03077224 */ /* 0x000fe200078e0207 */
[----:B------:R-:W-:Y:S01]  /*12270*/  IABS R10, R51 ;  /* 0x00000033000a7213 */ /* 0x000fe20000000000 */
[----:B------:R-:W-:Y:S02]  /*12280*/  IMAD.MOV.U32 R48, RZ, RZ, R39 ;  /* 0x000000ffff307224 */ /* 0x000fe400078e0027 */
[----:B------:R-:W-:Y:S01]  /*12290*/  @!P6 IMAD.MOV R9, RZ, RZ, -R9 ;  /* 0x000000ffff09e224 */ /* 0x000fe200078e0a09 */
[----:B------:R-:W-:Y:S01]  /*122a0*/  ISETP.GE.AND P6, PT, R51, RZ, PT ;  /* 0x000000ff3300720c */ /* 0x000fe20003fc6270 */
[----:B------:R-:W-:Y:S01]  /*122b0*/  @!P0 IMAD.MOV R15, RZ, RZ, -R15 ;  /* 0x000000ffff0f8224 */ /* 0x000fe200078e0a0f */
[----:B------:R-:W-:Y:S01]  /*122c0*/  ISETP.GE.AND P1, PT, R52, RZ, PT ;  /* 0x000000ff3400720c */ /* 0x000fe20003f26270 */
[----:B------:R-:W-:-:S02]  /*122d0*/  IMAD.MOV.U32 R39, RZ, RZ, R27 ;  /* 0x000000ffff277224 */ /* 0x000fc400078e001b */
[----:B------:R-:W-:Y:S02]  /*122e0*/  IMAD.MOV.U32 R52, RZ, RZ, R48 ;  /* 0x000000ffff347224 */ /* 0x000fe400078e0030 */
[----:B------:R-:W-:Y:S02]  /*122f0*/  IMAD.MOV.U32 R48, RZ, RZ, R46 ;  /* 0x000000ffff307224 */ /* 0x000fe400078e002e */
[----:B------:R-:W-:Y:S02]  /*12300*/  IMAD.MOV.U32 R46, RZ, RZ, R41 ;  /* 0x000000ffff2e7224 */ /* 0x000fe400078e0029 */
[----:B------:R-:W-:Y:S02]  /*12310*/  IMAD.MOV.U32 R41, RZ, RZ, R40 ;  /* 0x000000ffff297224 */ /* 0x000fe400078e0028 */
[----:B--2---:R-:W-:Y:S02]  /*12320*/  IMAD.MOV.U32 R49, RZ, RZ, R42 ;  /* 0x000000ffff317224 */ /* 0x004fe400078e002a */
[----:B------:R-:W-:-:S02]  /*12330*/  IMAD.MOV.U32 R42, RZ, RZ, R28 ;  /* 0x000000ffff2a7224 */ /* 0x000fc400078e001c */
[----:B------:R-:W2:Y:S01]  /*12340*/  LDL.LU R28, [R1+0x18c] ;  /* 0x00018c00011c7983 */ /* 0x000ea20000300800 */
[----:B------:R-:W-:Y:S02]  /*12350*/  IMAD.MOV.U32 R51, RZ, RZ, R49 ;  /* 0x000000ffff337224 */ /* 0x000fe400078e0031 */
[----:B------:R-:W-:Y:S01]  /*12360*/  IMAD.MOV.U32 R49, RZ, RZ, R45 ;  /* 0x000000ffff317224 */ /* 0x000fe200078e002d */
[----:B------:R-:W2:Y:S01]  /*12370*/  LDL.LU R27, [R1+0x244] ;  /* 0x00024400011b7983 */ /* 0x000ea20000300800 */
[----:B------:R-:W-:Y:S02]  /*12380*/  IMAD.MOV.U32 R45, RZ, RZ, R44 ;  /* 0x000000ffff2d7224 */ /* 0x000fe400078e002c */
[----:B------:R-:W-:Y:S01]  /*12390*/  IMAD.MOV.U32 R44, RZ, RZ, R26 ;  /* 0x000000ffff2c7224 */ /* 0x000fe200078e001a */
[----:B------:R0:W-:Y:S01]  /*123a0*/  STL [R1+0x1c], R11 ;  /* 0x00001c0b01007387 */ /* 0x0001e20000100800 */
[----:B------:R-:W-:-:S03]  /*123b0*/  IMAD.MOV.U32 R26, RZ, RZ, R251 ;  /* 0x000000ffff1a7224 */ /* 0x000fc600078e00fb */
[----:B------:R1:W-:Y:S04]  /*123c0*/  STL [R1+0x18], R9 ;  /* 0x0000180901007387 */ /* 0x0003e80000100800 */
[----:B------:R-:W-:Y:S04]  /*123d0*/  STL [R1+0x14], R15 ;  /* 0x0000140f01007387 */ /* 0x000fe80000100800 */
[----:B------:R-:W2:Y:S04]  /*123e0*/  LDL.LU R251, [R1+0x6fc] ;  /* 0x0006fc0001fb7983 */ /* 0x000ea80000300800 */
[----:B------:R-:W4:Y:S01]  /*123f0*/  LDL.LU R40, [R1+0x108] ;  /* 0x0001080001287983 */ /* 0x000f220000300800 */
[----:B------:R-:W-:-:S04]  /*12400*/  IMAD.HI.U32 R13, R4, R5, RZ ;  /* 0x00000005040d7227 */ /* 0x000fc800078e00ff */
[----:B------:R-:W-:-:S04]  /*12410*/  IMAD.MOV R13, RZ, RZ, -R13 ;  /* 0x000000ffff0d7224 */ /* 0x000fc800078e0a0d */
[C---:B------:R-:W-:Y:S01]  /*12420*/  IMAD R5, R3.reuse, R13, R5 ;  /* 0x0000000d03057224 */ /* 0x040fe200078e0205 */
[----:B------:R-:W-:-:S04]  /*12430*/  ISETP.GT.U32.AND P2, PT, R3, R7, PT ;  /* 0x000000070300720c */ /* 0x000fc80003f44070 */
[----:B------:R-:W-:Y:S01]  /*12440*/  ISETP.GT.U32.AND P5, PT, R3, R5, PT ;  /* 0x000000050300720c */ /* 0x000fe20003fa4070 */
[C---:B------:R-:W-:Y:S01]  /*12450*/  IMAD.HI.U32 R14, R4.reuse, R10, RZ ;  /* 0x0000000a040e7227 */ /* 0x040fe200078e00ff */
[----:B------:R-:W-:Y:S02]  /*12460*/  IABS R13, R56 ;  /* 0x00000038000d7213 */ /* 0x000fe40000000000 */
[----:B------:R-:W-:Y:S01]  /*12470*/  IABS R6, R55 ;  /* 0x0000003700067213 */ /* 0x000fe20000000000 */
[----:B------:R-:W-:Y:S01]  /*12480*/  IMAD.MOV R14, RZ, RZ, -R14 ;  /* 0x000000ffff0e7224 */ /* 0x000fe200078e0a0e */
[----:B------:R-:W-:Y:S01]  /*12490*/  IABS R8, R50 ;  /* 0x0000003200087213 */ /* 0x000fe20000000000 */
[----:B------:R-:W-:-:S04]  /*124a0*/  IMAD.HI.U32 R12, R4, R13, RZ ;  /* 0x0000000d040c7227 */ /* 0x000fc800078e00ff */
[--C-:B------:R-:W-:Y:S02]  /*124b0*/  @!P2 IMAD.IADD R7, R7, 0x1, -R3.reuse ;  /* 0x000000010707a824 */ /* 0x100fe400078e0a03 */
[----:B------:R-:W-:Y:S02]  /*124c0*/  IMAD R10, R3, R14, R10 ;  /* 0x0000000e030a7224 */ /* 0x000fe400078e020a */
[----:B------:R-:W-:Y:S02]  /*124d0*/  @!P5 IMAD.IADD R5, R5, 0x1, -R3 ;  /* 0x000000010505d824 */ /* 0x000fe400078e0a03 */
[----:B------:R-:W-:Y:S01]  /*124e0*/  IMAD.MOV.U32 R252, RZ, RZ, R6 ;  /* 0x000000fffffc7224 */ /* 0x000fe200078e0006 */
[C---:B------:R-:W-:Y:S01]  /*124f0*/  ISETP.GT.U32.AND P2, PT, R3.reuse, R7, PT ;  /* 0x000000070300720c */ /* 0x040fe20003f44070 */
[----:B------:R-:W-:Y:S01]  /*12500*/  IMAD.MOV R12, RZ, RZ, -R12 ;  /* 0x000000ffff0c7224 */ /* 0x000fe200078e0a0c */
[C---:B------:R-:W-:Y:S01]  /*12510*/  ISETP.GT.U32.AND P4, PT, R3.reuse, R10, PT ;  /* 0x0000000a0300720c */ /* 0x040fe20003f84070 */
[----:B0-----:R-:W-:Y:S01]  /*12520*/  IMAD.HI.U32 R11, R4, R8, RZ ;  /* 0x00000008040b7227 */ /* 0x001fe200078e00ff */
[----:B------:R-:W-:-:S03]  /*12530*/  ISETP.GT.U32.AND P5, PT, R3, R5, PT ;  /* 0x000000050300720c */ /* 0x000fc60003fa4070 */
[----:B-1----:R-:W-:-:S04]  /*12540*/  IMAD.HI.U32 R9, R4, R252, RZ ;  /* 0x000000fc04097227 */ /* 0x002fc800078e00ff */
[C---:B------:R-:W-:Y:S02]  /*12550*/  IMAD R6, R3.reuse, R12, R13 ;  /* 0x0000000c03067224 */ /* 0x040fe400078e020d */
[----:B------:R-:W-:Y:S02]  /*12560*/  IMAD.MOV R11, RZ, RZ, -R11 ;  /* 0x000000ffff0b7224 */ /* 0x000fe400078e0a0b */
[----:B------:R-:W-:Y:S01]  /*12570*/  IMAD.MOV R9, RZ, RZ, -R9 ;  /* 0x000000ffff097224 */ /* 0x000fe200078e0a09 */
[C---:B------:R-:W-:Y:S01]  /*12580*/  ISETP.GT.U32.AND P0, PT, R3.reuse, R6, PT ;  /* 0x000000060300720c */ /* 0x040fe20003f04070 */
[C---:B------:R-:W-:Y:S02]  /*12590*/  IMAD R2, R3.reuse, R11, R8 ;  /* 0x0000000b03027224 */ /* 0x040fe400078e0208 */
[----:B------:R-:W-:Y:S02]  /*125a0*/  IMAD R252, R3, R9, R252 ;  /* 0x0000000903fc7224 */ /* 0x000fe400078e02fc */
[--C-:B------:R-:W-:Y:S01]  /*125b0*/  @!P2 IMAD.IADD R7, R7, 0x1, -R3.reuse ;  /* 0x000000010707a824 */ /* 0x100fe200078e0a03 */
[----:B------:R-:W-:Y:S01]  /*125c0*/  ISETP.GT.U32.AND P2, PT, R3, R2, PT ;  /* 0x000000020300720c */ /* 0x000fe20003f44070 */
[----:B------:R-:W-:-:S02]  /*125d0*/  @!P4 IMAD.IADD R10, R10, 0x1, -R3 ;  /* 0x000000010a0ac824 */ /* 0x000fc400078e0a03 */
[----:B------:R-:W-:Y:S01]  /*125e0*/  @!P5 IMAD.IADD R5, R5, 0x1, -R3 ;  /* 0x000000010505d824 */ /* 0x000fe200078e0a03 */
[C---:B------:R-:W-:Y:S02]  /*125f0*/  ISETP.GT.U32.AND P5, PT, R3.reuse, R252, PT ;  /* 0x000000fc0300720c */ /* 0x040fe40003fa4070 */
[C---:B------:R-:W-:Y:S01]  /*12600*/  ISETP.GT.U32.AND P4, PT, R3.reuse, R10, PT ;  /* 0x0000000a0300720c */ /* 0x040fe20003f84070 */
[----:B------:R-:W-:Y:S02]  /*12610*/  IMAD.MOV.U32 R11, RZ, RZ, R7 ;  /* 0x000000ffff0b7224 */ /* 0x000fe400078e0007 */
[----:B------:R-:W-:Y:S01]  /*12620*/  @!P0 IMAD.IADD R6, R6, 0x1, -R3 ;  /* 0x0000000106068824 */ /* 0x000fe200078e0a03 */
[----:B------:R-:W-:Y:S01]  /*12630*/  IABS R9, R53 ;  /* 0x0000003500097213 */ /* 0x000fe20000000000 */
[----:B------:R-:W-:Y:S02]  /*12640*/  @!P3 IMAD.MOV R11, RZ, RZ, -R11 ;  /* 0x000000ffff0bb224 */ /* 0x000fe400078e0a0b */
[----:B------:R-:W-:Y:S01]  /*12650*/  @!P2 IMAD.IADD R2, R2, 0x1, -R3 ;  /* 0x000000010202a824 */ /* 0x000fe200078e0a03 */
[----:B------:R-:W-:-:S03]  /*12660*/  ISETP.GT.U32.AND P3, PT, R3, R6, PT ;  /* 0x000000060300720c */ /* 0x000fc60003f64070 */
[----:B------:R-:W-:Y:S01]  /*12670*/  @!P5 IMAD.IADD R252, R252, 0x1, -R3 ;  /* 0x00000001fcfcd824 */ /* 0x000fe200078e0a03 */
[----:B------:R-:W-:Y:S01]  /*12680*/  ISETP.GT.U32.AND P5, PT, R3, R2, PT ;  /* 0x000000020300720c */ /* 0x000fe20003fa4070 */
[----:B------:R-:W-:Y:S01]  /*12690*/  IMAD.HI.U32 R7, R4, R9, RZ ;  /* 0x0000000904077227 */ /* 0x000fe200078e00ff */
[----:B------:R-:W-:-:S03]  /*126a0*/  ISETP.GE.AND P0, PT, R56, RZ, PT ;  /* 0x000000ff3800720c */ /* 0x000fc60003f06270 */
[----:B------:R-:W-:Y:S01]  /*126b0*/  @!P4 IMAD.IADD R10, R10, 0x1, -R3 ;  /* 0x000000010a0ac824 */ /* 0x000fe200078e0a03 */
[----:B------:R-:W-:Y:S01]  /*126c0*/  ISETP.GE.AND P4, PT, R50, RZ, PT ;  /* 0x000000ff3200720c */ /* 0x000fe20003f86270 */
[----:B------:R-:W-:Y:S01]  /*126d0*/  @!P1 IMAD.MOV R5, RZ, RZ, -R5 ;  /* 0x000000ffff059224 */ /* 0x000fe200078e0a05 */
[----:B------:R-:W-:Y:S01]  /*126e0*/  ISETP.GT.U32.AND P1, PT, R3, R252, PT ;  /* 0x000000fc0300720c */ /* 0x000fe20003f24070 */
[----:B------:R-:W-:Y:S02]  /*126f0*/  IMAD.MOV.U32 R50, RZ, RZ, R49 ;  /* 0x000000ffff327224 */ /* 0x000fe400078e0031 */
[----:B------:R-:W-:Y:S02]  /*12700*/  IMAD.MOV.U32 R49, RZ, RZ, R48 ;  /* 0x000000ffff317224 */ /* 0x000fe400078e0030 */
[----:B------:R-:W-:Y:S01]  /*12710*/  IMAD.MOV R7, RZ, RZ, -R7 ;  /* 0x000000ffff077224 */ /* 0x000fe200078e0a07 */
[----:B------:R-:W-:Y:S01]  /*12720*/  ISETP.GE.AND P2, PT, R55, RZ, PT ;  /* 0x000000ff3700720c */ /* 0x000fe20003f46270 */
[----:B------:R-:W-:-:S02]  /*12730*/  IMAD.MOV.U32 R48, RZ, RZ, R47 ;  /* 0x000000ffff307224 */ /* 0x000fc400078e002f */
[----:B------:R-:W-:Y:S02]  /*12740*/  IMAD.MOV.U32 R47, RZ, RZ, R43 ;  /* 0x000000ffff2f7224 */ /* 0x000fe400078e002b */
[----:B------:R-:W-:Y:S01]  /*12750*/  IMAD.MOV.U32 R43, RZ, RZ, R42 ;  /* 0x000000ffff2b7224 */ /* 0x000fe200078e002a */
[----:B------:R-:W-:Y:S01]  /*12760*/  IABS R8, R54 ;  /* 0x0000003600087213 */ /* 0x000fe20000000000 */
[----:B------:R-:W-:Y:S01]  /*12770*/  IMAD.MOV.U32 R42, RZ, RZ, R35 ;  /* 0x000000ffff2a7224 */ /* 0x000fe200078e0023 */
[----:B------:R-:W-:Y:S01]  /*12780*/  STL [R1+0x10], R11 ;  /* 0x0000100b01007387 */ /* 0x000fe20000100800 */
[----:B------:R-:W-:Y:S02]  /*12790*/  IMAD R9, R3, R7, R9 ;  /* 0x0000000703097224 */ /* 0x000fe400078e0209 */
[----:B------:R-:W-:Y:S02]  /*127a0*/  @!P3 IMAD.IADD R6, R6, 0x1, -R3 ;  /* 0x000000010606b824 */ /* 0x000fe400078e0a03 */
[----:B------:R-:W-:-:S02]  /*127b0*/  IMAD.MOV.U32 R35, RZ, RZ, R34 ;  /* 0x000000ffff237224 */ /* 0x000fc400078e0022 */
[----:B------:R-:W-:Y:S01]  /*127c0*/  IMAD.MOV.U32 R7, RZ, RZ, R10 ;  /* 0x000000ffff077224 */ /* 0x000fe200078e000a */
[----:B------:R-:W2:Y:S01]  /*127d0*/  LDL.LU R34, [R1+0x2a4] ;  /* 0x0002a40001227983 */ /* 0x000ea20000300800 */
[----:B------:R-:W-:Y:S02]  /*127e0*/  IMAD.MOV.U32 R56, RZ, RZ, R49 ;  /* 0x000000ffff387224 */ /* 0x000fe400078e0031 */
[----:B------:R-:W-:Y:S01]  /*127f0*/  IMAD.MOV.U32 R49, RZ, RZ, R47 ;  /* 0x000000ffff317224 */ /* 0x000fe200078e002f */
[----:B------:R0:W-:Y:S01]  /*12800*/  STL [R1+0xc], R5 ;  /* 0x00000c0501007387 */ /* 0x0001e20000100800 */
[----:B------:R-:W-:Y:S02]  /*12810*/  IMAD.MOV.U32 R47, RZ, RZ, R46 ;  /* 0x000000ffff2f7224 */ /* 0x000fe400078e002e */
[----:B------:R-:W-:Y:S02]  /*12820*/  @!P6 IMAD.MOV R7, RZ, RZ, -R7 ;  /* 0x000000ffff07e224 */ /* 0x000fe400078e0a07 */
[----:B------:R-:W-:-:S02]  /*12830*/  IMAD.MOV.U32 R57, RZ, RZ, R48 ;  /* 0x000000ffff397224 */ /* 0x000fc400078e0030 */
[----:B------:R-:W-:Y:S02]  /*12840*/  IMAD.MOV.U32 R46, RZ, RZ, R45 ;  /* 0x000000ffff2e7224 */ /* 0x000fe400078e002d */
[----:B0-----:R-:W-:Y:S02]  /*12850*/  IMAD.MOV.U32 R5, RZ, RZ, R6 ;  /* 0x000000ffff057224 */ /* 0x001fe400078e0006 */
[----:B------:R-:W-:-:S04]  /*12860*/  IMAD.HI.U32 R11, R4, R8, RZ ;  /* 0x00000008040b7227 */ /* 0x000fc800078e00ff */
[----:B------:R-:W-:Y:S02]  /*12870*/  IMAD.MOV.U32 R45, RZ, RZ, R44 ;  /* 0x000000ffff2d7224 */ /* 0x000fe400078e002c */
[----:B------:R-:W-:Y:S02]  /*12880*/  IMAD.MOV.U32 R48, RZ, RZ, R41 ;  /* 0x000000ffff307224 */ /* 0x000fe400078e0029 */
[--C-:B------:R-:W-:Y:S02]  /*12890*/  @!P5 IMAD.IADD R2, R2, 0x1, -R3.reuse ;  /* 0x000000010202d824 */ /* 0x100fe400078e0a03 */
[----:B------:R-:W-:Y:S02]  /*128a0*/  @!P1 IMAD.IADD R252, R252, 0x1, -R3 ;  /* 0x00000001fcfc9824 */ /* 0x000fe400078e0a03 */
[----:B------:R-:W-:Y:S01]  /*128b0*/  @!P0 IMAD.MOV R5, RZ, RZ, -R5 ;  /* 0x000000ffff058224 */ /* 0x000fe200078e0a05 */
[----:B------:R-:W-:Y:S01]  /*128c0*/  STL [R1+0x8], R7 ;  /* 0x0000080701007387 */ /* 0x000fe20000100800 */
[----:B------:R-:W-:-:S02]  /*128d0*/  IMAD.MOV.U32 R55, RZ, RZ, R49 ;  /* 0x000000ffff377224 */ /* 0x000fc400078e0031 */
[----:B------:R-:W-:Y:S02]  /*128e0*/  IMAD.MOV R11, RZ, RZ, -R11 ;  /* 0x000000ffff0b7224 */ /* 0x000fe400078e0a0b */
[----:B------:R-:W-:Y:S02]  /*128f0*/  IMAD.MOV.U32 R49, RZ, RZ, R48 ;  /* 0x000000ffff317224 */ /* 0x000fe400078e0030 */
[----:B------:R-:W-:Y:S02]  /*12900*/  @!P4 IMAD.MOV R2, RZ, RZ, -R2 ;  /* 0x000000ffff02c224 */ /* 0x000fe400078e0a02 */
[----:B------:R-:W-:Y:S01]  /*12910*/  @!P2 IMAD.MOV R252, RZ, RZ, -R252 ;  /* 0x000000fffffca224 */ /* 0x000fe200078e0afc */
[----:B------:R-:W-:Y:S01]  /*12920*/  IABS R12, R50 ;  /* 0x00000032000c7213 */ /* 0x000fe20000000000 */
[C---:B------:R-:W-:Y:S01]  /*12930*/  IMAD R8, R3.reuse, R11, R8 ;  /* 0x0000000b03087224 */ /* 0x040fe200078e0208 */
[----:B------:R-:W-:Y:S02]  /*12940*/  ISETP.GE.AND P2, PT, R50, RZ, PT ;  /* 0x000000ff3200720c */ /* 0x000fe40003f46270 */
[----:B------:R-:W-:-:S02]  /*12950*/  ISETP.GT.U32.AND P0, PT, R3, R9, PT ;  /* 0x000000090300720c */ /* 0x000fc40003f04070 */
[----:B------:R-:W-:Y:S02]  /*12960*/  ISETP.GT.U32.AND P3, PT, R3, R8, PT ;  /* 0x000000080300720c */ /* 0x000fe40003f64070 */
[----:B------:R-:W-:-:S09]  /*12970*/  ISETP.GE.AND P6, PT, R54, RZ, PT ;  /* 0x000000ff3600720c */ /* 0x000fd20003fc6270 */
[--C-:B------:R-:W-:Y:S02]  /*12980*/  @!P0 IMAD.IADD R9, R9, 0x1, -R3.reuse ;  /* 0x0000000109098824 */ /* 0x100fe400078e0a03 */
[----:B------:R-:W-:-:S03]  /*12990*/  @!P3 IMAD.IADD R8, R8, 0x1, -R3 ;  /* 0x000000010808b824 */ /* 0x000fc600078e0a03 */
[C---:B------:R-:W-:Y:S02]  /*129a0*/  ISETP.GT.U32.AND P4, PT, R3.reuse, R9, PT ;  /* 0x000000090300720c */ /* 0x040fe40003f84070 */
[----:B------:R-:W-:Y:S02]  /*129b0*/  ISETP.GT.U32.AND P0, PT, R3, R8, PT ;  /* 0x000000080300720c */ /* 0x000fe40003f04070 */
[----:B------:R-:W-:Y:S01]  /*129c0*/  ISETP.GE.AND P5, PT, R53, RZ, PT ;  /* 0x000000ff3500720c */ /* 0x000fe20003fa6270 */
[----:B------:R-:W-:-:S08]  /*129d0*/  IMAD.MOV.U32 R54, RZ, RZ, R49 ;  /* 0x000000ffff367224 */ /* 0x000fd000078e0031 */
[--C-:B------:R-:W-:Y:S02]  /*129e0*/  @!P4 IMAD.IADD R9, R9, 0x1, -R3.reuse ;  /* 0x000000010909c824 */ /* 0x100fe400078e0a03 */
[----:B------:R-:W-:Y:S02]  /*129f0*/  @!P0 IMAD.IADD R8, R8, 0x1, -R3 ;  /* 0x0000000108088824 */ /* 0x000fe400078e0a03 */
[----:B------:R-:W-:Y:S02]  /*12a00*/  @!P5 IMAD.MOV R9, RZ, RZ, -R9 ;  /* 0x000000ffff09d224 */ /* 0x000fe400078e0a09 */
[----:B------:R-:W-:Y:S01]  /*12a10*/  @!P6 IMAD.MOV R8, RZ, RZ, -R8 ;  /* 0x000000ffff08e224 */ /* 0x000fe200078e0a08 */
[----:B------:R-:W-:Y:S02]  /*12a20*/  IABS R11, R51 ;  /* 0x00000033000b7213 */ /* 0x000fe40000000000 */
[----:B------:R-:W-:Y:S01]  /*12a30*/  ISETP.GE.AND P3, PT, R51, RZ, PT ;  /* 0x000000ff3300720c */ /* 0x000fe20003f66270 */
[----:B------:R-:W-:-:S02]  /*12a40*/  IMAD.MOV.U32 R51, RZ, RZ, R47 ;  /* 0x000000ffff337224 */ /* 0x000fc400078e002f */
[----:B----4-:R-:W-:Y:S02]  /*12a50*/  IMAD.MOV.U32 R44, RZ, RZ, R40 ;  /* 0x000000ffff2c7224 */ /* 0x010fe400078e0028 */
[----:B------:R-:W-:Y:S02]  /*12a60*/  IMAD.MOV.U32 R40, RZ, RZ, R26 ;  /* 0x000000ffff287224 */ /* 0x000fe400078e001a */
[----:B------:R-:W-:Y:S02]  /*12a70*/  IMAD.MOV.U32 R26, RZ, RZ, R126 ;  /* 0x000000ffff1a7224 */ /* 0x000fe400078e007e */
[----:B------:R-:W4:Y:S01]  /*12a80*/  LDL.LU R126, [R1+0x320] ;  /* 0x00032000017e7983 */ /* 0x000f220000300800 */
[----:B------:R-:W-:Y:S02]  /*12a90*/  IMAD.MOV.U32 R48, RZ, RZ, R44 ;  /* 0x000000ffff307224 */ /* 0x000fe400078e002c */
[----:B------:R-:W-:Y:S01]  /*12aa0*/  IMAD.MOV.U32 R44, RZ, RZ, R37 ;  /* 0x000000ffff2c7224 */ /* 0x000fe200078e0025 */
[----:B------:R-:W2:Y:S01]  /*12ab0*/  LDL.LU R41, [R1+0x1d4] ;  /* 0x0001d40001297983 */ /* 0x000ea20000300800 */
[----:B------:R-:W-:-:S03]  /*12ac0*/  IMAD.MOV.U32 R37, RZ, RZ, R29 ;  /* 0x000000ffff257224 */ /* 0x000fc600078e001d */
[----:B------:R0:W-:Y:S01]  /*12ad0*/  STL [R1+0x4], R5 ;  /* 0x0000040501007387 */ /* 0x0001e20000100800 */
[----:B------:R-:W-:-:S03]  /*12ae0*/  IMAD.MOV.U32 R50, RZ, RZ, R48 ;  /* 0x000000ffff327224 */ /* 0x000fc600078e0030 */
[----:B------:R-:W4:Y:S04]  /*12af0*/  LDL.LU R29, [R1+0x1a8] ;  /* 0x0001a800011d7983 */ /* 0x000f280000300800 */
[----:B------:R1:W-:Y:S04]  /*12b00*/  STL [R1], R2 ;  /* 0x0000000201007387 */ /* 0x0003e80000100800 */
[----:B------:R-:W-:Y:S04]  /*12b10*/  STL [R1+0x1ddc], R252 ;  /* 0x001ddcfc01007387 */ /* 0x000fe80000100800 */
[----:B------:R-:W2:Y:S04]  /*12b20*/  LDL.LU R48, [R1+0x150] ;  /* 0x0001500001307983 */ /* 0x000ea80000300800 */
[----:B------:R-:W4:Y:S04]  /*12b30*/  LDL.LU R49, [R1+0x15c] ;  /* 0x00015c0001317983 */ /* 0x000f280000300800 */
[----:B------:R-:W-:Y:S04]  /*12b40*/  STL [R1+0x1de0], R8 ;  /* 0x001de00801007387 */ /* 0x000fe80000100800 */
[----:B------:R-:W-:Y:S04]  /*12b50*/  STL [R1+0x1de4], R9 ;  /* 0x001de40901007387 */ /* 0x000fe80000100800 */
[----:B------:R-:W4:Y:S01]  /*12b60*/  LDL.LU R47, [R1+0x200] ;  /* 0x00020000012f7983 */ /* 0x000f220000300800 */
[----:B------:R-:W-:Y:S01]  /*12b70*/  IABS R10, R52 ;  /* 0x00000034000a7213 */ /* 0x000fe20000000000 */
[----:B0-----:R-:W-:-:S04]  /*12b80*/  IMAD.HI.U32 R5, R4, R11, RZ ;  /* 0x0000000b04057227 */ /* 0x001fc800078e00ff */
[----:B------:R-:W-:-:S04]  /*12b90*/  IMAD.HI.U32 R6, R4, R10, RZ ;  /* 0x0000000a04067227 */ /* 0x000fc800078e00ff */
[----:B------:R-:W-:Y:S02]  /*12ba0*/  IMAD.MOV R6, RZ, RZ, -R6 ;  /* 0x000000ffff067224 */ /* 0x000fe400078e0a06 */
[----:B------:R-:W-:Y:S02]  /*12bb0*/  IMAD.MOV R5, RZ, RZ, -R5 ;  /* 0x000000ffff057224 */ /* 0x000fe400078e0a05 */
[C---:B------:R-:W-:Y:S02]  /*12bc0*/  IMAD R10, R3.reuse, R6, R10 ;  /* 0x00000006030a7224 */ /* 0x040fe400078e020a */
[C---:B------:R-:W-:Y:S02]  /*12bd0*/  IMAD R11, R3.reuse, R5, R11 ;  /* 0x00000005030b7224 */ /* 0x040fe400078e020b */
[----:B------:R-:W-:Y:S01]  /*12be0*/  IMAD.HI.U32 R13, R4, R12, RZ ;  /* 0x0000000c040d7227 */ /* 0x000fe200078e00ff */
[C---:B------:R-:W-:Y:S02]  /*12bf0*/  ISETP.GT.U32.AND P0, PT, R3.reuse, R10, PT ;  /* 0x0000000a0300720c */ /* 0x040fe40003f04070 */
[----:B------:R-:W-:Y:S01]  /*12c00*/  ISETP.GT.U32.AND P4, PT, R3, R11, PT ;  /* 0x0000000b0300720c */ /* 0x000fe20003f84070 */
[----:B------:R-:W-:-:S04]  /*12c10*/  IMAD.MOV R13, RZ, RZ, -R13 ;  /* 0x000000ffff0d7224 */ /* 0x000fc800078e0a0d */
[----:B------:R-:W-:Y:S01]  /*12c20*/  IMAD R12, R3, R13, R12 ;  /* 0x0000000d030c7224 */ /* 0x000fe200078e020c */
[----:B------:R-:W-:-:S05]  /*12c30*/  IABS R5, R57 ;  /* 0x0000003900057213 */ /* 0x000fca0000000000 */
[--C-:B------:R-:W-:Y:S01]  /*12c40*/  @!P0 IMAD.IADD R10, R10, 0x1, -R3.reuse ;  /* 0x000000010a0a8824 */ /* 0x100fe200078e0a03 */
[----:B------:R-:W-:Y:S01]  /*12c50*/  ISETP.GT.U32.AND P0, PT, R3, R12, PT ;  /* 0x0000000c0300720c */ /* 0x000fe20003f04070 */
[----:B------:R-:W-:Y:S01]  /*12c60*/  @!P4 IMAD.IADD R11, R11, 0x1, -R3 ;  /* 0x000000010b0bc824 */ /* 0x000fe200078e0a03 */
[----:B------:R-:W-:Y:S01]  /*12c70*/  IABS R6, R56 ;  /* 0x0000003800067213 */ /* 0x000fe20000000000 */
[C---:B------:R-:W-:Y:S01]  /*12c80*/  IMAD.HI.U32 R15, R4.reuse, R5, RZ ;  /* 0x00000005040f7227 */ /* 0x040fe200078e00ff */
[C---:B------:R-:W-:Y:S02]  /*12c90*/  ISETP.GT.U32.AND P4, PT, R3.reuse, R10, PT ;  /* 0x0000000a0300720c */ /* 0x040fe40003f84070 */
[----:B------:R-:W-:Y:S01]  /*12ca0*/  ISETP.GT.U32.AND P6, PT, R3, R11, PT ;  /* 0x0000000b0300720c */ /* 0x000fe20003fc4070 */
[----:B------:R-:W-:Y:S01]  /*12cb0*/  IMAD.HI.U32 R14, R4, R6, RZ ;  /* 0x00000006040e7227 */ /* 0x000fe200078e00ff */
[----:B------:R-:W-:Y:S02]  /*12cc0*/  ISETP.GE.AND P1, PT, R52, RZ, PT ;  /* 0x000000ff3400720c */ /* 0x000fe40003f26270 */
[----:B------:R-:W-:Y:S01]  /*12cd0*/  IABS R7, R50 ;  /* 0x0000003200077213 */ /* 0x000fe20000000000 */
[----:B------:R-:W-:Y:S01]  /*12ce0*/  IMAD.MOV R15, RZ, RZ, -R15 ;  /* 0x000000ffff0f7224 */ /* 0x000fe200078e0a0f */
[----:B-1----:R-:W-:Y:S01]  /*12cf0*/  IABS R2, R55 ;  /* 0x0000003700027213 */ /* 0x002fe20000000000 */
[----:B------:R-:W-:-:S02]  /*12d00*/  @!P0 IMAD.IADD R12, R12, 0x1, -R3 ;  /* 0x000000010c0c8824 */ /* 0x000fc400078e0a03 */
[----:B------:R-:W-:Y:S02]  /*12d10*/  IMAD.MOV R14, RZ, RZ, -R14 ;  /* 0x000000ffff0e7224 */ /* 0x000fe400078e0a0e */
[C---:B------:R-:W-:Y:S02]  /*12d20*/  IMAD R5, R3.reuse, R15, R5 ;  /* 0x0000000f03057224 */ /* 0x040fe400078e0205 */
[----:B------:R-:W-:Y:S01]  /*12d30*/  IMAD.HI.U32 R16, R4, R7, RZ ;  /* 0x0000000704107227 */ /* 0x000fe200078e00ff */
[----:B------:R-:W-:-:S03]  /*12d40*/  ISETP.GT.U32.AND P0, PT, R3, R12, PT ;  /* 0x0000000c0300720c */ /* 0x000fc60003f04070 */
[----:B------:R-:W-:Y:S02]  /*12d50*/  IMAD R6, R3, R14, R6 ;  /* 0x0000000e03067224 */ /* 0x000fe400078e0206 */
[--C-:B------:R-:W-:Y:S02]  /*12d60*/  @!P4 IMAD.IADD R10, R10, 0x1, -R3.reuse ;  /* 0x000000010a0ac824 */ /* 0x100fe400078e0a03 */
[----:B------:R-:W-:Y:S01]  /*12d70*/  @!P6 IMAD.IADD R11, R11, 0x1, -R3 ;  /* 0x000000010b0be824 */ /* 0x000fe200078e0a03 */
[----:B------:R-:W-:Y:S01]  /*12d80*/  ISETP.GT.U32.AND P6, PT, R3, R5, PT ;  /* 0x000000050300720c */ /* 0x000fe20003fc4070 */
[----:B------:R-:W-:-:S04]  /*12d90*/  IMAD.HI.U32 R13, R4, R2, RZ ;  /* 0x00000002040d7227 */ /* 0x000fc800078e00ff */
[----:B------:R-:W-:Y:S02]  /*12da0*/  IMAD.MOV R16, RZ, RZ, -R16 ;  /* 0x000000ffff107224 */ /* 0x000fe400078e0a10 */
[----:B------:R-:W-:Y:S01]  /*12db0*/  @!P1 IMAD.MOV R10, RZ, RZ, -R10 ;  /* 0x000000ffff0a9224 */ /* 0x000fe200078e0a0a */
[C---:B------:R-:W-:Y:S01]  /*12dc0*/  ISETP.GT.U32.AND P1, PT, R3.reuse, R6, PT ;  /* 0x000000060300720c */ /* 0x040fe20003f24070 */
[----:B------:R-:W-:Y:S02]  /*12dd0*/  IMAD.MOV R13, RZ, RZ, -R13 ;  /* 0x000000ffff0d7224 */ /* 0x000fe400078e0a0d */
[C---:B------:R-:W-:Y:S02]  /*12de0*/  IMAD R7, R3.reuse, R16, R7 ;  /* 0x0000001003077224 */ /* 0x040fe400078e0207 */
[----:B------:R-:W-:-:S03]  /*12df0*/  IMAD R2, R3, R13, R2 ;  /* 0x0000000d03027224 */ /* 0x000fc600078e0202 */
[----:B------:R-:W-:Y:S01]  /*12e00*/  ISETP.GT.U32.AND P4, PT, R3, R7, PT ;  /* 0x000000070300720c */ /* 0x000fe20003f84070 */
[--C-:B------:R-:W-:Y:S01]  /*12e10*/  @!P0 IMAD.IADD R12, R12, 0x1, -R3.reuse ;  /* 0x000000010c0c8824 */ /* 0x100fe200078e0a03 */
[----:B------:R-:W-:Y:S01]  /*12e20*/  IABS R13, R54 ;  /* 0x00000036000d7213 */ /* 0x000fe20000000000 */
[--C-:B------:R-:W-:Y:S01]  /*12e30*/  @!P6 IMAD.IADD R5, R5, 0x1, -R3.reuse ;  /* 0x000000010505e824 */ /* 0x100fe200078e0a03 */
[C---:B------:R-:W-:Y:S01]  /*12e40*/  ISETP.GT.U32.AND P0, PT, R3.reuse, R2, PT ;  /* 0x000000020300720c */ /* 0x040fe20003f04070 */
[----:B------:R-:W-:Y:S02]  /*12e50*/  @!P1 IMAD.IADD R6, R6, 0x1, -R3 ;  /* 0x0000000106069824 */ /* 0x000fe400078e0a03 */
[----:B------:R-:W-:Y:S01]  /*12e60*/  IMAD.HI.U32 R17, R4, R13, RZ ;  /* 0x0000000d04117227 */ /* 0x000fe200078e00ff */
[----:B------:R-:W-:-:S03]  /*12e70*/  ISETP.GT.U32.AND P1, PT, R3, R5, PT ;  /* 0x000000050300720c */ /* 0x000fc60003f24070 */
[----:B------:R-:W-:Y:S02]  /*12e80*/  IMAD.MOV R17, RZ, RZ, -R17 ;  /* 0x000000ffff117224 */ /* 0x000fe400078e0a11 */
[----:B------:R-:W-:Y:S02]  /*12e90*/  @!P4 IMAD.IADD R7, R7, 0x1, -R3 ;  /* 0x000000010707c824 */ /* 0x000fe400078e0a03 */
[----:B------:R-:W-:Y:S02]  /*12ea0*/  IMAD.MOV.U32 R52, RZ, RZ, R46 ;  /* 0x000000ffff347224 */ /* 0x000fe400078e002e */
[C---:B------:R-:W-:Y:S02]  /*12eb0*/  IMAD R17, R3.reuse, R17, R13 ;  /* 0x0000001103117224 */ /* 0x040fe400078e020d */
[--C-:B------:R-:W-:Y:S01]  /*12ec0*/  @!P0 IMAD.IADD R2, R2, 0x1, -R3.reuse ;  /* 0x0000000102028824 */ /* 0x100fe200078e0a03 */
[C---:B------:R-:W-:Y:S02]  /*12ed0*/  ISETP.GT.U32.AND P0, PT, R3.reuse, R6, PT ;  /* 0x000000060300720c */ /* 0x040fe40003f04070 */
[----:B------:R-:W-:Y:S01]  /*12ee0*/  ISETP.GT.U32.AND P6, PT, R3, R7, PT ;  /* 0x000000070300720c */ /* 0x000fe20003fc4070 */
[----:B------:R-:W-:Y:S01]  /*12ef0*/  @!P1 IMAD.IADD R5, R5, 0x1, -R3 ;  /* 0x0000000105059824 */ /* 0x000fe200078e0a03 */
[----:B------:R-:W-:-:S02]  /*12f00*/  IABS R19, R52 ;  /* 0x0000003400137213 */ /* 0x000fc40000000000 */
[C---:B------:R-:W-:Y:S02]  /*12f10*/  ISETP.GT.U32.AND P1, PT, R3.reuse, R17, PT ;  /* 0x000000110300720c */ /* 0x040fe40003f24070 */
[----:B------:R-:W-:Y:S01]  /*12f20*/  ISETP.GE.AND P5, PT, R50, RZ, PT ;  /* 0x000000ff3200720c */ /* 0x000fe20003fa6270 */
[----:B------:R-:W-:Y:S01]  /*12f30*/  @!P2 IMAD.MOV R12, RZ, RZ, -R12 ;  /* 0x000000ffff0ca224 */ /* 0x000fe200078e0a0c */
[----:B------:R-:W-:-:S03]  /*12f40*/  ISETP.GT.U32.AND P2, PT, R3, R2, PT ;  /* 0x000000020300720c */ /* 0x000fc60003f44070 */
[--C-:B------:R-:W-:Y:S02]  /*12f50*/  @!P0 IMAD.IADD R6, R6, 0x1, -R3.reuse ;  /* 0x0000000106068824 */ /* 0x100fe400078e0a03 */
[----:B------:R-:W-:-:S04]  /*12f60*/  @!P6 IMAD.IADD R7, R7, 0x1, -R3 ;  /* 0x000000010707e824 */ /* 0x000fc800078e0a03 */
[----:B------:R-:W-:Y:S02]  /*12f70*/  @!P1 IMAD.IADD R17, R17, 0x1, -R3 ;  /* 0x0000000111119824 */ /* 0x000fe400078e0a03 */
[----:B------:R-:W-:Y:S01]  /*12f80*/  @!P3 IMAD.MOV R11, RZ, RZ, -R11 ;  /* 0x000000ffff0bb224 */ /* 0x000fe200078e0a0b */
[----:B------:R-:W-:Y:S01]  /*12f90*/  ISETP.GE.AND P3, PT, R57, RZ, PT ;  /* 0x000000ff3900720c */ /* 0x000fe20003f66270 */
[----:B------:R-:W-:Y:S01]  /*12fa0*/  @!P2 IMAD.IADD R2, R2, 0x1, -R3 ;  /* 0x000000010202a824 */ /* 0x000fe200078e0a03 */
[----:B------:R-:W-:Y:S02]  /*12fb0*/  ISETP.GE.AND P4, PT, R56, RZ, PT ;  /* 0x000000ff3800720c */ /* 0x000fe40003f86270 */
[----:B------:R-:W-:Y:S02]  /*12fc0*/  IABS R20, R51 ;  /* 0x0000003300147213 */ /* 0x000fe40000000000 */
[----:B------:R-:W-:Y:S01]  /*12fd0*/  ISETP.GE.AND P2, PT, R54, RZ, PT ;  /* 0x000000ff3600720c */ /* 0x000fe20003f46270 */
[----:B------:R-:W-:Y:S01]  /*12fe0*/  IMAD.MOV.U32 R46, RZ, RZ, R40 ;  /* 0x000000ffff2e7224 */ /* 0x000fe200078e0028 */
[----:B------:R-:W-:Y:S01]  /*12ff0*/  ISETP.GE.AND P6, PT, R55, RZ, PT ;  /* 0x000000ff3700720c */ /* 0x000fe20003fc6270 */
[----:B------:R-:W-:-:S04]  /*13000*/  IMAD.HI.U32 R22, R4, R20, RZ ;  /* 0x0000001404167227 */ /* 0x000fc800078e00ff */
[----:B------:R-:W-:Y:S02]  /*13010*/  IMAD.MOV.U32 R40, RZ, RZ, R38 ;  /* 0x000000ffff287224 */ /* 0x000fe400078e0026 */
[----:B------:R-:W-:Y:S02]  /*13020*/  IMAD.MOV.U32 R14, RZ, RZ, R5 ;  /* 0x000000ffff0e7224 */ /* 0x000fe400078e0005 */
[----:B---3--:R-:W-:Y:S02]  /*13030*/  IMAD.MOV.U32 R38, RZ, RZ, R127 ;  /* 0x000000ffff267224 */ /* 0x008fe400078e007f */
[----:B------:R-:W-:Y:S01]  /*13040*/  IMAD.MOV R22, RZ, RZ, -R22 ;  /* 0x000000ffff167224 */ /* 0x000fe200078e0a16 */
[----:B------:R-:W3:Y:S01]  /*13050*/  LDL.LU R127, [R1+0x650] ;  /* 0x00065000017f7983 */ /* 0x000ee20000300800 */
[----:B------:R-:W-:Y:S02]  /*13060*/  IMAD.MOV.U32 R15, RZ, RZ, R6 ;  /* 0x000000ffff0f7224 */ /* 0x000fe400078e0006 */
[----:B------:R-:W-:-:S02]  /*13070*/  IMAD.MOV.U32 R16, RZ, RZ, R2 ;  /* 0x000000ffff107224 */ /* 0x000fc400078e0002 */
[----:B------:R-:W-:Y:S02]  /*13080*/  @!P3 IMAD.MOV R14, RZ, RZ, -R14 ;  /* 0x000000ffff0eb224 */ /* 0x000fe400078e0a0e */
[----:B------:R-:W-:Y:S02]  /*13090*/  @!P4 IMAD.MOV R15, RZ, RZ, -R15 ;  /* 0x000000ffff0fc224 */ /* 0x000fe400078e0a0f */
[----:B------:R-:W-:Y:S02]  /*130a0*/  IMAD R20, R3, R22, R20 ;  /* 0x0000001603147224 */ /* 0x000fe400078e0214 */
[----:B------:R-:W-:Y:S02]  /*130b0*/  @!P6 IMAD.MOV R16, RZ, RZ, -R16 ;  /* 0x000000ffff10e224 */ /* 0x000fe400078e0a10 */
[----:B--2---:R-:W-:-:S05]  /*130c0*/  IMAD.MOV.U32 R53, RZ, RZ, R48 ;  /* 0x000000ffff357224 */ /* 0x004fca00078e0030 */
[----:B------:R-:W-:-:S05]  /*130d0*/  IABS R18, R53 ;  /* 0x0000003500127213 */ /* 0x000fca0000000000 */
[----:B------:R-:W-:-:S04]  /*130e0*/  IMAD.HI.U32 R13, R4, R18, RZ ;  /* 0x00000012040d7227 */ /* 0x000fc800078e00ff */
[----:B------:R-:W-:-:S04]  /*130f0*/  IMAD.MOV R13, RZ, RZ, -R13 ;  /* 0x000000ffff0d7224 */ /* 0x000fc800078e0a0d */
[----:B------:R-:W-:Y:S02]  /*13100*/  IMAD R18, R3, R13, R18 ;  /* 0x0000000d03127224 */ /* 0x000fe400078e0212 */
[----:B------:R-:W-:-:S03]  /*13110*/  IMAD.HI.U32 R13, R4, R19, RZ ;  /* 0x00000013040d7227 */ /* 0x000fc600078e00ff */
[----:B------:R-:W-:Y:S01]  /*13120*/  ISETP.GT.U32.AND P0, PT, R3, R18, PT ;  /* 0x000000120300720c */ /* 0x000fe20003f04070 */
[----:B------:R-:W-:-:S04]  /*13130*/  IMAD.MOV R13, RZ, RZ, -R13 ;  /* 0x000000ffff0d7224 */ /* 0x000fc800078e0a0d */
[----:B------:R-:W-:Y:S02]  /*13140*/  IMAD R19, R3, R13, R19 ;  /* 0x0000000d03137224 */ /* 0x000fe400078e0213 */
[----:B------:R-:W-:-:S04]  /*13150*/  IMAD.MOV.U32 R13, RZ, RZ, R7 ;  /* 0x000000ffff0d7224 */ /* 0x000fc800078e0007 */
[----:B------:R-:W-:Y:S01]  /*13160*/  @!P5 IMAD.MOV R13, RZ, RZ, -R13 ;  /* 0x000000ffff0dd224 */ /* 0x000fe200078e0a0d */
[C---:B------:R-:W-:Y:S01]  /*13170*/  ISETP.GT.U32.AND P5, PT, R3.reuse, R17, PT ;  /* 0x000000110300720c */ /* 0x040fe20003fa4070 */
[----:B------:R-:W-:Y:S02]  /*13180*/  @!P0 IMAD.IADD R18, R18, 0x1, -R3 ;  /* 0x0000000112128824 */ /* 0x000fe400078e0a03 */
[----:B----4-:R-:W-:Y:S02]  /*13190*/  IMAD.MOV.U32 R50, RZ, RZ, R49 ;  /* 0x000000ffff327224 */ /* 0x010fe400078e0031 */
[----:B------:R-:W-:Y:S01]  /*131a0*/  IMAD.MOV.U32 R49, RZ, RZ, R128 ;  /* 0x000000ffff317224 */ /* 0x000fe200078e0080 */
[----:B------:R-:W-:Y:S01]  /*131b0*/  ISETP.GT.U32.AND P0, PT, R3, R18, PT ;  /* 0x000000120300720c */ /* 0x000fe20003f04070 */
[----:B------:R-:W-:Y:S01]  /*131c0*/  IMAD.MOV.U32 R48, RZ, RZ, R45 ;  /* 0x000000ffff307224 */ /* 0x000fe200078e002d */
[----:B------:R-:W-:Y:S01]  /*131d0*/  ISETP.GE.AND P1, PT, R53, RZ, PT ;  /* 0x000000ff3500720c */ /* 0x000fe20003f26270 */
[----:B------:R-:W-:Y:S01]  /*131e0*/  IMAD.MOV.U32 R45, RZ, RZ, R41 ;  /* 0x000000ffff2d7224 */ /* 0x000fe200078e0029 */
[----:B------:R-:W-:Y:S01]  /*131f0*/  IABS R21, R50 ;  /* 0x0000003200157213 */ /* 0x000fe20000000000 */
[----:B------:R-:W-:Y:S01]  /*13200*/  IMAD.MOV.U32 R65, RZ, RZ, R49 ;  /* 0x000000ffff417224 */ /* 0x000fe200078e0031 */
[----:B------:R-:W2:Y:S01]  /*13210*/  LDL.LU R128, [R1+0x1e8] ;  /* 0x0001e80001807983 */ /* 0x000ea20000300800 */
[----:B------:R-:W-:-:S02]  /*13220*/  IMAD.MOV.U32 R49, RZ, RZ, R47 ;  /* 0x000000ffff317224 */ /* 0x000fc400078e002f */
[----:B------:R-:W-:Y:S02]  /*13230*/  IMAD.MOV.U32 R64, RZ, RZ, R48 ;  /* 0x000000ffff407224 */ /* 0x000fe400078e0030 */
[----:B------:R-:W-:Y:S02]  /*13240*/  IMAD.MOV.U32 R48, RZ, RZ, R46 ;  /* 0x000000ffff307224 */ /* 0x000fe400078e002e */
[----:B------:R-:W-:Y:S01]  /*13250*/  @!P5 IMAD.IADD R17, R17, 0x1, -R3 ;  /* 0x000000011111d824 */ /* 0x000fe200078e0a03 */
[----:B------:R-:W-:Y:S01]  /*13260*/  ISETP.GE.AND P5, PT, R50, RZ, PT ;  /* 0x000000ff3200720c */ /* 0x000fe20003fa6270 */
[----:B------:R-:W-:Y:S02]  /*13270*/  IMAD.MOV.U32 R47, RZ, RZ, R45 ;  /* 0x000000ffff2f7224 */ /* 0x000fe400078e002d */
[----:B------:R-:W-:Y:S02]  /*13280*/  IMAD.MOV.U32 R46, RZ, RZ, R44 ;  /* 0x000000ffff2e7224 */ /* 0x000fe400078e002c */
[----:B------:R-:W-:-:S02]  /*13290*/  IMAD.MOV.U32 R50, RZ, RZ, R49 ;  /* 0x000000ffff327224 */ /* 0x000fc400078e0031 */
[----:B------:R-:W-:Y:S02]  /*132a0*/  IMAD.MOV.U32 R45, RZ, RZ, R37 ;  /* 0x000000ffff2d7224 */ /* 0x000fe400078e0025 */
[----:B------:R-:W-:Y:S02]  /*132b0*/  IMAD.MOV.U32 R41, RZ, RZ, R124 ;  /* 0x000000ffff297224 */ /* 0x000fe400078e007c */
[----:B------:R-:W-:Y:S01]  /*132c0*/  IMAD.MOV.U32 R44, RZ, RZ, R29 ;  /* 0x000000ffff2c7224 */ /* 0x000fe200078e001d */
[----:B------:R-:W4:Y:S01]  /*132d0*/  LDL.LU R124, [R1+0x3f0] ;  /* 0x0003f000017c7983 */ /* 0x000f220000300800 */
[----:B------:R-:W-:Y:S02]  /*132e0*/  IMAD.MOV.U32 R49, RZ, RZ, R48 ;  /* 0x000000ffff317224 */ /* 0x000fe400078e0030 */
[----:B------:R-:W-:Y:S01]  /*132f0*/  IMAD.MOV.U32 R37, RZ, RZ, R28 ;  /* 0x000000ffff257224 */ /* 0x000fe200078e001c */
[----:B------:R-:W-:Y:S01]  /*13300*/  STL [R1+0x1de8], R10 ;  /* 0x001de80a01007387 */ /* 0x000fe20000100800 */
[----:B------:R-:W-:Y:S01]  /*13310*/  IMAD.MOV.U32 R48, RZ, RZ, R47 ;  /* 0x000000ffff307224 */ /* 0x000fe200078e002f */
[----:B------:R-:W-:Y:S01]  /*13320*/  IABS R22, R50 ;  /* 0x0000003200167213 */ /* 0x000fe20000000000 */
[----:B------:R-:W-:Y:S01]  /*13330*/  IMAD.MOV.U32 R47, RZ, RZ, R46 ;  /* 0x000000ffff2f7224 */ /* 0x000fe200078e002e */
[----:B------:R-:W-:Y:S01]  /*13340*/  STL [R1+0x1dec], R11 ;  /* 0x001dec0b01007387 */ /* 0x000fe20000100800 */
[----:B------:R-:W-:Y:S01]  /*13350*/  @!P2 IMAD.MOV R17, RZ, RZ, -R17 ;  /* 0x000000ffff11a224 */ /* 0x000fe200078e0a11 */
[----:B------:R-:W-:Y:S01]  /*13360*/  ISETP.GE.AND P2, PT, R50, RZ, PT ;  /* 0x000000ff3200720c */ /* 0x000fe20003f46270 */
[----:B------:R-:W-:Y:S01]  /*13370*/  IMAD.MOV.U32 R46, RZ, RZ, R45 ;  /* 0x000000ffff2e7224 */ /* 0x000fe200078e002d */
[----:B------:R-:W-:Y:S01]  /*13380*/  STL [R1+0x1df0], R12 ;  /* 0x001df00c01007387 */ /* 0x000fe20000100800 */
[----:B------:R-:W-:-:S02]  /*13390*/  IMAD.MOV.U32 R45, RZ, RZ, R44 ;  /* 0x000000ffff2d7224 */ /* 0x000fc400078e002c */
[----:B------:R-:W-:Y:S01]  /*133a0*/  IMAD.MOV.U32 R50, RZ, RZ, R49 ;  /* 0x000000ffff327224 */ /* 0x000fe200078e0031 */
[----:B------:R-:W-:Y:S01]  /*133b0*/  STL [R1+0x1df4], R13 ;  /* 0x001df40d01007387 */ /* 0x000fe20000100800 */
[----:B------:R-:W-:Y:S02]  /*133c0*/  IMAD.MOV.U32 R44, RZ, RZ, R37 ;  /* 0x000000ffff2c7224 */ /* 0x000fe400078e0025 */
[----:B------:R-:W-:Y:S01]  /*133d0*/  @!P0 IMAD.IADD R18, R18, 0x1, -R3 ;  /* 0x0000000112128824 */ /* 0x000fe200078e0a03 */
[----:B------:R-:W-:Y:S01]  /*133e0*/  STL [R1+0x1df8], R14 ;  /* 0x001df80e01007387 */ /* 0x000fe20000100800 */
[----:B------:R-:W-:Y:S02]  /*133f0*/  IMAD.MOV.U32 R49, RZ, RZ, R48 ;  /* 0x000000ffff317224 */ /* 0x000fe400078e0030 */
[----:B------:R-:W-:Y:S01]  /*13400*/  IMAD.MOV.U32 R48, RZ, RZ, R47 ;  /* 0x000000ffff307224 */ /* 0x000fe200078e002f */
[----:B------:R-:W-:Y:S01]  /*13410*/  STL [R1+0x1dfc], R15 ;  /* 0x001dfc0f01007387 */ /* 0x000fe20000100800 */
[----:B------:R-:W-:-:S02]  /*13420*/  IMAD.MOV.U32 R47, RZ, RZ, R46 ;  /* 0x000000ffff2f7224 */ /* 0x000fc400078e002e */
[----:B------:R-:W-:Y:S01]  /*13430*/  IMAD.MOV.U32 R28, RZ, RZ, R129 ;  /* 0x000000ffff1c7224 */ /* 0x000fe200078e0081 */
[----:B------:R-:W3:Y:S01]  /*13440*/  LDL.LU R29, [R1+0x28c] ;  /* 0x00028c00011d7983 */ /* 0x000ee20000300800 */
[----:B------:R-:W-:Y:S02]  /*13450*/  IMAD.MOV.U32 R46, RZ, RZ, R45 ;  /* 0x000000ffff2e7224 */ /* 0x000fe400078e002d */
[----:B------:R-:W-:Y:S01]  /*13460*/  IMAD.MOV.U32 R45, RZ, RZ, R44 ;  /* 0x000000ffff2d7224 */ /* 0x000fe200078e002c */
[----:B------:R-:W4:Y:S01]  /*13470*/  LDL.LU R129, [R1+0x4bc] ;  /* 0x0004bc0001817983 */ /* 0x000f220000300800 */
[----:B------:R-:W-:Y:S02]  /*13480*/  @!P1 IMAD.MOV R18, RZ, RZ, -R18 ;  /* 0x000000ffff129224 */ /* 0x000fe400078e0a12 */
[----:B------:R-:W-:Y:S01]  /*13490*/  IMAD.MOV.U32 R44, RZ, RZ, R43 ;  /* 0x000000ffff2c7224 */ /* 0x000fe200078e002b */
[----:B------:R-:W-:Y:S01]  /*134a0*/  STL [R1+0x1e00], R16 ;  /* 0x001e001001007387 */ /* 0x000fe20000100800 */
[----:B------:R-:W-:-:S02]  /*134b0*/  IMAD.MOV.U32 R43, RZ, RZ, R42 ;  /* 0x000000ffff2b7224 */ /* 0x000fc400078e002a */
[----:B------:R-:W-:Y:S01]  /*134c0*/  IMAD.MOV.U32 R42, RZ, RZ, R36 ;  /* 0x000000ffff2a7224 */ /* 0x000fe200078e0024 */
[----:B------:R-:W4:Y:S01]  /*134d0*/  LDL.LU R37, [R1+0x410] ;  /* 0x0004100001257983 */ /* 0x000f220000300800 */
[----:B------:R-:W-:-:S03]  /*134e0*/  IMAD.MOV.U32 R61, RZ, RZ, R49 ;  /* 0x000000ffff3d7224 */ /* 0x000fc600078e0031 */
[----:B------:R-:W-:Y:S01]  /*134f0*/  STL [R1+0x1e04], R17 ;  /* 0x001e041101007387 */ /* 0x000fe20000100800 */
[----:B------:R-:W-:-:S03]  /*13500*/  IMAD.MOV.U32 R62, RZ, RZ, R48 ;  /* 0x000000ffff3e7224 */ /* 0x000fc600078e0030 */
[----:B------:R-:W3:Y:S04]  /*13510*/  LDL.LU R36, [R1+0x214] ;  /* 0x0002140001247983 */ /* 0x000ee80000300800 */
[----:B------:R-:W-:Y:S04]  /*13520*/  STL [R1+0x1e08], R18 ;  /* 0x001e081201007387 */ /* 0x000fe80000100800 */
[----:B------:R-:W4:Y:S04]  /*13530*/  LDL.LU R49, [R1+0x1e4] ;  /* 0x0001e40001317983 */ /* 0x000f280000300800 */
[----:B------:R-:W4:Y:S01]  /*13540*/  LDL.LU R48, [R1+0x1d8] ;  /* 0x0001d80001307983 */ /* 0x000f220000300800 */
[----:B------:R-:W-:Y:S01]  /*13550*/  ISETP.GT.U32.AND P3, PT, R3, R19, PT ;  /* 0x000000130300720c */ /* 0x000fe20003f64070 */
[----:B------:R-:W-:-:S12]  /*13560*/  IMAD.HI.U32 R7, R4, R21, RZ ;  /* 0x0000001504077227 */ /* 0x000fd800078e00ff */
[----:B------:R-:W-:-:S05]  /*13570*/  @!P3 IMAD.IADD R19, R19, 0x1, -R3 ;  /* 0x000000011313b824 */ /* 0x000fca00078e0a03 */
[----:B------:R-:W-:Y:S01]  /*13580*/  ISETP.GT.U32.AND P3, PT, R3, R19, PT ;  /* 0x000000130300720c */ /* 0x000fe20003f64070 */
[----:B------:R-:W-:-:S04]  /*13590*/  IMAD.MOV R7, RZ, RZ, -R7 ;  /* 0x000000ffff077224 */ /* 0x000fc800078e0a07 */
[----:B------:R-:W-:-:S08]  /*135a0*/  IMAD R21, R3, R7, R21 ;  /* 0x0000000703157224 */ /* 0x000fd000078e0215 */
[----:B------:R-:W-:Y:S01]  /*135b0*/  @!P3 IMAD.IADD R19, R19, 0x1, -R3 ;  /* 0x000000011313b824 */ /* 0x000fe200078e0a03 */
[----:B------:R-:W-:Y:S01]  /*135c0*/  ISETP.GT.U32.AND P3, PT, R3, R21, PT ;  /* 0x000000150300720c */ /* 0x000fe20003f64070 */
[----:B------:R-:W-:Y:S01]  /*135d0*/  IMAD.MOV.U32 R60, RZ, RZ, R47 ;  /* 0x000000ffff3c7224 */ /* 0x000fe200078e002f */
[----:B------:R-:W-:Y:S01]  /*135e0*/  ISETP.GE.AND P6, PT, R51, RZ, PT ;  /* 0x000000ff3300720c */ /* 0x000fe20003fc6270 */
[----:B------:R-:W-:Y:S01]  /*135f0*/  IMAD.MOV.U32 R63, RZ, RZ, R46 ;  /* 0x000000ffff3f7224 */ /* 0x000fe200078e002e */
[----:B------:R-:W-:Y:S01]  /*13600*/  ISETP.GE.AND P1, PT, R50, RZ, PT ;  /* 0x000000ff3200720c */ /* 0x000fe20003f26270 */
[----:B------:R-:W-:Y:S01]  /*13610*/  IMAD.MOV.U32 R51, RZ, RZ, R45 ;  /* 0x000000ffff337224 */ /* 0x000fe200078e002d */
[----:B------:R-:W-:Y:S01]  /*13620*/  IABS R23, R50 ;  /* 0x0000003200177213 */ /* 0x000fe20000000000 */
[----:B------:R-:W-:Y:S01]  /*13630*/  IMAD.MOV.U32 R46, RZ, RZ, R42 ;  /* 0x000000ffff2e7224 */ /* 0x000fe200078e002a */
[----:B------:R-:W-:Y:S02]  /*13640*/  ISETP.GE.AND P4, PT, R52, RZ, PT ;  /* 0x000000ff3400720c */ /* 0x000fe40003f86270 */
[----:B------:R-:W-:-:S03]  /*13650*/  IABS R24, R51 ;  /* 0x0000003300187213 */ /* 0x000fc60000000000 */
[----:B------:R-:W-:Y:S01]  /*13660*/  @!P3 IMAD.IADD R21, R21, 0x1, -R3 ;  /* 0x000000011515b824 */ /* 0x000fe200078e0a03 */
[----:B------:R-:W-:Y:S01]  /*13670*/  ISETP.GE.AND P3, PT, R51, RZ, PT ;  /* 0x000000ff3300720c */ /* 0x000fe20003f66270 */
[----:B--2---:R-:W-:Y:S02]  /*13680*/  IMAD.MOV.U32 R50, RZ, RZ, R128 ;  /* 0x000000ffff327224 */ /* 0x004fe400078e0080 */
[----:B---3--:R-:W-:Y:S02]  /*13690*/  IMAD.MOV.U32 R47, RZ, RZ, R36 ;  /* 0x000000ffff2f7224 */ /* 0x008fe400078e0024 */
[----:B------:R-:W2:Y:S04]  /*136a0*/  LDL.LU R36, [R1+0x2c0] ;  /* 0x0002c00001247983 */ /* 0x000ea80000300800 */
[----:B------:R-:W3:Y:S04]  /*136b0*/  LDL.LU R42, [R1+0x2b0] ;  /* 0x0002b000012a7983 */ /* 0x000ee80000300800 */
[----:B------:R-:W3:Y:S01]  /*136c0*/  LDL.LU R128, [R1+0x404] ;  /* 0x0004040001807983 */ /* 0x000ee20000300800 */
[----:B----4-:R-:W-:-:S02]  /*136d0*/  IMAD.MOV.U32 R59, RZ, RZ, R48 ;  /* 0x000000ffff3b7224 */ /* 0x010fc400078e0030 */
[----:B------:R-:W-:Y:S02]  /*136e0*/  IMAD.MOV.U32 R48, RZ, RZ, R33 ;  /* 0x000000ffff307224 */ /* 0x000fe400078e0021 */
[----:B------:R-:W4:Y:S04]  /*136f0*/  LDL.LU R33, [R1+0x3e4] ;  /* 0x0003e40001217983 */ /* 0x000f280000300800 */
[----:B------:R-:W2:Y:S04]  /*13700*/  LDL.LU R52, [R1+0x1fc] ;  /* 0x0001fc0001347983 */ /* 0x000ea80000300800 */
[----:B------:R-:W3:Y:S01]  /*13710*/  LDL.LU R51, [R1+0x290] ;  /* 0x0002900001337983 */ /* 0x000ee20000300800 */
[----:B------:R-:W-:Y:S01]  /*13720*/  ISETP.GT.U32.AND P0, PT, R3, R20, PT ;  /* 0x000000140300720c */ /* 0x000fe20003f04070 */
[----:B------:R-:W-:-:S12]  /*13730*/  IMAD.HI.U32 R2, R4, R22, RZ ;  /* 0x0000001604027227 */ /* 0x000fd800078e00ff */
[----:B------:R-:W-:-:S05]  /*13740*/  @!P0 IMAD.IADD R20, R20, 0x1, -R3 ;  /* 0x0000000114148824 */ /* 0x000fca00078e0a03 */
[----:B------:R-:W-:Y:S01]  /*13750*/  ISETP.GT.U32.AND P0, PT, R3, R20, PT ;  /* 0x000000140300720c */ /* 0x000fe20003f04070 */
[----:B------:R-:W-:-:S04]  /*13760*/  IMAD.MOV R2, RZ, RZ, -R2 ;  /* 0x000000ffff027224 */ /* 0x000fc800078e0a02 */
[----:B------:R-:W-:Y:S02]  /*13770*/  IMAD R22, R3, R2, R22 ;  /* 0x0000000203167224 */ /* 0x000fe400078e0216 */
[----:B------:R-:W-:-:S06]  /*13780*/  IMAD.HI.U32 R7, R4, R23, RZ ;  /* 0x0000001704077227 */ /* 0x000fcc00078e00ff */
[----:B------:R-:W-:Y:S01]  /*13790*/  @!P0 IMAD.IADD R20, R20, 0x1, -R3 ;  /* 0x0000000114148824 */ /* 0x000fe200078e0a03 */
[C---:B------:R-:W-:Y:S01]  /*137a0*/  ISETP.GT.U32.AND P0, PT, R3.reuse, R22, PT ;  /* 0x000000160300720c */ /* 0x040fe20003f04070 */
[----:B------:R-:W-:Y:S02]  /*137b0*/  IMAD.MOV.U32 R45, RZ, RZ, R43 ;  /* 0x000000ffff2d7224 */ /* 0x000fe400078e002b */
[----:B------:R-:W-:Y:S01]  /*137c0*/  @!P4 IMAD.MOV R19, RZ, RZ, -R19 ;  /* 0x000000ffff13c224 */ /* 0x000fe200078e0a13 */
[----:B------:R-:W-:Y:S01]  /*137d0*/  ISETP.GT.U32.AND P4, PT, R3, R21, PT ;  /* 0x000000150300720c */ /* 0x000fe20003f84070 */
[----:B------:R-:W-:Y:S01]  /*137e0*/  IMAD.MOV.U32 R43, RZ, RZ, R26 ;  /* 0x000000ffff2b7224 */ /* 0x000fe200078e001a */
[----:B------:R-:W-:Y:S01]  /*137f0*/  IABS R26, R64 ;  /* 0x00000040001a7213 */ /* 0x000fe20000000000 */
[----:B------:R-:W-:-:S04]  /*13800*/  IMAD.HI.U32 R6, R4, R24, RZ ;  /* 0x0000001804067227 */ /* 0x000fc800078e00ff */
[----:B------:R-:W-:Y:S02]  /*13810*/  IMAD.MOV R7, RZ, RZ, -R7 ;  /* 0x000000ffff077224 */ /* 0x000fe400078e0a07 */
[----:B------:R-:W-:Y:S02]  /*13820*/  IMAD.MOV R6, RZ, RZ, -R6 ;  /* 0x000000ffff067224 */ /* 0x000fe400078e0a06 */
[----:B------:R-:W-:Y:S02]  /*13830*/  IMAD R23, R3, R7, R23 ;  /* 0x0000000703177224 */ /* 0x000fe400078e0217 */
[----:B------:R-:W-:Y:S01]  /*13840*/  IMAD.HI.U32 R2, R4, R26, RZ ;  /* 0x0000001a04027227 */ /* 0x000fe200078e00ff */
[----:B------:R-:W-:-:S03]  /*13850*/  IABS R25, R65 ;  /* 0x0000004100197213 */ /* 0x000fc60000000000 */
[----:B------:R-:W-:Y:S01]  /*13860*/  IMAD.MOV.U32 R53, RZ, RZ, R27 ;  /* 0x000000ffff357224 */ /* 0x000fe200078e001b */
[----:B------:R-:W-:Y:S01]  /*13870*/  IABS R27, R63 ;  /* 0x0000003f001b7213 */ /* 0x000fe20000000000 */
[C---:B------:R-:W-:Y:S02]  /*13880*/  IMAD R24, R3.reuse, R6, R24 ;  /* 0x0000000603187224 */ /* 0x040fe400078e0218 */
[--C-:B------:R-:W-:Y:S02]  /*13890*/  @!P0 IMAD.IADD R22, R22, 0x1, -R3.reuse ;  /* 0x0000000116168824 */ /* 0x100fe400078e0a03 */
[----:B------:R-:W-:Y:S01]  /*138a0*/  @!P6 IMAD.MOV R20, RZ, RZ, -R20 ;  /* 0x000000ffff14e224 */ /* 0x000fe200078e0a14 */
[C---:B------:R-:W-:Y:S01]  /*138b0*/  ISETP.GT.U32.AND P6, PT, R3.reuse, R23, PT ;  /* 0x000000170300720c */ /* 0x040fe20003fc4070 */
[----:B------:R-:W-:Y:S01]  /*138c0*/  IMAD.MOV R2, RZ, RZ, -R2 ;  /* 0x000000ffff027224 */ /* 0x000fe200078e0a02 */
[----:B------:R-:W-:Y:S01]  /*138d0*/  ISETP.GT.U32.AND P0, PT, R3, R22, PT ;  /* 0x000000160300720c */ /* 0x000fe20003f04070 */
[----:B------:R-:W-:Y:S01]  /*138e0*/  @!P4 IMAD.IADD R21, R21, 0x1, -R3 ;  /* 0x000000011515c824 */ /* 0x000fe200078e0a03 */
[C---:B------:R-:W-:Y:S01]  /*138f0*/  ISETP.GT.U32.AND P4, PT, R3.reuse, R24, PT ;  /* 0x000000180300720c */ /* 0x040fe20003f84070 */
[----:B------:R-:W-:-:S02]  /*13900*/  IMAD R26, R3, R2, R26 ;  /* 0x00000002031a7224 */ /* 0x000fc400078e021a */
[----:B------:R-:W-:-:S04]  /*13910*/  IMAD.HI.U32 R5, R4, R25, RZ ;  /* 0x0000001904057227 */ /* 0x000fc800078e00ff */
[----:B------:R-:W-:-:S04]  /*13920*/  IMAD.HI.U32 R2, R4, R27, RZ ;  /* 0x0000001b04027227 */ /* 0x000fc800078e00ff */
[----:B------:R-:W-:Y:S02]  /*13930*/  IMAD.MOV R5, RZ, RZ, -R5 ;  /* 0x000000ffff057224 */ /* 0x000fe400078e0a05 */
[----:B------:R-:W-:Y:S02]  /*13940*/  IMAD.MOV R2, RZ, RZ, -R2 ;  /* 0x000000ffff027224 */ /* 0x000fe400078e0a02 */
[----:B------:R-:W-:Y:S02]  /*13950*/  IMAD R25, R3, R5, R25 ;  /* 0x0000000503197224 */ /* 0x000fe400078e0219 */
[----:B------:R-:W-:Y:S01]  /*13960*/  @!P6 IMAD.IADD R23, R23, 0x1, -R3 ;  /* 0x000000011717e824 */ /* 0x000fe200078e0a03 */
[C---:B------:R-:W-:Y:S01]  /*13970*/  ISETP.GT.U32.AND P6, PT, R3.reuse, R26, PT ;  /* 0x0000001a0300720c */ /* 0x040fe20003fc4070 */
[C---:B------:R-:W-:Y:S02]  /*13980*/  IMAD R27, R3.reuse, R2, R27 ;  /* 0x00000002031b7224 */ /* 0x040fe400078e021b */
[--C-:B------:R-:W-:Y:S01]  /*13990*/  @!P0 IMAD.IADD R22, R22, 0x1, -R3.reuse ;  /* 0x0000000116168824 */ /* 0x100fe200078e0a03 */
[C---:B------:R-:W-:Y:S01]  /*139a0*/  ISETP.GT.U32.AND P0, PT, R3.reuse, R25, PT ;  /* 0x000000190300720c */ /* 0x040fe20003f04070 */
[----:B------:R-:W-:Y:S01]  /*139b0*/  @!P4 IMAD.IADD R24, R24, 0x1, -R3 ;  /* 0x000000011818c824 */ /* 0x000fe200078e0a03 */
[----:B------:R-:W-:Y:S01]  /*139c0*/  ISETP.GT.U32.AND P4, PT, R3, R27, PT ;  /* 0x0000001b0300720c */ /* 0x000fe20003f84070 */
[----:B------:R-:W-:-:S02]  /*139d0*/  IMAD.MOV.U32 R57, RZ, RZ, R50 ;  /* 0x000000ffff397224 */ /* 0x000fc400078e0032 */
[----:B------:R-:W-:Y:S02]  /*139e0*/  IMAD.MOV.U32 R50, RZ, RZ, R46 ;  /* 0x000000ffff327224 */ /* 0x000fe400078e002e */
[----:B------:R-:W-:Y:S02]  /*139f0*/  IMAD.MOV.U32 R55, RZ, RZ, R44 ;  /* 0x000000ffff377224 */ /* 0x000fe400078e002c */
[----:B------:R-:W-:Y:S02]  /*13a00*/  IMAD.MOV.U32 R44, RZ, RZ, R38 ;  /* 0x000000ffff2c7224 */ /* 0x000fe400078e0026 */
[----:B------:R-:W-:Y:S02]  /*13a10*/  IMAD.MOV.U32 R46, RZ, RZ, R35 ;  /* 0x000000ffff2e7224 */ /* 0x000fe400078e0023 */
[----:B------:R-:W-:Y:S01]  /*13a20*/  IMAD.MOV.U32 R38, RZ, RZ, R30 ;  /* 0x000000ffff267224 */ /* 0x000fe200078e001e */
[----:B------:R-:W-:Y:S01]  /*13a30*/  IABS R30, R61 ;  /* 0x0000003d001e7213 */ /* 0x000fe20000000000 */
[----:B------:R-:W-:Y:S01]  /*13a40*/  IMAD.MOV.U32 R35, RZ, RZ, R28 ;  /* 0x000000ffff237224 */ /* 0x000fe200078e001c */
[----:B------:R-:W-:Y:S01]  /*13a50*/  IABS R28, R60 ;  /* 0x0000003c001c7213 */ /* 0x000fe20000000000 */
[----:B------:R-:W-:-:S02]  /*13a60*/  @!P6 IMAD.IADD R26, R26, 0x1, -R3 ;  /* 0x000000011a1ae824 */ /* 0x000fc400078e0a03 */
[----:B------:R-:W-:Y:S02]  /*13a70*/  IMAD.MOV.U32 R58, RZ, RZ, R49 ;  /* 0x000000ffff3a7224 */ /* 0x000fe400078e0031 */
[--C-:B------:R-:W-:Y:S01]  /*13a80*/  @!P0 IMAD.IADD R25, R25, 0x1, -R3.reuse ;  /* 0x0000000119198824 */ /* 0x100fe200078e0a03 */
[----:B------:R-:W-:Y:S01]  /*13a90*/  ISETP.GT.U32.AND P0, PT, R3, R23, PT ;  /* 0x000000170300720c */ /* 0x000fe20003f04070 */
[----:B------:R-:W-:Y:S01]  /*13aa0*/  @!P4 IMAD.IADD R27, R27, 0x1, -R3 ;  /* 0x000000011b1bc824 */ /* 0x000fe200078e0a03 */
[----:B------:R-:W-:Y:S01]  /*13ab0*/  ISETP.GT.U32.AND P4, PT, R3, R26, PT ;  /* 0x0000001a0300720c */ /* 0x000fe20003f84070 */
[----:B------:R-:W-:Y:S01]  /*13ac0*/  IMAD.MOV.U32 R49, RZ, RZ, R29 ;  /* 0x000000ffff317224 */ /* 0x000fe200078e001d */
[----:B------:R-:W-:Y:S01]  /*13ad0*/  IABS R29, R62 ;  /* 0x0000003e001d7213 */ /* 0x000fe20000000000 */
[----:B------:R-:W-:-:S04]  /*13ae0*/  IMAD.HI.U32 R6, R4, R28, RZ ;  /* 0x0000001c04067227 */ /* 0x000fc800078e00ff */
[----:B------:R-:W-:Y:S01]  /*13af0*/  IMAD.HI.U32 R2, R4, R30, RZ ;  /* 0x0000001e04027227 */ /* 0x000fe200078e00ff */
[----:B------:R-:W-:-:S03]  /*13b00*/  ISETP.GT.U32.AND P6, PT, R3, R24, PT ;  /* 0x000000180300720c */ /* 0x000fc60003fc4070 */
[----:B------:R-:W-:Y:S02]  /*13b10*/  IMAD.MOV R6, RZ, RZ, -R6 ;  /* 0x000000ffff067224 */ /* 0x000fe400078e0a06 */
[----:B------:R-:W-:Y:S02]  /*13b20*/  IMAD.MOV R2, RZ, RZ, -R2 ;  /* 0x000000ffff027224 */ /* 0x000fe400078e0a02 */
[----:B------:R-:W-:-:S04]  /*13b30*/  IMAD.HI.U32 R5, R4, R29, RZ ;  /* 0x0000001d04057227 */ /* 0x000fc800078e00ff */
[----:B------:R-:W-:Y:S02]  /*13b40*/  IMAD.MOV.U32 R54, RZ, RZ, R45 ;  /* 0x000000ffff367224 */ /* 0x000fe400078e002d */
[----:B------:R-:W-:Y:S02]  /*13b50*/  IMAD.MOV.U32 R45, RZ, RZ, R37 ;  /* 0x000000ffff2d7224 */ /* 0x000fe400078e0025 */
[----:B------:R-:W-:Y:S01]  /*13b60*/  IMAD.MOV.U32 R37, RZ, RZ, R31 ;  /* 0x000000ffff257224 */ /* 0x000fe200078e001f */
[----:B------:R-:W-:Y:S01]  /*13b70*/  IABS R31, R59 ;  /* 0x0000003b001f7213 */ /* 0x000fe20000000000 */
[C---:B------:R-:W-:Y:S02]  /*13b80*/  IMAD R28, R3.reuse, R6, R28 ;  /* 0x00000006031c7224 */ /* 0x040fe400078e021c */
[----:B------:R-:W-:Y:S02]  /*13b90*/  IMAD R30, R3, R2, R30 ;  /* 0x00000002031e7224 */ /* 0x000fe400078e021e */
[----:B------:R-:W-:-:S02]  /*13ba0*/  IMAD.MOV R5, RZ, RZ, -R5 ;  /* 0x000000ffff057224 */ /* 0x000fc400078e0a05 */
[----:B------:R-:W-:Y:S01]  /*13bb0*/  @!P5 IMAD.MOV R21, RZ, RZ, -R21 ;  /* 0x000000ffff15d224 */ /* 0x000fe200078e0a15 */
[C---:B------:R-:W-:Y:S01]  /*13bc0*/  ISETP.GT.U32.AND P5, PT, R3.reuse, R25, PT ;  /* 0x000000190300720c */ /* 0x040fe20003fa4070 */
[----:B------:R-:W-:Y:S01]  /*13bd0*/  @!P2 IMAD.MOV R22, RZ, RZ, -R22 ;  /* 0x000000ffff16a224 */ /* 0x000fe200078e0a16 */
[----:B------:R-:W-:Y:S01]  /*13be0*/  ISETP.GT.U32.AND P2, PT, R3, R27, PT ;  /* 0x0000001b0300720c */ /* 0x000fe20003f44070 */
[--C-:B------:R-:W-:Y:S01]  /*13bf0*/  @!P0 IMAD.IADD R23, R23, 0x1, -R3.reuse ;  /* 0x0000000117178824 */ /* 0x100fe200078e0a03 */
[C---:B------:R-:W-:Y:S01]  /*13c00*/  ISETP.GT.U32.AND P0, PT, R3.reuse, R28, PT ;  /* 0x0000001c0300720c */ /* 0x040fe20003f04070 */
[----:B------:R-:W-:Y:S01]  /*13c10*/  @!P4 IMAD.IADD R26, R26, 0x1, -R3 ;  /* 0x000000011a1ac824 */ /* 0x000fe200078e0a03 */
[C---:B------:R-:W-:Y:S01]  /*13c20*/  ISETP.GT.U32.AND P4, PT, R3.reuse, R30, PT ;  /* 0x0000001e0300720c */ /* 0x040fe20003f84070 */
[----:B------:R-:W-:Y:S02]  /*13c30*/  IMAD R29, R3, R5, R29 ;  /* 0x00000005031d7224 */ /* 0x000fe400078e021d */
[----:B------:R-:W-:-:S04]  /*13c40*/  IMAD.HI.U32 R5, R4, R31, RZ ;  /* 0x0000001f04057227 */ /* 0x000fc800078e00ff */
[----:B------:R-:W-:Y:S01]  /*13c50*/  @!P6 IMAD.IADD R24, R24, 0x1, -R3 ;  /* 0x000000011818e824 */ /* 0x000fe200078e0a03 */
[----:B------:R-:W-:Y:S01]  /*13c60*/  ISETP.GT.U32.AND P6, PT, R3, R29, PT ;  /* 0x0000001d0300720c */ /* 0x000fe20003fc4070 */
[----:B------:R-:W-:Y:S02]  /*13c70*/  IMAD.MOV R5, RZ, RZ, -R5 ;  /* 0x000000ffff057224 */ /* 0x000fe400078e0a05 */
[----:B------:R-:W-:Y:S02]  /*13c80*/  @!P5 IMAD.IADD R25, R25, 0x1, -R3 ;  /* 0x000000011919d824 */ /* 0x000fe400078e0a03 */
[----:B------:R-:W-:Y:S01]  /*13c90*/  IMAD R31, R3, R5, R31 ;  /* 0x00000005031f7224 */ /* 0x000fe200078e021f */
[----:B------:R-:W-:Y:S01]  /*13ca0*/  ISETP.GE.AND P5, PT, R65, RZ, PT ;  /* 0x000000ff4100720c */ /* 0x000fe20003fa6270 */
[--C-:B------:R-:W-:Y:S01]  /*13cb0*/  @!P2 IMAD.IADD R27, R27, 0x1, -R3.reuse ;  /* 0x000000011b1ba824 */ /* 0x100fe200078e0a03 */
[----:B------:R-:W-:Y:S01]  /*13cc0*/  ISETP.GE.AND P2, PT, R64, RZ, PT ;  /* 0x000000ff4000720c */ /* 0x000fe20003f46270 */
[--C-:B------:R-:W-:Y:S01]  /*13cd0*/  @!P0 IMAD.IADD R28, R28, 0x1, -R3.reuse ;  /* 0x000000011c1c8824 */ /* 0x100fe200078e0a03 */
[----:B------:R-:W-:Y:S01]  /*13ce0*/  ISETP.GE.AND P0, PT, R63, RZ, PT ;  /* 0x000000ff3f00720c */ /* 0x000fe20003f06270 */
[--C-:B------:R-:W-:Y:S01]  /*13cf0*/  @!P4 IMAD.IADD R30, R30, 0x1, -R3.reuse ;  /* 0x000000011e1ec824 */ /* 0x100fe200078e0a03 */
[----:B------:R-:W-:Y:S01]  /*13d00*/  ISETP.GT.U32.AND P4, PT, R3, R31, PT ;  /* 0x0000001f0300720c */ /* 0x000fe20003f84070 */
[----:B------:R-:W-:Y:S01]  /*13d10*/  IMAD.MOV.U32 R56, RZ, RZ, R32 ;  /* 0x000000ffff387224 */ /* 0x000fe200078e0020 */
[----:B------:R-:W-:Y:S01]  /*13d20*/  IABS R32, R58 ;  /* 0x0000003a00207213 */ /* 0x000fe20000000000 */
[----:B------:R-:W-:Y:S01]  /*13d30*/  @!P6 IMAD.IADD R29, R29, 0x1, -R3 ;  /* 0x000000011d1de824 */ /* 0x000fe200078e0a03 */
[----:B------:R-:W-:Y:S01]  /*13d40*/  ISETP.GE.AND P6, PT, R60, RZ, PT ;  /* 0x000000ff3c00720c */ /* 0x000fe20003fc6270 */
[----:B------:R-:W-:-:S02]  /*13d50*/  IMAD.MOV.U32 R60, RZ, RZ, R56 ;  /* 0x000000ffff3c7224 */ /* 0x000fc400078e0038 */
[----:B------:R-:W-:Y:S01]  /*13d60*/  IMAD.MOV.U32 R56, RZ, RZ, R54 ;  /* 0x000000ffff387224 */ /* 0x000fe200078e0036 */
[----:B------:R-:W-:Y:S01]  /*13d70*/  STL [R1+0x1e0c], R19 ;  /* 0x001e0c1301007387 */ /* 0x000fe20000100800 */
[----:B------:R-:W-:-:S03]  /*13d80*/  IMAD.HI.U32 R2, R4, R32, RZ ;  /* 0x0000002004027227 */ /* 0x000fc600078e00ff */
[----:B------:R0:W-:Y:S01]  /*13d90*/  STL [R1+0x1e10], R20 ;  /* 0x001e101401007387 */ /* 0x0001e20000100800 */
[----:B------:R-:W-:Y:S02]  /*13da0*/  @!P1 IMAD.MOV R23, RZ, RZ, -R23 ;  /* 0x000000ffff179224 */ /* 0x000fe400078e0a17 */
[----:B------:R-:W-:Y:S01]  /*13db0*/  @!P3 IMAD.MOV R24, RZ, RZ, -R24 ;  /* 0x000000ffff18b224 */ /* 0x000fe200078e0a18 */
[----:B------:R-:W-:Y:S01]  /*13dc0*/  STL [R1+0x1e14], R21 ;  /* 0x001e141501007387 */ /* 0x000fe20000100800 */
[----:B------:R-:W-:Y:S02]  /*13dd0*/  @!P5 IMAD.MOV R25, RZ, RZ, -R25 ;  /* 0x000000ffff19d224 */ /* 0x000fe400078e0a19 */
[----:B------:R-:W-:Y:S01]  /*13de0*/  @!P2 IMAD.MOV R26, RZ, RZ, -R26 ;  /* 0x000000ffff1aa224 */ /* 0x000fe200078e0a1a */
[----:B------:R-:W-:Y:S01]  /*13df0*/  STL [R1+0x1e18], R22 ;  /* 0x001e181601007387 */ /* 0x000fe20000100800 */
[----:B------:R-:W-:Y:S01]  /*13e00*/  IMAD.MOV R6, RZ, RZ, -R2 ;  /* 0x000000ffff067224 */ /* 0x000fe200078e0a02 */
[----:B------:R-:W-:Y:S01]  /*13e10*/  IABS R2, R57 ;  /* 0x0000003900027213 */ /* 0x000fe20000000000 */
[----:B------:R-:W-:-:S02]  /*13e20*/  @!P0 IMAD.MOV R27, RZ, RZ, -R27 ;  /* 0x000000ffff1b8224 */ /* 0x000fc400078e0a1b */
[----:B------:R-:W-:Y:S01]  /*13e30*/  @!P4 IMAD.IADD R31, R31, 0x1, -R3 ;  /* 0x000000011f1fc824 */ /* 0x000fe200078e0a03 */
[----:B------:R-:W-:Y:S01]  /*13e40*/  ISETP.GE.AND P4, PT, R57, RZ, PT ;  /* 0x000000ff3900720c */ /* 0x000fe20003f86270 */
[----:B------:R-:W-:Y:S02]  /*13e50*/  IMAD.MOV.U32 R57, RZ, RZ, R56 ;  /* 0x000000ffff397224 */ /* 0x000fe400078e0038 */
[----:B------:R-:W-:Y:S02]  /*13e60*/  IMAD.MOV.U32 R56, RZ, RZ, R55 ;  /* 0x000000ffff387224 */ /* 0x000fe400078e0037 */
[----:B--2---:R-:W-:Y:S02]  /*13e70*/  IMAD.MOV.U32 R54, RZ, RZ, R52 ;  /* 0x000000ffff367224 */ /* 0x004fe400078e0034 */
[----:B---3--:R-:W-:Y:S02]  /*13e80*/  IMAD.MOV.U32 R52, RZ, RZ, R51 ;  /* 0x000000ffff347224 */ /* 0x008fe400078e0033 */
[----:B------:R-:W-:-:S02]  /*13e90*/  IMAD.MOV.U32 R51, RZ, RZ, R49 ;  /* 0x000000ffff337224 */ /* 0x000fc400078e0031 */
[----:B------:R-:W-:Y:S02]  /*13ea0*/  IMAD.MOV.U32 R49, RZ, RZ, R38 ;  /* 0x000000ffff317224 */ /* 0x000fe400078e0026 */
[----:B------:R-:W-:Y:S02]  /*13eb0*/  IMAD.MOV.U32 R38, RZ, RZ, R129 ;  /* 0x000000ffff267224 */ /* 0x000fe400078e0081 */
[----:B------:R-:W2:Y:S01]  /*13ec0*/  LDL.LU R129, [R1+0x408] ;  /* 0x0004080001817983 */ /* 0x000ea20000300800 */
[----:B------:R-:W-:-:S03]  /*13ed0*/  IMAD.MOV.U32 R55, RZ, RZ, R54 ;  /* 0x000000ffff377224 */ /* 0x000fc600078e0036 */
[----:B------:R1:W-:Y:S01]  /*13ee0*/  STL [R1+0x1e1c], R23 ;  /* 0x001e1c1701007387 */ /* 0x0003e20000100800 */
[----:B------:R-:W-:-:S03]  /*13ef0*/  IMAD.MOV.U32 R54, RZ, RZ, R53 ;  /* 0x000000ffff367224 */ /* 0x000fc600078e0035 */
[----:B------:R-:W-:Y:S04]  /*13f00*/  STL [R1+0x1e20], R24 ;  /* 0x001e201801007387 */ /* 0x000fe80000100800 */
[----:B------:R-:W-:Y:S04]  /*13f10*/  STL [R1+0x1e24], R25 ;  /* 0x001e241901007387 */ /* 0x000fe80000100800 */
[----:B------:R-:W-:Y:S04]  /*13f20*/  STL [R1+0x1e28], R26 ;  /* 0x001e281a01007387 */ /* 0x000fe80000100800 */
[----:B------:R-:W-:Y:S04]  /*13f30*/  STL [R1+0x1e2c], R27 ;  /* 0x001e2c1b01007387 */ /* 0x000fe80000100800 */
[----:B------:R-:W3:Y:S01]  /*13f40*/  LDL.LU R53, [R1+0x210] ;  /* 0x0002100001357983 */ /* 0x000ee20000300800 */
[----:B------:R-:W-:-:S02]  /*13f50*/  ISETP.GT.U32.AND P1, PT, R3, R28, PT ;  /* 0x0000001c0300720c */ /* 0x000fc40003f24070 */
[----:B------:R-:W-:Y:S02]  /*13f60*/  ISETP.GT.U32.AND P3, PT, R3, R29, PT ;  /* 0x0000001d0300720c */ /* 0x000fe40003f64070 */
[----:B------:R-:W-:-:S09]  /*13f70*/  ISETP.GE.AND P2, PT, R62, RZ, PT ;  /* 0x000000ff3e00720c */ /* 0x000fd20003f46270 */
[--C-:B------:R-:W-:Y:S02]  /*13f80*/  @!P1 IMAD.IADD R28, R28, 0x1, -R3.reuse ;  /* 0x000000011c1c9824 */ /* 0x100fe400078e0a03 */
[----:B------:R-:W-:Y:S02]  /*13f90*/  @!P3 IMAD.IADD R29, R29, 0x1, -R3 ;  /* 0x000000011d1db824 */ /* 0x000fe400078e0a03 */
[----:B------:R-:W-:Y:S02]  /*13fa0*/  @!P6 IMAD.MOV R28, RZ, RZ, -R28 ;  /* 0x000000ffff1ce224 */ /* 0x000fe400078e0a1c */
[----:B------:R-:W-:Y:S01]  /*13fb0*/  @!P2 IMAD.MOV R29, RZ, RZ, -R29 ;  /* 0x000000ffff1da224 */ /* 0x000fe200078e0a1d */
[----:B------:R-:W-:Y:S01]  /*13fc0*/  ISETP.GE.AND P3, PT, R59, RZ, PT ;  /* 0x000000ff3b00720c */ /* 0x000fe20003f66270 */
[----:B------:R-:W-:Y:S01]  /*13fd0*/  IMAD.MOV.U32 R59, RZ, RZ, R55 ;  /* 0x000000ffff3b7224 */ /* 0x000fe200078e0037 */
[----:B------:R-:W-:Y:S01]  /*13fe0*/  STL [R1+0x1e30], R28 ;  /* 0x001e301c01007387 */ /* 0x000fe20000100800 */
[----:B------:R-:W-:-:S02]  /*13ff0*/  IMAD.MOV.U32 R72, RZ, RZ, R57 ;  /* 0x000000ffff487224 */ /* 0x000fc400078e0039 */
[----:B------:R-:W-:Y:S01]  /*14000*/  IMAD.MOV.U32 R55, RZ, RZ, R47 ;  /* 0x000000ffff377224 */ /* 0x000fe200078e002f */
[----:B------:R-:W-:Y:S04]  /*14010*/  STL [R1+0x1e34], R29 ;  /* 0x001e341d01007387 */ /* 0x000fe80000100800 */
[----:B------:R-:W2:Y:S01]  /*14020*/  LDL.LU R47, [R1+0x52c] ;  /* 0x00052c00012f7983 */ /* 0x000ea20000300800 */
[----:B---3--:R-:W-:-:S03]  /*14030*/  IMAD.MOV.U32 R57, RZ, RZ, R53 ;  /* 0x000000ffff397224 */ /* 0x008fc600078e0035 */
[----:B------:R-:W3:Y:S01]  /*14040*/  LDL.LU R53, [R1+0x2a0] ;  /* 0x0002a00001357983 */ /* 0x000ee20000300800 */
[----:B------:R-:W-:Y:S02]  /*14050*/  ISETP.GT.U32.AND P5, PT, R3, R30, PT ;  /* 0x0000001e0300720c */ /* 0x000fe40003fa4070 */
[----:B------:R-:W-:Y:S01]  /*14060*/  ISETP.GE.AND P1, PT, R61, RZ, PT ;  /* 0x000000ff3d00720c */ /* 0x000fe20003f26270 */
[----:B------:R-:W-:Y:S02]  /*14070*/  IMAD.MOV.U32 R61, RZ, RZ, R56 ;  /* 0x000000ffff3d7224 */ /* 0x000fe400078e0038 */
[----:B------:R-:W-:Y:S02]  /*14080*/  IMAD.MOV.U32 R56, RZ, RZ, R50 ;  /* 0x000000ffff387224 */ /* 0x000fe400078e0032 */
[----:B------:R-:W-:-:S06]  /*14090*/  IMAD.MOV.U32 R71, RZ, RZ, R59 ;  /* 0x000000ffff477224 */ /* 0x000fcc00078e003b */
[----:B------:R-:W-:Y:S01]  /*140a0*/  @!P5 IMAD.IADD R30, R30, 0x1, -R3 ;  /* 0x000000011e1ed824 */ /* 0x000fe200078e0a03 */
[----:B------:R-:W-:Y:S01]  /*140b0*/  ISETP.GE.AND P5, PT, R58, RZ, PT ;  /* 0x000000ff3a00720c */ /* 0x000fe20003fa6270 */
[----:B------:R-:W-:Y:S02]  /*140c0*/  IMAD.MOV.U32 R58, RZ, RZ, R54 ;  /* 0x000000ffff3a7224 */ /* 0x000fe400078e0036 */
[----:B------:R-:W-:Y:S02]  /*140d0*/  IMAD.MOV.U32 R54, RZ, RZ, R43 ;  /* 0x000000ffff367224 */ /* 0x000fe400078e002b */
[----:B------:R-:W-:Y:S02]  /*140e0*/  IMAD.MOV.U32 R59, RZ, RZ, R58 ;  /* 0x000000ffff3b7224 */ /* 0x000fe400078e003a */
[----:B------:R-:W-:Y:S02]  /*140f0*/  IMAD.MOV.U32 R58, RZ, RZ, R57 ;  /* 0x000000ffff3a7224 */ /* 0x000fe400078e0039 */
[----:B------:R-:W-:-:S02]  /*14100*/  IMAD.MOV.U32 R57, RZ, RZ, R56 ;  /* 0x000000ffff397224 */ /* 0x000fc400078e0038 */
[----:B------:R-:W-:Y:S02]  /*14110*/  IMAD.MOV.U32 R56, RZ, RZ, R55 ;  /* 0x000000ffff387224 */ /* 0x000fe400078e0037 */
[----:B------:R-:W-:Y:S02]  /*14120*/  IMAD.MOV.U32 R55, RZ, RZ, R54 ;  /* 0x000000ffff377224 */ /* 0x000fe400078e0036 */
[----:B------:R-:W-:-:S05]  /*14130*/  @!P1 IMAD.MOV R30, RZ, RZ, -R30 ;  /* 0x000000ffff1e9224 */ /* 0x000fca00078e0a1e */
[----:B------:R-:W-:Y:S01]  /*14140*/  STL [R1+0x1e38], R30 ;  /* 0x001e381e01007387 */ /* 0x000fe20000100800 */
[----:B------:R-:W-:Y:S02]  /*14150*/  IMAD.MOV.U32 R68, RZ, RZ, R56 ;  /* 0x000000ffff447224 */ /* 0x000fe400078e0038 */
[----:B------:R-:W-:Y:S02]  /*14160*/  IMAD.MOV.U32 R66, RZ, RZ, R55 ;  /* 0x000000ffff427224 */ /* 0x000fe400078e0037 */
[----:B------:R-:W-:Y:S02]  /*14170*/  IMAD.MOV.U32 R70, RZ, RZ, R57 ;  /* 0x000000ffff467224 */ /* 0x000fe400078e0039 */
[----:B------:R-:W-:Y:S02]  /*14180*/  IMAD R32, R3, R6, R32 ;  /* 0x0000000603207224 */ /* 0x000fe400078e0220 */
[----:B---3--:R-:W-:Y:S02]  /*14190*/  IMAD.MOV.U32 R54, RZ, RZ, R53 ;  /* 0x000000ffff367224 */ /* 0x008fe400078e0035 */
[----:B------:R-:W-:-:S02]  /*141a0*/  IMAD.MOV.U32 R53, RZ, RZ, R52 ;  /* 0x000000ffff357224 */ /* 0x000fc400078e0034 */
        /* <DEDUP_REMOVED lines=8> */
[----:B------:R-:W-:Y:S02]  /*14230*/  IMAD.MOV.U32 R40, RZ, RZ, R39 ;  /* 0x000000ffff287224 */ /* 0x000fe400078e0027 */
[----:B------:R-:W3:Y:S01]  /*14240*/  LDL.LU R39, [R1+0x3d0] ;  /* 0x0003d00001277983 */ /* 0x000ee20000300800 */
[----:B------:R-:W-:Y:S02]  /*14250*/  IMAD.MOV.U32 R64, RZ, RZ, R44 ;  /* 0x000000ffff407224 */ /* 0x000fe400078e002c */
[----:B------:R-:W-:Y:S01]  /*14260*/  IMAD.MOV.U32 R63, RZ, RZ, R45 ;  /* 0x000000ffff3f7224 */ /* 0x000fe200078e002d */
[----:B------:R-:W2:Y:S01]  /*14270*/  LDL.LU R44, [R1+0x4e0] ;  /* 0x0004e000012c7983 */ /* 0x000ea20000300800 */
[----:B------:R-:W-:-:S03]  /*14280*/  IMAD.MOV.U32 R56, RZ, RZ, R54 ;  /* 0x000000ffff387224 */ /* 0x000fc600078e0036 */
[----:B------:R-:W2:Y:S01]  /*14290*/  LDL.LU R45, [R1+0x518] ;  /* 0x00051800012d7983 */ /* 0x000ea20000300800 */
[----:B------:R-:W-:-:S03]  /*142a0*/  IMAD.MOV.U32 R57, RZ, RZ, R53 ;  /* 0x000000ffff397224 */ /* 0x000fc600078e0035 */
[----:B------:R-:W2:Y:S04]  /*142b0*/  LDL.LU R55, [R1+0x520] ;  /* 0x0005200001377983 */ /* 0x000ea80000300800 */
[----:B------:R-:W2:Y:S04]  /*142c0*/  LDL.LU R54, [R1+0x328] ;  /* 0x0003280001367983 */ /* 0x000ea80000300800 */
[----:B------:R-:W2:Y:S01]  /*142d0*/  LDL.LU R53, [R1+0x5a0] ;  /* 0x0005a00001357983 */ /* 0x000ea20000300800 */
[----:B------:R-:W-:Y:S01]  /*142e0*/  IMAD.HI.U32 R5, R4, R2, RZ ;  /* 0x0000000204057227 */ /* 0x000fe200078e00ff */
[----:B------:R-:W-:-:S03]  /*142f0*/  ISETP.GT.U32.AND P0, PT, R3, R32, PT ;  /* 0x000000200300720c */ /* 0x000fc60003f04070 */
[----:B------:R-:W-:-:S04]  /*14300*/  IMAD.MOV R5, RZ, RZ, -R5 ;  /* 0x000000ffff057224 */ /* 0x000fc800078e0a05 */
[----:B------:R-:W-:Y:S01]  /*14310*/  IMAD R2, R3, R5, R2 ;  /* 0x0000000503027224 */ /* 0x000fe200078e0202 */
[----:B------:R-:W-:-:S04]  /*14320*/  ISETP.GE.AND P2, PT, R34, RZ, PT ;  /* 0x000000ff2200720c */ /* 0x000fc80003f46270 */
[C---:B------:R-:W-:Y:S01]  /*14330*/  ISETP.GT.U32.AND P1, PT, R3.reuse, R2, PT ;  /* 0x000000020300720c */ /* 0x040fe20003f24070 */
[----:B------:R-:W-:Y:S01]  /*14340*/  @!P0 IMAD.IADD R32, R32, 0x1, -R3 ;  /* 0x0000000120208824 */ /* 0x000fe200078e0a03 */
[C---:B------:R-:W-:Y:S01]  /*14350*/  ISETP.GT.U32.AND P0, PT, R3.reuse, R31, PT ;  /* 0x0000001f0300720c */ /* 0x040fe20003f04070 */
[----:B------:R-:W-:Y:S01]  /*14360*/  IMAD.MOV.U32 R50, RZ, RZ, R35 ;  /* 0x000000ffff327224 */ /* 0x000fe200078e0023 */
[----:B------:R-:W-:Y:S02]  /*14370*/  IABS R34, R34 ;  /* 0x0000002200227213 */ /* 0x000fe40000000000 */
[----:B------:R-:W-:Y:S02]  /*14380*/  IABS R35, R61 ;  /* 0x0000003d00237213 */ /* 0x000fe40000000000 */
[----:B------:R-:W-:Y:S01]  /*14390*/  ISETP.GT.U32.AND P6, PT, R3, R32, PT ;  /* 0x000000200300720c */ /* 0x000fe20003fc4070 */
[----:B------:R-:W-:-:S04]  /*143a0*/  IMAD.HI.U32 R5, R4, R34, RZ ;  /* 0x0000002204057227 */ /* 0x000fc800078e00ff */
[----:B------:R-:W-:-:S04]  /*143b0*/  IMAD.HI.U32 R6, R4, R35, RZ ;  /* 0x0000002304067227 */ /* 0x000fc800078e00ff */
[----:B------:R-:W-:Y:S02]  /*143c0*/  IMAD.MOV R5, RZ, RZ, -R5 ;  /* 0x000000ffff057224 */ /* 0x000fe400078e0a05 */
[----:B------:R-:W-:Y:S01]  /*143d0*/  IMAD.MOV.U32 R43, RZ, RZ, R36 ;  /* 0x000000ffff2b7224 */ /* 0x000fe200078e0024 */
[----:B------:R-:W-:Y:S01]  /*143e0*/  IABS R36, R60 ;  /* 0x0000003c00247213 */ /* 0x000fe20000000000 */
[--C-:B------:R-:W-:Y:S02]  /*143f0*/  @!P1 IMAD.IADD R2, R2, 0x1, -R3.reuse ;  /* 0x0000000102029824 */ /* 0x100fe400078e0a03 */
[----:B------:R-:W-:Y:S02]  /*14400*/  IMAD.MOV R6, RZ, RZ, -R6 ;  /* 0x000000ffff067224 */ /* 0x000fe400078e0a06 */
[--C-:B------:R-:W-:Y:S02]  /*14410*/  @!P0 IMAD.IADD R31, R31, 0x1, -R3.reuse ;  /* 0x000000011f1f8824 */ /* 0x100fe400078e0a03 */
[C---:B------:R-:W-:Y:S01]  /*14420*/  IMAD R34, R3.reuse, R5, R34 ;  /* 0x0000000503227224 */ /* 0x040fe200078e0222 */
[----:B------:R-:W-:Y:S01]  /*14430*/  ISETP.GT.U32.AND P1, PT, R3, R2, PT ;  /* 0x000000020300720c */ /* 0x000fe20003f24070 */
[----:B------:R-:W-:-:S02]  /*14440*/  @!P6 IMAD.IADD R32, R32, 0x1, -R3 ;  /* 0x000000012020e824 */ /* 0x000fc400078e0a03 */
[----:B------:R-:W-:Y:S02]  /*14450*/  IMAD R35, R3, R6, R35 ;  /* 0x0000000603237224 */ /* 0x000fe400078e0223 */
[----:B------:R-:W-:Y:S01]  /*14460*/  IMAD.HI.U32 R7, R4, R36, RZ ;  /* 0x0000002404077227 */ /* 0x000fe200078e00ff */
[----:B------:R-:W-:-:S03]  /*14470*/  ISETP.GE.AND P0, PT, R61, RZ, PT ;  /* 0x000000ff3d00720c */ /* 0x000fc60003f06270 */
[----:B------:R-:W-:Y:S01]  /*14480*/  @!P3 IMAD.MOV R31, RZ, RZ, -R31 ;  /* 0x000000ffff1fb224 */ /* 0x000fe200078e0a1f */
[C---:B------:R-:W-:Y:S01]  /*14490*/  ISETP.GT.U32.AND P3, PT, R3.reuse, R34, PT ;  /* 0x000000220300720c */ /* 0x040fe20003f64070 */
[----:B------:R-:W-:Y:S01]  /*144a0*/  @!P5 IMAD.MOV R32, RZ, RZ, -R32 ;  /* 0x000000ffff20d224 */ /* 0x000fe200078e0a20 */
[C---:B------:R-:W-:Y:S01]  /*144b0*/  ISETP.GT.U32.AND P5, PT, R3.reuse, R35, PT ;  /* 0x000000230300720c */ /* 0x040fe20003fa4070 */
[----:B------:R-:W-:Y:S02]  /*144c0*/  IMAD.MOV R5, RZ, RZ, -R7 ;  /* 0x000000ffff057224 */ /* 0x000fe400078e0a07 */
[----:B------:R-:W-:Y:S02]  /*144d0*/  IMAD.MOV.U32 R61, RZ, RZ, R48 ;  /* 0x000000ffff3d7224 */ /* 0x000fe400078e0030 */
[----:B------:R-:W-:Y:S01]  /*144e0*/  IMAD.MOV.U32 R48, RZ, RZ, R37 ;  /* 0x000000ffff307224 */ /* 0x000fe200078e0025 */
[----:B------:R-:W-:Y:S01]  /*144f0*/  IABS R37, R66 ;  /* 0x0000004200257213 */ /* 0x000fe20000000000 */
[----:B------:R-:W-:Y:S01]  /*14500*/  IMAD R36, R3, R5, R36 ;  /* 0x0000000503247224 */ /* 0x000fe200078e0224 */
[----:B------:R-:W-:Y:S01]  /*14510*/  ISETP.GE.AND P6, PT, R60, RZ, PT ;  /* 0x000000ff3c00720c */ /* 0x000fe20003fc6270 */
[----:B------:R-:W-:-:S02]  /*14520*/  @!P1 IMAD.IADD R2, R2, 0x1, -R3 ;  /* 0x0000000102029824 */ /* 0x000fc400078e0a03 */
[----:B------:R-:W-:Y:S01]  /*14530*/  IMAD.HI.U32 R5, R4, R37, RZ ;  /* 0x0000002504057227 */ /* 0x000fe200078e00ff */
[----:B------:R-:W-:-:S03]  /*14540*/  ISETP.GT.U32.AND P1, PT, R3, R36, PT ;  /* 0x000000240300720c */ /* 0x000fc60003f24070 */
[----:B------:R-:W-:Y:S02]  /*14550*/  IMAD.MOV.U32 R69, RZ, RZ, R58 ;  /* 0x000000ffff457224 */ /* 0x000fe400078e003a */
[----:B------:R-:W-:Y:S02]  /*14560*/  IMAD.MOV.U32 R60, RZ, RZ, R52 ;  /* 0x000000ffff3c7224 */ /* 0x000fe400078e0034 */
[----:B------:R-:W-:Y:S02]  /*14570*/  IMAD.MOV.U32 R58, RZ, RZ, R49 ;  /* 0x000000ffff3a7224 */ /* 0x000fe400078e0031 */
[----:B------:R-:W-:Y:S01]  /*14580*/  IMAD.MOV.U32 R52, RZ, RZ, R38 ;  /* 0x000000ffff347224 */ /* 0x000fe200078e0026 */
[----:B------:R-:W-:Y:S01]  /*14590*/  IABS R38, R72 ;  /* 0x0000004800267213 */ /* 0x000fe20000000000 */
[----:B------:R-:W-:Y:S02]  /*145a0*/  @!P3 IMAD.IADD R34, R34, 0x1, -R3 ;  /* 0x000000012222b824 */ /* 0x000fe400078e0a03 */
[----:B------:R-:W-:-:S02]  /*145b0*/  IMAD.MOV.U32 R62, RZ, RZ, R51 ;  /* 0x000000ffff3e7224 */ /* 0x000fc400078e0033 */
[----:B----4-:R-:W-:Y:S02]  /*145c0*/  IMAD.MOV.U32 R49, RZ, RZ, R33 ;  /* 0x000000ffff317224 */ /* 0x010fe400078e0021 */
[----:B------:R-:W-:Y:S02]  /*145d0*/  IMAD.MOV R5, RZ, RZ, -R5 ;  /* 0x000000ffff057224 */ /* 0x000fe400078e0a05 */
[----:B------:R-:W-:Y:S02]  /*145e0*/  @!P5 IMAD.IADD R35, R35, 0x1, -R3 ;  /* 0x000000012323d824 */ /* 0x000fe400078e0a03 */
[----:B------:R-:W-:Y:S01]  /*145f0*/  IMAD.MOV.U32 R33, RZ, RZ, R2 ;  /* 0x000000ffff217224 */ /* 0x000fe200078e0002 */
[C---:B------:R-:W-:Y:S01]  /*14600*/  ISETP.GT.U32.AND P5, PT, R3.reuse, R34, PT ;  /* 0x000000220300720c */ /* 0x040fe20003fa4070 */
[----:B------:R-:W-:Y:S02]  /*14610*/  IMAD R37, R3, R5, R37 ;  /* 0x0000000503257224 */ /* 0x000fe400078e0225 */
[----:B------:R-:W-:-:S04]  /*14620*/  IMAD.HI.U32 R5, R4, R38, RZ ;  /* 0x0000002604057227 */ /* 0x000fc800078e00ff */
[----:B------:R-:W-:Y:S01]  /*14630*/  @!P4 IMAD.MOV R33, RZ, RZ, -R33 ;  /* 0x000000ffff21c224 */ /* 0x000fe200078e0a21 */
[C---:B------:R-:W-:Y:S01]  /*14640*/  ISETP.GT.U32.AND P4, PT, R3.reuse, R35, PT ;  /* 0x000000230300720c */ /* 0x040fe20003f84070 */
[----:B------:R-:W-:Y:S02]  /*14650*/  IMAD.MOV R5, RZ, RZ, -R5 ;  /* 0x000000ffff057224 */ /* 0x000fe400078e0a05 */
[----:B------:R-:W-:Y:S02]  /*14660*/  @!P1 IMAD.IADD R36, R36, 0x1, -R3 ;  /* 0x0000000124249824 */ /* 0x000fe400078e0a03 */
[----:B------:R-:W-:-:S03]  /*14670*/  IMAD R38, R3, R5, R38 ;  /* 0x0000000503267224 */ /* 0x000fc600078e0226 */
[C---:B------:R-:W-:Y:S01]  /*14680*/  ISETP.GT.U32.AND P1, PT, R3.reuse, R36, PT ;  /* 0x000000240300720c */ /* 0x040fe20003f24070 */
[----:B------:R-:W-:Y:S01]  /*14690*/  @!P5 IMAD.IADD R34, R34, 0x1, -R3 ;  /* 0x000000012222d824 */ /* 0x000fe200078e0a03 */
[----:B------:R-:W-:-:S03]  /*146a0*/  ISETP.GT.U32.AND P5, PT, R3, R38, PT ;  /* 0x000000260300720c */ /* 0x000fc60003fa4070 */
[----:B------:R-:W-:Y:S02]  /*146b0*/  @!P4 IMAD.IADD R35, R35, 0x1, -R3 ;  /* 0x000000012323c824 */ /* 0x000fe400078e0a03 */
[----:B------:R-:W-:-:S04]  /*146c0*/  IMAD.MOV.U32 R65, RZ, RZ, R41 ;  /* 0x000000ffff417224 */ /* 0x000fc800078e0029 */
[----:B------:R-:W-:Y:S02]  /*146d0*/  IMAD.MOV.U32 R67, RZ, RZ, R65 ;  /* 0x000000ffff437224 */ /* 0x000fe400078e0041 */
[----:B------:R-:W-:Y:S01]  /*146e0*/  @!P1 IMAD.IADD R36, R36, 0x1, -R3 ;  /* 0x0000000124249824 */ /* 0x000fe200078e0a03 */
[----:B------:R-:W-:Y:S01]  /*146f0*/  ISETP.GE.AND P1, PT, R66, RZ, PT ;  /* 0x000000ff4200720c */ /* 0x000fe20003f26270 */
[----:B------:R-:W-:Y:S02]  /*14700*/  IMAD.MOV.U32 R65, RZ, RZ, R63 ;  /* 0x000000ffff417224 */ /* 0x000fe400078e003f */
[----:B------:R-:W-:Y:S02]  /*14710*/  IMAD.MOV.U32 R63, RZ, RZ, R62 ;  /* 0x000000ffff3f7224 */ /* 0x000fe400078e003e */
[----:B------:R-:W-:Y:S02]  /*14720*/  IMAD.MOV.U32 R66, RZ, RZ, R64 ;  /* 0x000000ffff427224 */ /* 0x000fe400078e0040 */
[----:B------:R-:W-:-:S02]  /*14730*/  IMAD.MOV.U32 R62, RZ, RZ, R57 ;  /* 0x000000ffff3e7224 */ /* 0x000fc400078e0039 */
[----:B------:R-:W-:Y:S02]  /*14740*/  IMAD.MOV.U32 R64, RZ, RZ, R60 ;  /* 0x000000ffff407224 */ /* 0x000fe400078e003c */
[----:B------:R-:W-:Y:S01]  /*14750*/  @!P5 IMAD.IADD R38, R38, 0x1, -R3 ;  /* 0x000000012626d824 */ /* 0x000fe200078e0a03 */
[----:B------:R-:W-:Y:S01]  /*14760*/  ISETP.GE.AND P5, PT, R72, RZ, PT ;  /* 0x000000ff4800720c */ /* 0x000fe20003fa6270 */
[----:B------:R-:W-:Y:S01]  /*14770*/  IMAD.MOV.U32 R60, RZ, RZ, R56 ;  /* 0x000000ffff3c7224 */ /* 0x000fe200078e0038 */
[----:B------:R-:W-:Y:S01]  /*14780*/  STL [R1+0x1e3c], R31 ;  /* 0x001e3c1f01007387 */ /* 0x000fe20000100800 */
[----:B------:R-:W-:Y:S02]  /*14790*/  IMAD.MOV.U32 R72, RZ, RZ, R65 ;  /* 0x000000ffff487224 */ /* 0x000fe400078e0041 */
[----:B------:R-:W-:Y:S01]  /*147a0*/  IMAD.MOV.U32 R65, RZ, RZ, R62 ;  /* 0x000000ffff417224 */ /* 0x000fe200078e003e */
[----:B------:R-:W-:Y:S01]  /*147b0*/  STL [R1+0x1e40], R32 ;  /* 0x001e402001007387 */ /* 0x000fe20000100800 */
[----:B------:R-:W-:-:S03]  /*147c0*/  IMAD.MOV.U32 R73, RZ, RZ, R67 ;  /* 0x000000ffff497224 */ /* 0x000fc600078e0043 */
[----:B------:R-:W-:Y:S01]  /*147d0*/  STL [R1+0x1e44], R33 ;  /* 0x001e442101007387 */ /* 0x000fe20000100800 */
[----:B---3--:R-:W-:Y:S01]  /*147e0*/  IMAD.MOV.U32 R51, RZ, RZ, R39 ;  /* 0x000000ffff337224 */ /* 0x008fe200078e0027 */
[----:B------:R-:W-:-:S05]  /*147f0*/  IABS R39, R71 ;  /* 0x0000004700277213 */ /* 0x000fca0000000000 */
[----:B------:R-:W-:-:S04]  /*14800*/  IMAD.HI.U32 R6, R4, R39, RZ ;  /* 0x0000002704067227 */ /* 0x000fc800078e00ff */
[----:B------:R-:W-:-:S04]  /*14810*/  IMAD.MOV R2, RZ, RZ, -R6 ;  /* 0x000000ffff027224 */ /* 0x000fc800078e0a06 */
[----:B------:R-:W-:-:S05]  /*14820*/  IMAD R39, R3, R2, R39 ;  /* 0x0000000203277224 */ /* 0x000fca00078e0227 */
[----:B------:R-:W-:Y:S01]  /*14830*/  ISETP.GT.U32.AND P4, PT, R3, R39, PT ;  /* 0x000000270300720c */ /* 0x000fe20003f84070 */
[----:B--2---:R-:W-:Y:S02]  /*14840*/  IMAD.MOV.U32 R62, RZ, RZ, R53 ;  /* 0x000000ffff3e7224 */ /* 0x004fe400078e0035 */
[----:B------:R-:W-:Y:S02]  /*14850*/  IMAD.MOV.U32 R53, RZ, RZ, R129 ;  /* 0x000000ffff357224 */ /* 0x000fe400078e0081 */
[----:B------:R-:W2:Y:S08]  /*14860*/  LDL.LU R129, [R1+0x62c] ;  /* 0x00062c0001817983 */ /* 0x000eb00000300800 */
[----:B------:R-:W-:Y:S01]  /*14870*/  @!P4 IMAD.IADD R39, R39, 0x1, -R3 ;  /* 0x000000012727c824 */ /* 0x000fe200078e0a03 */
[----:B------:R-:W-:Y:S01]  /*14880*/  ISETP.GE.AND P4, PT, R71, RZ, PT ;  /* 0x000000ff4700720c */ /* 0x000fe20003f86270 */
[----:B------:R-:W-:-:S02]  /*14890*/  IMAD.MOV.U32 R71, RZ, RZ, R66 ;  /* 0x000000ffff477224 */ /* 0x000fc400078e0042 */
[----:B------:R-:W-:Y:S02]  /*148a0*/  IMAD.MOV.U32 R66, RZ, RZ, R60 ;  /* 0x000000ffff427224 */ /* 0x000fe400078e003c */
[----:B------:R-:W-:Y:S02]  /*148b0*/  IMAD.MOV.U32 R60, RZ, RZ, R54 ;  /* 0x000000ffff3c7224 */ /* 0x000fe400078e0036 */
[----:B------:R-:W3:Y:S04]  /*148c0*/  LDL.LU R54, [R1+0x5f0] ;  /* 0x0005f00001367983 */ /* 0x000ee80000300800 */
[----:B------:R-:W4:Y:S01]  /*148d0*/  LDL.LU R67, [R1+0x260] ;  /* 0x0002600001437983 */ /* 0x000f220000300800 */
[----:B------:R-:W-:Y:S01]  /*148e0*/  ISETP.GT.U32.AND P3, PT, R3, R37, PT ;  /* 0x000000250300720c */ /* 0x000fe20003f64070 */
[----:B------:R-:W-:-:S02]  /*148f0*/  IMAD.MOV.U32 R74, RZ, RZ, R59 ;  /* 0x000000ffff4a7224 */ /* 0x000fc400078e003b */
[----:B------:R-:W-:Y:S02]  /*14900*/  IMAD.MOV.U32 R59, RZ, RZ, R46 ;  /* 0x000000ffff3b7224 */ /* 0x000fe400078e002e */
[----:B------:R-:W-:Y:S01]  /*14910*/  IMAD.MOV.U32 R46, RZ, RZ, R40 ;  /* 0x000000ffff2e7224 */ /* 0x000fe200078e0028 */
[----:B------:R-:W-:-:S07]  /*14920*/  IABS R40, R69 ;  /* 0x0000004500287213 */ /* 0x000fce0000000000 */
[----:B------:R-:W-:Y:S02]  /*14930*/  @!P3 IMAD.IADD R37, R37, 0x1, -R3 ;  /* 0x000000012525b824 */ /* 0x000fe400078e0a03 */
[----:B------:R-:W-:-:S03]  /*14940*/  IMAD.HI.U32 R2, R4, R40, RZ ;  /* 0x0000002804027227 */ /* 0x000fc600078e00ff */
[----:B------:R-:W-:Y:S01]  /*14950*/  ISETP.GT.U32.AND P3, PT, R3, R37, PT ;  /* 0x000000250300720c */ /* 0x000fe20003f64070 */
[----:B------:R-:W-:-:S04]  /*14960*/  IMAD.MOV R2, RZ, RZ, -R2 ;  /* 0x000000ffff027224 */ /* 0x000fc800078e0a02 */
[----:B------:R-:W-:-:S08]  /*14970*/  IMAD R40, R3, R2, R40 ;  /* 0x0000000203287224 */ /* 0x000fd000078e0228 */
[----:B------:R-:W-:Y:S01]  /*14980*/  @!P3 IMAD.IADD R37, R37, 0x1, -R3 ;  /* 0x000000012525b824 */ /* 0x000fe200078e0a03 */
[C---:B------:R-:W-:Y:S01]  /*14990*/  ISETP.GT.U32.AND P3, PT, R3.reuse, R40, PT ;  /* 0x000000280300720c */ /* 0x040fe20003f64070 */
[----:B------:R-:W-:Y:S01]  /*149a0*/  @!P2 IMAD.MOV R34, RZ, RZ, -R34 ;  /* 0x000000ffff22a224 */ /* 0x000fe200078e0a22 */
[----:B------:R-:W-:Y:S01]  /*149b0*/  ISETP.GT.U32.AND P2, PT, R3, R38, PT ;  /* 0x000000260300720c */ /* 0x000fe20003f44070 */
[----:B------:R-:W-:-:S10]  /*149c0*/  @!P0 IMAD.MOV R35, RZ, RZ, -R35 ;  /* 0x000000ffff238224 */ /* 0x000fd400078e0a23 */
[----:B------:R-:W-:-:S05]  /*149d0*/  @!P3 IMAD.IADD R40, R40, 0x1, -R3 ;  /* 0x000000012828b824 */ /* 0x000fca00078e0a03 */
[----:B------:R-:W-:Y:S01]  /*149e0*/  ISETP.GT.U32.AND P0, PT, R3, R40, PT ;  /* 0x000000280300720c */ /* 0x000fe20003f04070 */
[----:B------:R-:W-:Y:S01]  /*149f0*/  @!P6 IMAD.MOV R36, RZ, RZ, -R36 ;  /* 0x000000ffff24e224 */ /* 0x000fe200078e0a24 */
[----:B------:R-:W-:Y:S01]  /*14a00*/  ISETP.GE.AND P6, PT, R69, RZ, PT ;  /* 0x000000ff4500720c */ /* 0x000fe20003fc6270 */
[----:B------:R-:W-:Y:S01]  /*14a10*/  @!P2 IMAD.IADD R38, R38, 0x1, -R3 ;  /* 0x000000012626a824 */ /* 0x000fe200078e0a03 */
[----:B------:R-:W-:Y:S02]  /*14a20*/  IABS R41, R68 ;  /* 0x0000004400297213 */ /* 0x000fe40000000000 */
[----:B------:R-:W-:Y:S01]  /*14a30*/  ISETP.GE.AND P2, PT, R68, RZ, PT ;  /* 0x000000ff4400720c */ /* 0x000fe20003f46270 */
[----:B------:R-:W-:Y:S02]  /*14a40*/  IMAD.MOV.U32 R68, RZ, RZ, R65 ;  /* 0x000000ffff447224 */ /* 0x000fe400078e0041 */
[----:B------:R-:W-:Y:S01]  /*14a50*/  IMAD.MOV.U32 R57, RZ, RZ, R42 ;  /* 0x000000ffff397224 */ /* 0x000fe200078e002a */
[----:B------:R-:W-:Y:S01]  /*14a60*/  IABS R42, R70 ;  /* 0x00000046002a7213 */ /* 0x000fe20000000000 */
[----:B------:R-:W-:-:S02]  /*14a70*/  IMAD.MOV.U32 R65, RZ, RZ, R63 ;  /* 0x000000ffff417224 */ /* 0x000fc400078e003f */
[----:B------:R-:W-:Y:S01]  /*14a80*/  @!P0 IMAD.IADD R40, R40, 0x1, -R3 ;  /* 0x0000000128288824 */ /* 0x000fe200078e0a03 */
[----:B------:R-:W-:Y:S01]  /*14a90*/  ISETP.GE.AND P0, PT, R70, RZ, PT ;  /* 0x000000ff4600720c */ /* 0x000fe20003f06270 */
[----:B------:R-:W-:Y:S01]  /*14aa0*/  IMAD.MOV.U32 R70, RZ, RZ, R68 ;  /* 0x000000ffff467224 */ /* 0x000fe200078e0044 */
[----:B------:R-:W-:Y:S01]  /*14ab0*/  STL [R1+0x1e48], R34 ;  /* 0x001e482201007387 */ /* 0x000fe20000100800 */
[----:B------:R-:W-:-:S03]  /*14ac0*/  IMAD.MOV.U32 R68, RZ, RZ, R65 ;  /* 0x000000ffff447224 */ /* 0x000fc600078e0041 */
[----:B------:R-:W-:Y:S01]  /*14ad0*/  STL [R1+0x1e4c], R35 ;  /* 0x001e4c2301007387 */ /* 0x000fe20000100800 */
[----:B------:R-:W-:-:S03]  /*14ae0*/  IMAD.MOV.U32 R90, RZ, RZ, R70 ;  /* 0x000000ffff5a7224 */ /* 0x000fc600078e0046 */
[----:B------:R-:W-:Y:S01]  /*14af0*/  STL [R1+0x1e50], R36 ;  /* 0x001e502401007387 */ /* 0x000fe20000100800 */
[----:B------:R-:W-:Y:S02]  /*14b00*/  IMAD.MOV.U32 R80, RZ, RZ, R68 ;  /* 0x000000ffff507224 */ /* 0x000fe400078e0044 */
[----:B----4-:R-:W-:Y:S02]  /*14b10*/  IMAD.MOV.U32 R69, RZ, RZ, R67 ;  /* 0x000000ffff457224 */ /* 0x010fe400078e0043 */
[----:B------:R-:W-:Y:S02]  /*14b20*/  IMAD.MOV.U32 R67, RZ, RZ, R66 ;  /* 0x000000ffff437224 */ /* 0x000fe400078e0042 */
[----:B------:R-:W-:Y:S02]  /*14b30*/  IMAD.MOV.U32 R66, RZ, RZ, R64 ;  /* 0x000000ffff427224 */ /* 0x000fe400078e0040 */
[----:B------:R-:W-:Y:S02]  /*14b40*/  IMAD.MOV.U32 R64, RZ, RZ, R55 ;  /* 0x000000ffff407224 */ /* 0x000fe400078e0037 */
[----:B------:R-:W-:-:S02]  /*14b50*/  IMAD.MOV.U32 R55, RZ, RZ, R44 ;  /* 0x000000ffff377224 */ /* 0x000fc400078e002c */
[----:B------:R-:W-:Y:S02]  /*14b60*/  IMAD.MOV.U32 R75, RZ, RZ, R69 ;  /* 0x000000ffff4b7224 */ /* 0x000fe400078e0045 */
[----:B------:R-:W-:Y:S02]  /*14b70*/  IMAD.MOV.U32 R69, RZ, RZ, R66 ;  /* 0x000000ffff457224 */ /* 0x000fe400078e0042 */
[----:B------:R-:W-:Y:S02]  /*14b80*/  IMAD.MOV.U32 R66, RZ, RZ, R55 ;  /* 0x000000ffff427224 */ /* 0x000fe400078e0037 */
[----:B------:R-:W-:Y:S02]  /*14b90*/  IMAD.MOV.U32 R55, RZ, RZ, R53 ;  /* 0x000000ffff377224 */ /* 0x000fe400078e0035 */
[----:B------:R-:W-:Y:S02]  /*14ba0*/  IMAD.MOV.U32 R53, RZ, RZ, R51 ;  /* 0x000000ffff357224 */ /* 0x000fe400078e0033 */
[----:B------:R-:W4:Y:S01]  /*14bb0*/  LDL.LU R51, [R1+0x3c4] ;  /* 0x0003c40001337983 */ /* 0x000f220000300800 */
[----:B------:R-:W-:-:S03]  /*14bc0*/  IMAD.MOV.U32 R91, RZ, RZ, R69 ;  /* 0x000000ffff5b7224 */ /* 0x000fc600078e0045 */
[----:B------:R-:W2:Y:S04]  /*14bd0*/  LDL.LU R70, [R1+0x294] ;  /* 0x0002940001467983 */ /* 0x000ea80000300800 */
[----:B------:R-:W3:Y:S04]  /*14be0*/  LDL.LU R69, [R1+0x2ac] ;  /* 0x0002ac0001457983 */ /* 0x000ee80000300800 */
[----:B------:R-:W4:Y:S01]  /*14bf0*/  LDL.LU R68, [R1+0x2a8] ;  /* 0x0002a80001447983 */ /* 0x000f220000300800 */
[----:B------:R-:W-:-:S04]  /*14c00*/  IMAD.HI.U32 R2, R4, R41, RZ ;  /* 0x0000002904027227 */ /* 0x000fc800078e00ff */
[----:B------:R-:W-:Y:S01]  /*14c10*/  IMAD.MOV R2, RZ, RZ, -R2 ;  /* 0x000000ffff027224 */ /* 0x000fe200078e0a02 */
[C---:B------:R-:W-:Y:S01]  /*14c20*/  ISETP.GT.U32.AND P3, PT, R3.reuse, R39, PT ;  /* 0x000000270300720c */ /* 0x040fe20003f64070 */
[----:B------:R-:W-:Y:S01]  /*14c30*/  IMAD.MOV.U32 R56, RZ, RZ, R43 ;  /* 0x000000ffff387224 */ /* 0x000fe200078e002b */
[----:B------:R-:W-:Y:S01]  /*14c40*/  IABS R43, R74 ;  /* 0x0000004a002b7213 */ /* 0x000fe20000000000 */
[----:B------:R-:W-:Y:S02]  /*14c50*/  IMAD R41, R3, R2, R41 ;  /* 0x0000000203297224 */ /* 0x000fe400078e0229 */
[----:B------:R-:W-:-:S04]  /*14c60*/  IMAD.HI.U32 R2, R4, R42, RZ ;  /* 0x0000002a04027227 */ /* 0x000fc800078e00ff */
[----:B------:R-:W-:Y:S01]  /*14c70*/  @!P1 IMAD.MOV R37, RZ, RZ, -R37 ;  /* 0x000000ffff259224 */ /* 0x000fe200078e0a25 */
[----:B------:R-:W-:Y:S01]  /*14c80*/  ISETP.GT.U32.AND P1, PT, R3, R41, PT ;  /* 0x000000290300720c */ /* 0x000fe20003f24070 */
[----:B------:R-:W-:-:S04]  /*14c90*/  IMAD.HI.U32 R5, R4, R43, RZ ;  /* 0x0000002b04057227 */ /* 0x000fc800078e00ff */
[----:B------:R-:W-:Y:S02]  /*14ca0*/  IMAD.MOV R2, RZ, RZ, -R2 ;  /* 0x000000ffff027224 */ /* 0x000fe400078e0a02 */
[----:B------:R-:W-:Y:S02]  /*14cb0*/  IMAD.MOV R5, RZ, RZ, -R5 ;  /* 0x000000ffff057224 */ /* 0x000fe400078e0a05 */
[C---:B------:R-:W-:Y:S02]  /*14cc0*/  IMAD R42, R3.reuse, R2, R42 ;  /* 0x00000002032a7224 */ /* 0x040fe400078e022a */
[----:B------:R-:W-:Y:S02]  /*14cd0*/  IMAD R43, R3, R5, R43 ;  /* 0x00000005032b7224 */ /* 0x000fe400078e022b */
[--C-:B------:R-:W-:Y:S01]  /*14ce0*/  @!P3 IMAD.IADD R39, R39, 0x1, -R3.reuse ;  /* 0x000000012727b824 */ /* 0x100fe200078e0a03 */
[----:B------:R-:W-:Y:S01]  /*14cf0*/  ISETP.GT.U32.AND P3, PT, R3, R42, PT ;  /* 0x0000002a0300720c */ /* 0x000fe20003f64070 */
[----:B------:R-:W-:Y:S01]  /*14d00*/  @!P1 IMAD.IADD R41, R41, 0x1, -R3 ;  /* 0x0000000129299824 */ /* 0x000fe200078e0a03 */
[----:B------:R-:W-:-:S11]  /*14d10*/  ISETP.GT.U32.AND P1, PT, R3, R43, PT ;  /* 0x0000002b0300720c */ /* 0x000fd60003f24070 */
[--C-:B------:R-:W-:Y:S02]  /*14d20*/  @!P3 IMAD.IADD R42, R42, 0x1, -R3.reuse ;  /* 0x000000012a2ab824 */ /* 0x100fe400078e0a03 */
[----:B------:R-:W-:-:S03]  /*14d30*/  @!P1 IMAD.IADD R43, R43, 0x1, -R3 ;  /* 0x000000012b2b9824 */ /* 0x000fc600078e0a03 */
[----:B------:R-:W-:Y:S01]  /*14d40*/  ISETP.GT.U32.AND P1, PT, R3, R42, PT ;  /* 0x0000002a0300720c */ /* 0x000fe20003f24070 */
[----:B------:R-:W-:Y:S02]  /*14d50*/  IMAD.MOV.U32 R63, RZ, RZ, R60 ;  /* 0x000000ffff3f7224 */ /* 0x000fe400078e003c */
[----:B------:R-:W-:Y:S01]  /*14d60*/  IMAD.MOV.U32 R60, RZ, RZ, R45 ;  /* 0x000000ffff3c7224 */ /* 0x000fe200078e002d */
[----:B------:R-:W-:-:S03]  /*14d70*/  IABS R45, R71 ;  /* 0x00000047002d7213 */ /* 0x000fc60000000000 */
[----:B------:R-:W-:-:S06]  /*14d80*/  IMAD.MOV.U32 R65, RZ, RZ, R60 ;  /* 0x000000ffff417224 */ /* 0x000fcc00078e003c */
[----:B------:R-:W-:Y:S01]  /*14d90*/  @!P1 IMAD.IADD R42, R42, 0x1, -R3 ;  /* 0x000000012a2a9824 */ /* 0x000fe200078e0a03 */
[----:B------:R-:W-:Y:S01]  /*14da0*/  ISETP.GE.AND P1, PT, R71, RZ, PT ;  /* 0x000000ff4700720c */ /* 0x000fe20003f26270 */
[----:B------:R-:W-:Y:S01]  /*14db0*/  @!P5 IMAD.MOV R38, RZ, RZ, -R38 ;  /* 0x000000ffff26d224 */ /* 0x000fe200078e0a26 */
[----:B------:R-:W-:Y:S01]  /*14dc0*/  ISETP.GT.U32.AND P5, PT, R3, R41, PT ;  /* 0x000000290300720c */ /* 0x000fe20003fa4070 */
[----:B------:R-:W-:-:S04]  /*14dd0*/  IMAD.HI.U32 R5, R4, R45, RZ ;  /* 0x0000002d04057227 */ /* 0x000fc800078e00ff */
[----:B------:R-:W-:Y:S02]  /*14de0*/  IMAD.MOV R5, RZ, RZ, -R5 ;  /* 0x000000ffff057224 */ /* 0x000fe400078e0a05 */
[----:B--2---:R-:W-:Y:S02]  /*14df0*/  IMAD.MOV.U32 R71, RZ, RZ, R70 ;  /* 0x000000ffff477224 */ /* 0x004fe400078e0046 */
[----:B---3--:R-:W-:Y:S02]  /*14e00*/  IMAD.MOV.U32 R70, RZ, RZ, R69 ;  /* 0x000000ffff467224 */ /* 0x008fe400078e0045 */
[----:B----4-:R-:W-:Y:S02]  /*14e10*/  IMAD.MOV.U32 R69, RZ, RZ, R68 ;  /* 0x000000ffff457224 */ /* 0x010fe400078e0044 */
[----:B------:R-:W-:Y:S02]  /*14e20*/  IMAD.MOV.U32 R68, RZ, RZ, R67 ;  /* 0x000000ffff447224 */ /* 0x000fe400078e0043 */
        /* <DEDUP_REMOVED lines=8> */
[----:B------:R-:W-:Y:S01]  /*14eb0*/  IMAD.MOV.U32 R87, RZ, RZ, R70 ;  /* 0x000000ffff577224 */ /* 0x000fe200078e0046 */
[----:B------:R-:W2:Y:S04]  /*14ec0*/  LDL.LU R128, [R1+0x2e8] ;  /* 0x0002e80001807983 */ /* 0x000ea80000300800 */
[----:B------:R-:W3:Y:S01]  /*14ed0*/  LDL.LU R70, [R1+0x2cc] ;  /* 0x0002cc0001467983 */ /* 0x000ee20000300800 */
[----:B------:R-:W-:Y:S02]  /*14ee0*/  IMAD R45, R3, R5, R45 ;  /* 0x00000005032d7224 */ /* 0x000fe400078e022d */
[----:B------:R-:W-:-:S04]  /*14ef0*/  @!P5 IMAD.IADD R41, R41, 0x1, -R3 ;  /* 0x000000012929d824 */ /* 0x000fc800078e0a03 */
[----:B------:R-:W-:Y:S01]  /*14f00*/  @!P2 IMAD.MOV R41, RZ, RZ, -R41 ;  /* 0x000000ffff29a224 */ /* 0x000fe200078e0a29 */
[----:B------:R-:W-:Y:S02]  /*14f10*/  ISETP.GT.U32.AND P2, PT, R3, R45, PT ;  /* 0x0000002d0300720c */ /* 0x000fe40003f44070 */
[----:B------:R-:W-:Y:S01]  /*14f20*/  IABS R44, R73 ;  /* 0x00000049002c7213 */ /* 0x000fe20000000000 */
[----:B------:R-:W-:Y:S02]  /*14f30*/  IMAD.MOV.U32 R62, RZ, RZ, R61 ;  /* 0x000000ffff3e7224 */ /* 0x000fe400078e003d */
[----:B------:R-:W-:Y:S02]  /*14f40*/  IMAD.MOV.U32 R60, RZ, RZ, R54 ;  /* 0x000000ffff3c7224 */ /* 0x000fe400078e0036 */
[----:B------:R-:W-:-:S04]  /*14f50*/  IMAD.HI.U32 R2, R4, R44, RZ ;  /* 0x0000002c04027227 */ /* 0x000fc800078e00ff */
[----:B------:R-:W-:Y:S02]  /*14f60*/  IMAD.MOV.U32 R61, RZ, RZ, R58 ;  /* 0x000000ffff3d7224 */ /* 0x000fe400078e003a */
[----:B------:R-:W-:Y:S02]  /*14f70*/  IMAD.MOV.U32 R54, RZ, RZ, R52 ;  /* 0x000000ffff367224 */ /* 0x000fe400078e0034 */
[----:B------:R-:W-:Y:S02]  /*14f80*/  IMAD.MOV.U32 R58, RZ, RZ, R57 ;  /* 0x000000ffff3a7224 */ /* 0x000fe400078e0039 */
[----:B------:R-:W-:Y:S01]  /*14f90*/  IMAD.MOV.U32 R52, RZ, RZ, R46 ;  /* 0x000000ffff347224 */ /* 0x000fe200078e002e */
[----:B------:R-:W-:Y:S01]  /*14fa0*/  IABS R46, R72 ;  /* 0x00000048002e7213 */ /* 0x000fe20000000000 */
[----:B------:R-:W-:Y:S02]  /*14fb0*/  IMAD.MOV.U32 R57, RZ, RZ, R56 ;  /* 0x000000ffff397224 */ /* 0x000fe400078e0038 */
[----:B------:R-:W-:-:S02]  /*14fc0*/  IMAD.MOV R2, RZ, RZ, -R2 ;  /* 0x000000ffff027224 */ /* 0x000fc400078e0a02 */
[----:B------:R-:W-:Y:S02]  /*14fd0*/  IMAD.MOV.U32 R56, RZ, RZ, R50 ;  /* 0x000000ffff387224 */ /* 0x000fe400078e0032 */
[----:B------:R-:W-:Y:S01]  /*14fe0*/  IMAD.MOV.U32 R50, RZ, RZ, R47 ;  /* 0x000000ffff327224 */ /* 0x000fe200078e002f */
[----:B------:R-:W-:Y:S01]  /*14ff0*/  IABS R47, R75 ;  /* 0x0000004b002f7213 */ /* 0x000fe20000000000 */
[----:B------:R-:W-:Y:S02]  /*15000*/  @!P2 IMAD.IADD R45, R45, 0x1, -R3 ;  /* 0x000000012d2da824 */ /* 0x000fe400078e0a03 */
[----:B------:R-:W-:Y:S01]  /*15010*/  @!P4 IMAD.MOV R39, RZ, RZ, -R39 ;  /* 0x000000ffff27c224 */ /* 0x000fe200078e0a27 */
[C---:B------:R-:W-:Y:S01]  /*15020*/  ISETP.GT.U32.AND P4, PT, R3.reuse, R43, PT ;  /* 0x0000002b0300720c */ /* 0x040fe20003f84070 */
[C---:B------:R-:W-:Y:S01]  /*15030*/  IMAD R44, R3.reuse, R2, R44 ;  /* 0x00000002032c7224 */ /* 0x040fe200078e022c */
[----:B------:R-:W-:Y:S01]  /*15040*/  ISETP.GT.U32.AND P2, PT, R3, R45, PT ;  /* 0x0000002d0300720c */ /* 0x000fe20003f44070 */
[----:B------:R-:W-:-:S04]  /*15050*/  IMAD.HI.U32 R2, R4, R46, RZ ;  /* 0x0000002e04027227 */ /* 0x000fc800078e00ff */
[----:B------:R-:W-:-:S04]  /*15060*/  IMAD.HI.U32 R5, R4, R47, RZ ;  /* 0x0000002f04057227 */ /* 0x000fc800078e00ff */
[----:B------:R-:W-:Y:S02]  /*15070*/  IMAD.MOV R2, RZ, RZ, -R2 ;  /* 0x000000ffff027224 */ /* 0x000fe400078e0a02 */
[----:B------:R-:W-:Y:S02]  /*15080*/  IMAD.MOV R5, RZ, RZ, -R5 ;  /* 0x000000ffff057224 */ /* 0x000fe400078e0a05 */
[----:B------:R-:W-:Y:S01]  /*15090*/  @!P6 IMAD.MOV R40, RZ, RZ, -R40 ;  /* 0x000000ffff28e224 */ /* 0x000fe200078e0a28 */
[----:B------:R-:W-:Y:S01]  /*150a0*/  ISETP.GE.AND P6, PT, R73, RZ, PT ;  /* 0x000000ff4900720c */ /* 0x000fe20003fc6270 */
[C---:B------:R-:W-:Y:S02]  /*150b0*/  IMAD R46, R3.reuse, R2, R46 ;  /* 0x00000002032e7224 */ /* 0x040fe400078e022e */
[----:B------:R-:W-:Y:S02]  /*150c0*/  IMAD.MOV.U32 R73, RZ, RZ, R57 ;  /* 0x000000ffff497224 */ /* 0x000fe400078e0039 */
[----:B------:R-:W-:Y:S01]  /*150d0*/  IMAD.MOV.U32 R57, RZ, RZ, R49 ;  /* 0x000000ffff397224 */ /* 0x000fe200078e0031 */
[----:B------:R-:W-:Y:S01]  /*150e0*/  IABS R49, R91 ;  /* 0x0000005b00317213 */ /* 0x000fe20000000000 */
[----:B------:R-:W-:-:S02]  /*150f0*/  IMAD R47, R3, R5, R47 ;  /* 0x00000005032f7224 */ /* 0x000fc400078e022f */
[--C-:B------:R-:W-:Y:S01]  /*15100*/  @!P4 IMAD.IADD R43, R43, 0x1, -R3.reuse ;  /* 0x000000012b2bc824 */ /* 0x100fe200078e0a03 */
[----:B------:R-:W-:Y:S01]  /*15110*/  ISETP.GT.U32.AND P4, PT, R3, R46, PT ;  /* 0x0000002e0300720c */ /* 0x000fe20003f84070 */
[----:B------:R-:W-:Y:S01]  /*15120*/  @!P2 IMAD.IADD R45, R45, 0x1, -R3 ;  /* 0x000000012d2da824 */ /* 0x000fe200078e0a03 */
[----:B------:R-:W-:Y:S01]  /*15130*/  ISETP.GT.U32.AND P2, PT, R3, R47, PT ;  /* 0x0000002f0300720c */ /* 0x000fe20003f44070 */
[----:B------:R-:W-:-:S04]  /*15140*/  IMAD.HI.U32 R5, R4, R49, RZ ;  /* 0x0000003104057227 */ /* 0x000fc800078e00ff */
[----:B------:R-:W-:Y:S01]  /*15150*/  IMAD.MOV R5, RZ, RZ, -R5 ;  /* 0x000000ffff057224 */ /* 0x000fe200078e0a05 */
[----:B------:R-:W-:Y:S01]  /*15160*/  ISETP.GE.AND P3, PT, R74, RZ, PT ;  /* 0x000000ff4a00720c */ /* 0x000fe20003f66270 */
[----:B------:R-:W-:Y:S02]  /*15170*/  IMAD.MOV.U32 R74, RZ, RZ, R58 ;  /* 0x000000ffff4a7224 */ /* 0x000fe400078e003a */
[----:B------:R-:W-:Y:S02]  /*15180*/  IMAD R49, R3, R5, R49 ;  /* 0x0000000503317224 */ /* 0x000fe400078e0231 */
[----:B------:R-:W-:Y:S01]  /*15190*/  IMAD.MOV.U32 R58, RZ, RZ, R48 ;  /* 0x000000ffff3a7224 */ /* 0x000fe200078e0030 */
[----:B------:R-:W-:Y:S01]  /*151a0*/  IABS R48, R80 ;  /* 0x0000005000307213 */ /* 0x000fe20000000000 */
[--C-:B------:R-:W-:Y:S02]  /*151b0*/  @!P4 IMAD.IADD R46, R46, 0x1, -R3.reuse ;  /* 0x000000012e2ec824 */ /* 0x100fe400078e0a03 */
[----:B------:R-:W-:Y:S01]  /*151c0*/  @!P2 IMAD.IADD R47, R47, 0x1, -R3 ;  /* 0x000000012f2fa824 */ /* 0x000fe200078e0a03 */
[C---:B------:R-:W-:Y:S01]  /*151d0*/  ISETP.GT.U32.AND P2, PT, R3.reuse, R49, PT ;  /* 0x000000310300720c */ /* 0x040fe20003f44070 */
[----:B------:R-:W-:Y:S01]  /*151e0*/  IMAD.HI.U32 R2, R4, R48, RZ ;  /* 0x0000003004027227 */ /* 0x000fe200078e00ff */
[----:B------:R-:W-:-:S03]  /*151f0*/  ISETP.GT.U32.AND P4, PT, R3, R46, PT ;  /* 0x0000002e0300720c */ /* 0x000fc60003f84070 */
[----:B------:R-:W-:Y:S01]  /*15200*/  @!P0 IMAD.MOV R42, RZ, RZ, -R42 ;  /* 0x000000ffff2a8224 */ /* 0x000fe200078e0a2a */
[----:B------:R-:W-:Y:S01]  /*15210*/  ISETP.GE.AND P0, PT, R72, RZ, PT ;  /* 0x000000ff4800720c */ /* 0x000fe20003f06270 */
[----:B------:R-:W-:Y:S02]  /*15220*/  IMAD.MOV.U32 R89, RZ, RZ, R71 ;  /* 0x000000ffff597224 */ /* 0x000fe400078e0047 */
[----:B------:R-:W-:Y:S02]  /*15230*/  IMAD.MOV.U32 R72, RZ, RZ, R56 ;  /* 0x000000ffff487224 */ /* 0x000fe400078e0038 */
[----:B------:R-:W-:Y:S02]  /*15240*/  IMAD.MOV R6, RZ, RZ, -R2 ;  /* 0x000000ffff067224 */ /* 0x000fe400078e0a02 */
[----:B------:R-:W-:Y:S02]  /*15250*/  IMAD.MOV.U32 R71, RZ, RZ, R61 ;  /* 0x000000ffff477224 */ /* 0x000fe400078e003d */
[----:B------:R-:W-:Y:S01]  /*15260*/  IMAD.MOV.U32 R56, RZ, RZ, R50 ;  /* 0x000000ffff387224 */ /* 0x000fe200078e0032 */
[----:B------:R-:W-:Y:S01]  /*15270*/  IABS R50, R90 ;  /* 0x0000005a00327213 */ /* 0x000fe20000000000 */
[----:B------:R-:W-:-:S02]  /*15280*/  IMAD.MOV.U32 R86, RZ, RZ, R72 ;  /* 0x000000ffff567224 */ /* 0x000fc400078e0048 */
[----:B------:R-:W-:Y:S02]  /*15290*/  IMAD R48, R3, R6, R48 ;  /* 0x0000000603307224 */ /* 0x000fe400078e0230 */
[----:B------:R-:W-:Y:S02]  /*152a0*/  IMAD.MOV.U32 R72, RZ, RZ, R71 ;  /* 0x000000ffff487224 */ /* 0x000fe400078e0047 */
[----:B------:R-:W-:Y:S01]  /*152b0*/  IMAD.MOV.U32 R71, RZ, RZ, R54 ;  /* 0x000000ffff477224 */ /* 0x000fe200078e0036 */
[----:B------:R-:W-:Y:S01]  /*152c0*/  IABS R54, R87 ;  /* 0x0000005700367213 */ /* 0x000fe20000000000 */
[--C-:B------:R-:W-:Y:S02]  /*152d0*/  @!P2 IMAD.IADD R49, R49, 0x1, -R3.reuse ;  /* 0x000000013131a824 */ /* 0x100fe400078e0a03 */
[----:B------:R-:W-:Y:S01]  /*152e0*/  @!P4 IMAD.IADD R46, R46, 0x1, -R3 ;  /* 0x000000012e2ec824 */ /* 0x000fe200078e0a03 */
[----:B------:R-:W-:Y:S01]  /*152f0*/  ISETP.GT.U32.AND P4, PT, R3, R48, PT ;  /* 0x000000300300720c */ /* 0x000fe20003f84070 */
[----:B------:R-:W-:-:S04]  /*15300*/  IMAD.HI.U32 R2, R4, R50, RZ ;  /* 0x0000003204027227 */ /* 0x000fc800078e00ff */
[----:B------:R-:W-:Y:S01]  /*15310*/  @!P1 IMAD.MOV R45, RZ, RZ, -R45 ;  /* 0x000000ffff2d9224 */ /* 0x000fe200078e0a2d */
[----:B------:R-:W-:Y:S01]  /*15320*/  ISETP.GT.U32.AND P1, PT, R3, R49, PT ;  /* 0x000000310300720c */ /* 0x000fe20003f24070 */
[----:B------:R-:W-:-:S04]  /*15330*/  IMAD.HI.U32 R5, R4, R54, RZ ;  /* 0x0000003604057227 */ /* 0x000fc800078e00ff */
[----:B------:R-:W-:Y:S02]  /*15340*/  IMAD.MOV R2, RZ, RZ, -R2 ;  /* 0x000000ffff027224 */ /* 0x000fe400078e0a02 */
[----:B------:R-:W-:Y:S02]  /*15350*/  IMAD.MOV R5, RZ, RZ, -R5 ;  /* 0x000000ffff057224 */ /* 0x000fe400078e0a05 */
[C---:B------:R-:W-:Y:S02]  /*15360*/  IMAD R50, R3.reuse, R2, R50 ;  /* 0x0000000203327224 */ /* 0x040fe400078e0232 */
[C---:B------:R-:W-:Y:S02]  /*15370*/  IMAD R54, R3.reuse, R5, R54 ;  /* 0x0000000503367224 */ /* 0x040fe400078e0236 */
[--C-:B------:R-:W-:Y:S01]  /*15380*/  @!P4 IMAD.IADD R48, R48, 0x1, -R3.reuse ;  /* 0x000000013030c824 */ /* 0x100fe200078e0a03 */
[----:B------:R-:W-:Y:S01]  /*15390*/  ISETP.GT.U32.AND P4, PT, R3, R50, PT ;  /* 0x000000320300720c */ /* 0x000fe20003f84070 */
[----:B------:R-:W-:Y:S01]  /*153a0*/  @!P1 IMAD.IADD R49, R49, 0x1, -R3 ;  /* 0x0000000131319824 */ /* 0x000fe200078e0a03 */
[----:B------:R-:W-:Y:S01]  /*153b0*/  ISETP.GT.U32.AND P1, PT, R3, R54, PT ;  /* 0x000000360300720c */ /* 0x000fe20003f24070 */
[----:B------:R-:W-:-:S02]  /*153c0*/  IMAD.MOV.U32 R88, RZ, RZ, R69 ;  /* 0x000000ffff587224 */ /* 0x000fc400078e0045 */
[----:B------:R-:W-:Y:S02]  /*153d0*/  IMAD.MOV.U32 R69, RZ, RZ, R62 ;  /* 0x000000ffff457224 */ /* 0x000fe400078e003e */
[----:B------:R-:W-:Y:S02]  /*153e0*/  IMAD.MOV.U32 R62, RZ, RZ, R124 ;  /* 0x000000ffff3e7224 */ /* 0x000fe400078e007c */
[----:B------:R-:W-:Y:S01]  /*153f0*/  IMAD.MOV.U32 R61, RZ, RZ, R126 ;  /* 0x000000ffff3d7224 */ /* 0x000fe200078e007e */
[----:B------:R-:W4:Y:S01]  /*15400*/  LDL.LU R124, [R1+0x40c] ;  /* 0x00040c00017c7983 */ /* 0x000f220000300800 */
[----:B------:R-:W-:Y:S02]  /*15410*/  IMAD.MOV.U32 R85, RZ, RZ, R73 ;  /* 0x000000ffff557224 */ /* 0x000fe400078e0049 */
[----:B------:R-:W-:Y:S01]  /*15420*/  IMAD.MOV.U32 R73, RZ, RZ, R69 ;  /* 0x000000ffff497224 */ /* 0x000fe200078e0045 */
[----:B------:R-:W4:Y:S01]  /*15430*/  LDL.LU R126, [R1+0x5ec] ;  /* 0x0005ec00017e7983 */ /* 0x000f220000300800 */
[----:B------:R-:W-:-:S02]  /*15440*/  IMAD.MOV.U32 R77, RZ, RZ, R66 ;  /* 0x000000ffff4d7224 */ /* 0x000fc400078e0042 */
[----:B------:R-:W-:Y:S01]  /*15450*/  IMAD.MOV.U32 R76, RZ, RZ, R60 ;  /* 0x000000ffff4c7224 */ /* 0x000fe200078e003c */
[----:B------:R-:W4:Y:S01]  /*15460*/  LDL.LU R66, [R1+0x2f0] ;  /* 0x0002f00001427983 */ /* 0x000f220000300800 */
[----:B------:R-:W-:Y:S02]  /*15470*/  IMAD.MOV.U32 R82, RZ, RZ, R74 ;  /* 0x000000ffff527224 */ /* 0x000fe400078e004a */
[----:B------:R-:W-:Y:S01]  /*15480*/  @!P4 IMAD.IADD R50, R50, 0x1, -R3 ;  /* 0x000000013232c824 */ /* 0x000fe200078e0a03 */
[----:B------:R-:W4:Y:S01]  /*15490*/  LDL.LU R60, [R1+0x634] ;  /* 0x00063400013c7983 */ /* 0x000f220000300800 */
[----:B------:R-:W-:Y:S01]  /*154a0*/  IMAD.MOV.U32 R74, RZ, RZ, R68 ;  /* 0x000000ffff4a7224 */ /* 0x000fe200078e0044 */
[----:B------:R-:W-:Y:S01]  /*154b0*/  ISETP.GE.AND P4, PT, R80, RZ, PT ;  /* 0x000000ff5000720c */ /* 0x000fe20003f86270 */
[----:B------:R-:W-:Y:S01]  /*154c0*/  IMAD.MOV.U32 R68, RZ, RZ, R52 ;  /* 0x000000ffff447224 */ /* 0x000fe200078e0034 */
[----:B------:R-:W2:Y:S01]  /*154d0*/  LDL.LU R79, [R1+0x2c8] ;  /* 0x0002c800014f7983 */ /* 0x000ea20000300800 */
[----:B------:R-:W-:Y:S01]  /*154e0*/  IMAD.MOV.U32 R80, RZ, RZ, R73 ;  /* 0x000000ffff507224 */ /* 0x000fe200078e0049 */
[----:B------:R-:W-:Y:S01]  /*154f0*/  IABS R52, R83 ;  /* 0x0000005300347213 */ /* 0x000fe20000000000 */
[----:B------:R-:W-:Y:S01]  /*15500*/  @!P1 IMAD.IADD R54, R54, 0x1, -R3 ;  /* 0x0000000136369824 */ /* 0x000fe200078e0a03 */
[----:B------:R-:W-:Y:S01]  /*15510*/  ISETP.GE.AND P1, PT, R83, RZ, PT ;  /* 0x000000ff5300720c */ /* 0x000fe20003f26270 */
[----:B------:R-:W-:-:S02]  /*15520*/  IMAD.MOV.U32 R73, RZ, RZ, R58 ;  /* 0x000000ffff497224 */ /* 0x000fc400078e003a */
[----:B------:R-:W4:Y:S01]  /*15530*/  LDL.LU R58, [R1+0x3ec] ;  /* 0x0003ec00013a7983 */ /* 0x000f220000300800 */
[----:B---3--:R-:W-:-:S04]  /*15540*/  IMAD.MOV.U32 R81, RZ, RZ, R70 ;  /* 0x000000ffff517224 */ /* 0x008fc800078e0046 */
[----:B------:R-:W-:Y:S02]  /*15550*/  IMAD.MOV.U32 R83, RZ, RZ, R81 ;  /* 0x000000ffff537224 */ /* 0x000fe400078e0051 */
[----:B------:R-:W3:Y:S01]  /*15560*/  LDL.LU R81, [R1+0x2d8] ;  /* 0x0002d80001517983 */ /* 0x000ee20000300800 */
[----:B------:R-:W-:Y:S01]  /*15570*/  ISETP.GT.U32.AND P5, PT, R3, R44, PT ;  /* 0x0000002c0300720c */ /* 0x000fe20003fa4070 */
[----:B------:R-:W-:Y:S02]  /*15580*/  IMAD.MOV.U32 R78, RZ, RZ, R67 ;  /* 0x000000ffff4e7224 */ /* 0x000fe400078e0043 */
[----:B------:R-:W-:Y:S01]  /*15590*/  IMAD.MOV.U32 R67, RZ, RZ, R51 ;  /* 0x000000ffff437224 */ /* 0x000fe200078e0033 */
[----:B------:R-:W-:-:S05]  /*155a0*/  IABS R51, R89 ;  /* 0x0000005900337213 */ /* 0x000fca0000000000 */
[----:B------:R-:W-:-:S04]  /*155b0*/  IMAD.HI.U32 R2, R4, R51, RZ ;  /* 0x0000003304027227 */ /* 0x000fc800078e00ff */
[----:B------:R-:W-:Y:S02]  /*155c0*/  IMAD.MOV R2, RZ, RZ, -R2 ;  /* 0x000000ffff027224 */ /* 0x000fe400078e0a02 */
[----:B------:R-:W-:Y:S02]  /*155d0*/  @!P5 IMAD.IADD R44, R44, 0x1, -R3 ;  /* 0x000000012c2cd824 */ /* 0x000fe400078e0a03 */
[----:B------:R-:W-:-:S03]  /*155e0*/  IMAD R51, R3, R2, R51 ;  /* 0x0000000203337224 */ /* 0x000fc600078e0233 */
[C---:B------:R-:W-:Y:S02]  /*155f0*/  ISETP.GT.U32.AND P5, PT, R3.reuse, R44, PT ;  /* 0x0000002c0300720c */ /* 0x040fe40003fa4070 */
[C---:B------:R-:W-:Y:S01]  /*15600*/  ISETP.GT.U32.AND P2, PT, R3.reuse, R51, PT ;  /* 0x000000330300720c */ /* 0x040fe20003f44070 */
[----:B------:R-:W-:Y:S01]  /*15610*/  IMAD.MOV.U32 R69, RZ, RZ, R53 ;  /* 0x000000ffff457224 */ /* 0x000fe200078e0035 */
[----:B------:R-:W-:Y:S01]  /*15620*/  IABS R53, R88 ;  /* 0x0000005800357213 */ /* 0x000fe20000000000 */
[----:B------:R-:W-:Y:S01]  /*15630*/  @!P3 IMAD.MOV R43, RZ, RZ, -R43 ;  /* 0x000000ffff2bb224 */ /* 0x000fe200078e0a2b */
[----:B------:R-:W-:-:S03]  /*15640*/  ISETP.GT.U32.AND P3, PT, R3, R48, PT ;  /* 0x000000300300720c */ /* 0x000fc60003f64070 */
[----:B------:R-:W-:-:S04]  /*15650*/  IMAD.HI.U32 R6, R4, R53, RZ ;  /* 0x0000003504067227 */ /* 0x000fc800078e00ff */
[----:B------:R-:W-:Y:S01]  /*15660*/  @!P5 IMAD.IADD R44, R44, 0x1, -R3 ;  /* 0x000000012c2cd824 */ /* 0x000fe200078e0a03 */
[----:B------:R-:W-:Y:S01]  /*15670*/  ISETP.GE.AND P5, PT, R75, RZ, PT ;  /* 0x000000ff4b00720c */ /* 0x000fe20003fa6270 */
[----:B------:R-:W-:Y:S01]  /*15680*/  IMAD.MOV.U32 R75, RZ, RZ, R55 ;  /* 0x000000ffff4b7224 */ /* 0x000fe200078e0037 */
[----:B------:R-:W-:Y:S01]  /*15690*/  IABS R55, R82 ;  /* 0x0000005200377213 */ /* 0x000fe20000000000 */
[----:B------:R-:W-:Y:S02]  /*156a0*/  @!P2 IMAD.IADD R51, R51, 0x1, -R3 ;  /* 0x000000013333a824 */ /* 0x000fe400078e0a03 */
[----:B------:R-:W-:Y:S02]  /*156b0*/  IMAD.MOV R6, RZ, RZ, -R6 ;  /* 0x000000ffff067224 */ /* 0x000fe400078e0a06 */
[----:B------:R-:W-:Y:S01]  /*156c0*/  @!P6 IMAD.MOV R44, RZ, RZ, -R44 ;  /* 0x000000ffff2ce224 */ /* 0x000fe200078e0a2c */
[----:B------:R-:W-:Y:S01]  /*156d0*/  ISETP.GT.U32.AND P6, PT, R3, R51, PT ;  /* 0x000000330300720c */ /* 0x000fe20003fc4070 */
[----:B------:R-:W-:-:S04]  /*156e0*/  IMAD.HI.U32 R2, R4, R55, RZ ;  /* 0x0000003704027227 */ /* 0x000fc800078e00ff */
[C---:B------:R-:W-:Y:S02]  /*156f0*/  IMAD R53, R3.reuse, R6, R53 ;  /* 0x0000000603357224 */ /* 0x040fe400078e0235 */
[----:B------:R-:W-:Y:S02]  /*15700*/  IMAD.MOV R2, RZ, RZ, -R2 ;  /* 0x000000ffff027224 */ /* 0x000fe400078e0a02 */
[----:B------:R-:W-:Y:S01]  /*15710*/  @!P3 IMAD.IADD R48, R48, 0x1, -R3 ;  /* 0x000000013030b824 */ /* 0x000fe200078e0a03 */
[C---:B------:R-:W-:Y:S01]  /*15720*/  ISETP.GT.U32.AND P3, PT, R3.reuse, R53, PT ;  /* 0x000000350300720c */ /* 0x040fe20003f64070 */
[----:B------:R-:W-:Y:S02]  /*15730*/  IMAD R55, R3, R2, R55 ;  /* 0x0000000203377224 */ /* 0x000fe400078e0237 */
[----:B------:R-:W-:-:S03]  /*15740*/  @!P6 IMAD.IADD R51, R51, 0x1, -R3 ;  /* 0x000000013333e824 */ /* 0x000fc600078e0a03 */
[C---:B------:R-:W-:Y:S01]  /*15750*/  ISETP.GT.U32.AND P6, PT, R3.reuse, R55, PT ;  /* 0x000000370300720c */ /* 0x040fe20003fc4070 */
[----:B------:R-:W-:Y:S01]  /*15760*/  IMAD.HI.U32 R7, R4, R52, RZ ;  /* 0x0000003404077227 */ /* 0x000fe200078e00ff */
[----:B------:R-:W-:-:S05]  /*15770*/  ISETP.GT.U32.AND P2, PT, R3, R47, PT ;  /* 0x0000002f0300720c */ /* 0x000fca0003f44070 */
[----:B------:R-:W-:Y:S02]  /*15780*/  @!P3 IMAD.IADD R53, R53, 0x1, -R3 ;  /* 0x000000013535b824 */ /* 0x000fe400078e0a03 */
[----:B------:R-:W-:Y:S02]  /*15790*/  IMAD.MOV R7, RZ, RZ, -R7 ;  /* 0x000000ffff077224 */ /* 0x000fe400078e0a07 */
[----:B------:R-:W-:Y:S01]  /*157a0*/  @!P4 IMAD.MOV R48, RZ, RZ, -R48 ;  /* 0x000000ffff30c224 */ /* 0x000fe200078e0a30 */
[C---:B------:R-:W-:Y:S01]  /*157b0*/  ISETP.GT.U32.AND P4, PT, R3.reuse, R53, PT ;  /* 0x000000350300720c */ /* 0x040fe20003f84070 */
[----:B------:R-:W-:Y:S02]  /*157c0*/  IMAD R52, R3, R7, R52 ;  /* 0x0000000703347224 */ /* 0x000fe400078e0234 */
[--C-:B------:R-:W-:Y:S01]  /*157d0*/  @!P6 IMAD.IADD R55, R55, 0x1, -R3.reuse ;  /* 0x000000013737e824 */ /* 0x100fe200078e0a03 */
[----:B------:R-:W-:Y:S01]  /*157e0*/  ISETP.GT.U32.AND P6, PT, R3, R54, PT ;  /* 0x000000360300720c */ /* 0x000fe20003fc4070 */
[----:B------:R-:W-:Y:S01]  /*157f0*/  @!P2 IMAD.IADD R47, R47, 0x1, -R3 ;  /* 0x000000012f2fa824 */ /* 0x000fe200078e0a03 */
[----:B------:R-:W-:Y:S01]  /*15800*/  ISETP.GT.U32.AND P2, PT, R3, R52, PT ;  /* 0x000000340300720c */ /* 0x000fe20003f44070 */
[----:B------:R-:W-:-:S02]  /*15810*/  IMAD.MOV.U32 R70, RZ, RZ, R63 ;  /* 0x000000ffff467224 */ /* 0x000fc400078e003f */
[----:B------:R-:W-:Y:S01]  /*15820*/  IMAD.MOV.U32 R63, RZ, RZ, R57 ;  /* 0x000000ffff3f7224 */ /* 0x000fe200078e0039 */
[----:B------:R-:W-:-:S03]  /*15830*/  IABS R57, R85 ;  /* 0x0000005500397213 */ /* 0x000fc60000000000 */
[----:B------:R-:W-:Y:S01]  /*15840*/  @!P4 IMAD.IADD R53, R53, 0x1, -R3 ;  /* 0x000000013535c824 */ /* 0x000fe200078e0a03 */
[----:B------:R-:W-:Y:S01]  /*15850*/  ISETP.GE.AND P4, PT, R87, RZ, PT ;  /* 0x000000ff5700720c */ /* 0x000fe20003f86270 */
[----:B------:R-:W-:-:S04]  /*15860*/  IMAD.HI.U32 R2, R4, R57, RZ ;  /* 0x0000003904027227 */ /* 0x000fc800078e00ff */
[--C-:B------:R-:W-:Y:S01]  /*15870*/  @!P6 IMAD.IADD R54, R54, 0x1, -R3.reuse ;  /* 0x000000013636e824 */ /* 0x100fe200078e0a03 */
[----:B------:R-:W-:Y:S01]  /*15880*/  ISETP.GE.AND P6, PT, R82, RZ, PT ;  /* 0x000000ff5200720c */ /* 0x000fe20003fc6270 */
[----:B------:R-:W-:Y:S01]  /*15890*/  @!P2 IMAD.IADD R52, R52, 0x1, -R3 ;  /* 0x000000013434a824 */ /* 0x000fe200078e0a03 */
[----:B------:R-:W-:Y:S01]  /*158a0*/  ISETP.GE.AND P2, PT, R90, RZ, PT ;  /* 0x000000ff5a00720c */ /* 0x000fe20003f46270 */
[----:B------:R-:W-:-:S04]  /*158b0*/  IMAD.MOV R2, RZ, RZ, -R2 ;  /* 0x000000ffff027224 */ /* 0x000fc800078e0a02 */
[----:B------:R-:W-:Y:S02]  /*158c0*/  IMAD R57, R3, R2, R57 ;  /* 0x0000000203397224 */ /* 0x000fe400078e0239 */
[----:B------:R-:W-:Y:S02]  /*158d0*/  @!P4 IMAD.MOV R54, RZ, RZ, -R54 ;  /* 0x000000ffff36c224 */ /* 0x000fe400078e0a36 */
[----:B--2---:R-:W-:Y:S02]  /*158e0*/  IMAD.MOV.U32 R84, RZ, RZ, R79 ;  /* 0x000000ffff547224 */ /* 0x004fe400078e004f */
[----:B------:R-:W-:Y:S02]  /*158f0*/  IMAD.MOV.U32 R79, RZ, RZ, R74 ;  /* 0x000000ffff4f7224 */ /* 0x000fe400078e004a */
[----:B------:R-:W-:Y:S01]  /*15900*/  IMAD.MOV.U32 R74, RZ, RZ, R72 ;  /* 0x000000ffff4a7224 */ /* 0x000fe200078e0048 */
[----:B------:R-:W-:Y:S02]  /*15910*/  IABS R2, R84 ;  /* 0x0000005400027213 */ /* 0x000fe40000000000 */
[----:B------:R-:W-:Y:S01]  /*15920*/  ISETP.GE.AND P4, PT, R84, RZ, PT ;  /* 0x000000ff5400720c */ /* 0x000fe20003f86270 */
[----:B---3--:R-:W-:-:S02]  /*15930*/  IMAD.MOV.U32 R82, RZ, RZ, R81 ;  /* 0x000000ffff527224 */ /* 0x008fc400078e0051 */
[----:B------:R-:W-:Y:S02]  /*15940*/  IMAD.MOV.U32 R81, RZ, RZ, R80 ;  /* 0x000000ffff517224 */ /* 0x000fe400078e0050 */
[----:B------:R-:W-:Y:S02]  /*15950*/  IMAD.MOV.U32 R80, RZ, RZ, R74 ;  /* 0x000000ffff507224 */ /* 0x000fe400078e004a */
[----:B------:R-:W-:Y:S02]  /*15960*/  IMAD.MOV.U32 R90, RZ, RZ, R82 ;  /* 0x000000ffff5a7224 */ /* 0x000fe400078e0052 */
[----:B------:R-:W-:Y:S02]  /*15970*/  IMAD.MOV.U32 R82, RZ, RZ, R81 ;  /* 0x000000ffff527224 */ /* 0x000fe400078e0051 */
[----:B------:R-:W-:-:S04]  /*15980*/  IMAD.MOV.U32 R81, RZ, RZ, R80 ;  /* 0x000000ffff517224 */ /* 0x000fc800078e0050 */
[----:B------:R-:W-:Y:S02]  /*15990*/  IMAD.MOV.U32 R84, RZ, RZ, R81 ;  /* 0x000000ffff547224 */ /* 0x000fe400078e0051 */
[----:B------:R-:W-:Y:S02]  /*159a0*/  IMAD.MOV.U32 R81, RZ, RZ, R77 ;  /* 0x000000ffff517224 */ /* 0x000fe400078e004d */
[----:B------:R-:W-:Y:S02]  /*159b0*/  IMAD.MOV.U32 R77, RZ, RZ, R71 ;  /* 0x000000ffff4d7224 */ /* 0x000fe400078e0047 */
[----:B------:R-:W-:Y:S02]  /*159c0*/  IMAD.MOV.U32 R80, RZ, RZ, R128 ;  /* 0x000000ffff507224 */ /* 0x000fe400078e0080 */
[----:B------:R-:W-:Y:S01]  /*159d0*/  IMAD.MOV.U32 R71, RZ, RZ, R67 ;  /* 0x000000ffff477224 */ /* 0x000fe200078e0043 */
[----:B------:R-:W2:Y:S01]  /*159e0*/  LDL.LU R128, [R1+0x5b0] ;  /* 0x0005b00001807983 */ /* 0x000ea20000300800 */
[----:B------:R-:W-:-:S03]  /*159f0*/  IMAD.MOV.U32 R67, RZ, RZ, R59 ;  /* 0x000000ffff437224 */ /* 0x000fc600078e003b */
[----:B------:R-:W3:Y:S01]  /*15a00*/  LDL.LU R59, [R1+0x5c0] ;  /* 0x0005c000013b7983 */ /* 0x000ee20000300800 */
[----:B------:R-:W-:Y:S02]  /*15a10*/  IMAD.MOV.U32 R99, RZ, RZ, R82 ;  /* 0x000000ffff637224 */ /* 0x000fe400078e0052 */
[----:B------:R-:W-:Y:S02]  /*15a20*/  IMAD.MOV.U32 R82, RZ, RZ, R79 ;  /* 0x000000ffff527224 */ /* 0x000fe400078e004f */
[----:B------:R-:W-:Y:S02]  /*15a30*/  IMAD.MOV.U32 R79, RZ, RZ, R78 ;  /* 0x000000ffff4f7224 */ /* 0x000fe400078e004e */
[----:B------:R-:W-:Y:S02]  /*15a40*/  IMAD.MOV.U32 R78, RZ, RZ, R75 ;  /* 0x000000ffff4e7224 */ /* 0x000fe400078e004b */
[----:B------:R-:W-:Y:S02]  /*15a50*/  IMAD.MOV.U32 R75, RZ, RZ, R68 ;  /* 0x000000ffff4b7224 */ /* 0x000fe400078e0044 */
[----:B------:R-:W-:-:S02]  /*15a60*/  IMAD.MOV.U32 R68, RZ, RZ, R127 ;  /* 0x000000ffff447224 */ /* 0x000fc400078e007f */
[----:B------:R-:W2:Y:S01]  /*15a70*/  LDL.LU R127, [R1+0x5b4] ;  /* 0x0005b400017f7983 */ /* 0x000ea20000300800 */
[----:B------:R-:W-:Y:S01]  /*15a80*/  @!P0 IMAD.MOV R46, RZ, RZ, -R46 ;  /* 0x000000ffff2e8224 */ /* 0x000fe200078e0a2e */
[----:B------:R-:W-:Y:S01]  /*15a90*/  ISETP.GT.U32.AND P0, PT, R3, R50, PT ;  /* 0x000000320300720c */ /* 0x000fe20003f04070 */
[----:B------:R-:W-:Y:S02]  /*15aa0*/  IMAD.MOV.U32 R72, RZ, RZ, R62 ;  /* 0x000000ffff487224 */ /* 0x000fe400078e003e */
[----:B------:R-:W-:Y:S01]  /*15ab0*/  IMAD.MOV.U32 R62, RZ, RZ, R56 ;  /* 0x000000ffff3e7224 */ /* 0x000fe200078e0038 */
[----:B------:R-:W-:-:S05]  /*15ac0*/  IABS R56, R86 ;  /* 0x0000005600387213 */ /* 0x000fca0000000000 */
[----:B------:R-:W-:-:S04]  /*15ad0*/  IMAD.HI.U32 R5, R4, R56, RZ ;  /* 0x0000003804057227 */ /* 0x000fc800078e00ff */
[----:B------:R-:W-:Y:S02]  /*15ae0*/  IMAD.MOV R5, RZ, RZ, -R5 ;  /* 0x000000ffff057224 */ /* 0x000fe400078e0a05 */
[----:B------:R-:W-:Y:S01]  /*15af0*/  @!P5 IMAD.MOV R47, RZ, RZ, -R47 ;  /* 0x000000ffff2fd224 */ /* 0x000fe200078e0a2f */
[----:B------:R-:W-:Y:S01]  /*15b00*/  ISETP.GT.U32.AND P5, PT, R3, R52, PT ;  /* 0x000000340300720c */ /* 0x000fe20003fa4070 */
[----:B------:R-:W-:Y:S01]  /*15b10*/  @!P0 IMAD.IADD R50, R50, 0x1, -R3 ;  /* 0x0000000132328824 */ /* 0x000fe200078e0a03 */
[----:B------:R-:W-:Y:S01]  /*15b20*/  ISETP.GE.AND P0, PT, R91, RZ, PT ;  /* 0x000000ff5b00720c */ /* 0x000fe20003f06270 */
[----:B------:R-:W-:Y:S02]  /*15b30*/  IMAD R56, R3, R5, R56 ;  /* 0x0000000503387224 */ /* 0x000fe400078e0238 */
[----:B------:R-:W-:-:S03]  /*15b40*/  @!P2 IMAD.MOV R50, RZ, RZ, -R50 ;  /* 0x000000ffff32a224 */ /* 0x000fc600078e0a32 */
[----:B------:R-:W-:Y:S01]  /*15b50*/  ISETP.GT.U32.AND P2, PT, R3, R56, PT ;  /* 0x000000380300720c */ /* 0x000fe20003f44070 */
[----:B------:R-:W-:-:S04]  /*15b60*/  IMAD.HI.U32 R5, R4, R2, RZ ;  /* 0x0000000204057227 */ /* 0x000fc800078e00ff */
[----:B------:R-:W-:Y:S01]  /*15b70*/  @!P5 IMAD.IADD R52, R52, 0x1, -R3 ;  /* 0x000000013434d824 */ /* 0x000fe200078e0a03 */
[C---:B------:R-:W-:Y:S01]  /*15b80*/  ISETP.GT.U32.AND P5, PT, R3.reuse, R57, PT ;  /* 0x000000390300720c */ /* 0x040fe20003fa4070 */
[----:B------:R-:W-:Y:S01]  /*15b90*/  @!P0 IMAD.MOV R49, RZ, RZ, -R49 ;  /* 0x000000ffff318224 */ /* 0x000fe200078e0a31 */
[----:B------:R-:W-:Y:S01]  /*15ba0*/  ISETP.GT.U32.AND P0, PT, R3, R55, PT ;  /* 0x000000370300720c */ /* 0x000fe20003f04070 */
[----:B------:R-:W-:Y:S02]  /*15bb0*/  IMAD.MOV.U32 R74, RZ, RZ, R73 ;  /* 0x000000ffff4a7224 */ /* 0x000fe400078e0049 */
[----:B----4-:R-:W-:Y:S02]  /*15bc0*/  IMAD.MOV.U32 R73, RZ, RZ, R58 ;  /* 0x000000ffff497224 */ /* 0x010fe400078e003a */
[----:B------:R-:W-:Y:S02]  /*15bd0*/  IMAD.MOV R58, RZ, RZ, -R5 ;  /* 0x000000ffff3a7224 */ /* 0x000fe400078e0a05 */
[----:B------:R-:W-:-:S02]  /*15be0*/  @!P2 IMAD.IADD R56, R56, 0x1, -R3 ;  /* 0x000000013838a824 */ /* 0x000fc400078e0a03 */
[C---:B------:R-:W-:Y:S02]  /*15bf0*/  IMAD R58, R3.reuse, R58, R2 ;  /* 0x0000003a033a7224 */ /* 0x040fe400078e0202 */
[----:B------:R-:W-:Y:S01]  /*15c00*/  @!P1 IMAD.MOV R52, RZ, RZ, -R52 ;  /* 0x000000ffff349224 */ /* 0x000fe200078e0a34 */
[----:B------:R-:W-:Y:S01]  /*15c10*/  ISETP.GT.U32.AND P1, PT, R3, R56, PT ;  /* 0x000000380300720c */ /* 0x000fe20003f24070 */
[--C-:B------:R-:W-:Y:S01]  /*15c20*/  @!P5 IMAD.IADD R57, R57, 0x1, -R3.reuse ;  /* 0x000000013939d824 */ /* 0x100fe200078e0a03 */
[----:B------:R-:W-:Y:S01]  /*15c30*/  ISETP.GT.U32.AND P5, PT, R3, R58, PT ;  /* 0x0000003a0300720c */ /* 0x000fe20003fa4070 */
[----:B------:R-:W-:Y:S01]  /*15c40*/  @!P0 IMAD.IADD R55, R55, 0x1, -R3 ;  /* 0x0000000137378824 */ /* 0x000fe200078e0a03 */
[----:B------:R-:W-:-:S03]  /*15c50*/  IABS R5, R83 ;  /* 0x0000005300057213 */ /* 0x000fc60000000000 */
[----:B------:R-:W-:Y:S01]  /*15c60*/  @!P6 IMAD.MOV R55, RZ, RZ, -R55 ;  /* 0x000000ffff37e224 */ /* 0x000fe200078e0a37 */
[----:B------:R-:W-:Y:S01]  /*15c70*/  ISETP.GE.AND P6, PT, R83, RZ, PT ;  /* 0x000000ff5300720c */ /* 0x000fe20003fc6270 */
[----:B------:R-:W-:Y:S02]  /*15c80*/  IMAD.MOV.U32 R83, RZ, RZ, R80 ;  /* 0x000000ffff537224 */ /* 0x000fe400078e0050 */
[----:B------:R-:W-:Y:S02]  /*15c90*/  IMAD.MOV.U32 R80, RZ, RZ, R76 ;  /* 0x000000ffff507224 */ /* 0x000fe400078e004c */
[----:B------:R-:W-:Y:S02]  /*15ca0*/  IMAD.MOV.U32 R76, RZ, RZ, R69 ;  /* 0x000000ffff4c7224 */ /* 0x000fe400078e0045 */
[----:B------:R-:W-:Y:S02]  /*15cb0*/  IMAD.MOV.U32 R69, RZ, RZ, R66 ;  /* 0x000000ffff457224 */ /* 0x000fe400078e0042 */
[----:B------:R-:W-:Y:S01]  /*15cc0*/  IMAD.HI.U32 R2, R4, R5, RZ ;  /* 0x0000000504027227 */ /* 0x000fe200078e00ff */
[----:B------:R-:W-:-:S03]  /*15cd0*/  ISETP.GE.AND P3, PT, R89, RZ, PT ;  /* 0x000000ff5900720c */ /* 0x000fc60003f66270 */
[----:B------:R-:W-:Y:S01]  /*15ce0*/  IMAD.MOV.U32 R66, RZ, RZ, R60 ;  /* 0x000000ffff427224 */ /* 0x000fe200078e003c */
[----:B------:R-:W-:Y:S01]  /*15cf0*/  IABS R60, R84 ;  /* 0x00000054003c7213 */ /* 0x000fe20000000000 */
[--C-:B------:R-:W-:Y:S01]  /*15d00*/  @!P1 IMAD.IADD R56, R56, 0x1, -R3.reuse ;  /* 0x0000000138389824 */ /* 0x100fe200078e0a03 */
[----:B------:R-:W-:Y:S01]  /*15d10*/  ISETP.GE.AND P1, PT, R84, RZ, PT ;  /* 0x000000ff5400720c */ /* 0x000fe20003f26270 */
[----:B------:R-:W-:Y:S02]  /*15d20*/  IMAD.MOV.U32 R84, RZ, RZ, R82 ;  /* 0x000000ffff547224 */ /* 0x000fe400078e0052 */
[----:B------:R-:W-:Y:S02]  /*15d30*/  IMAD.MOV.U32 R82, RZ, RZ, R80 ;  /* 0x000000ffff527224 */ /* 0x000fe400078e0050 */
[----:B------:R-:W-:Y:S02]  /*15d40*/  @!P5 IMAD.IADD R58, R58, 0x1, -R3 ;  /* 0x000000013a3ad824 */ /* 0x000fe400078e0a03 */
[----:B------:R-:W-:-:S02]  /*15d50*/  IMAD.MOV R2, RZ, RZ, -R2 ;  /* 0x000000ffff027224 */ /* 0x000fc400078e0a02 */
[----:B------:R-:W-:Y:S02]  /*15d60*/  IMAD.MOV.U32 R80, RZ, RZ, R77 ;  /* 0x000000ffff507224 */ /* 0x000fe400078e004d */
[----:B------:R-:W-:Y:S02]  /*15d70*/  IMAD.MOV.U32 R77, RZ, RZ, R75 ;  /* 0x000000ffff4d7224 */ /* 0x000fe400078e004b */
[----:B------:R-:W-:Y:S01]  /*15d80*/  IMAD.MOV.U32 R75, RZ, RZ, R69 ;  /* 0x000000ffff4b7224 */ /* 0x000fe200078e0045 */
[----:B------:R-:W-:Y:S01]  /*15d90*/  ISETP.GT.U32.AND P5, PT, R3, R58, PT ;  /* 0x0000003a0300720c */ /* 0x000fe20003fa4070 */
[----:B------:R-:W-:Y:S01]  /*15da0*/  @!P3 IMAD.MOV R51, RZ, RZ, -R51 ;  /* 0x000000ffff33b224 */ /* 0x000fe200078e0a33 */
[----:B------:R-:W-:-:S11]  /*15db0*/  ISETP.GE.AND P3, PT, R88, RZ, PT ;  /* 0x000000ff5800720c */ /* 0x000fd60003f66270 */
[----:B------:R-:W-:Y:S02]  /*15dc0*/  @!P5 IMAD.IADD R58, R58, 0x1, -R3 ;  /* 0x000000013a3ad824 */ /* 0x000fe400078e0a03 */
[----:B------:R-:W-:Y:S01]  /*15dd0*/  @!P3 IMAD.MOV R53, RZ, RZ, -R53 ;  /* 0x000000ffff35b224 */ /* 0x000fe200078e0a35 */
[----:B------:R-:W-:Y:S02]  /*15de0*/  ISETP.GT.U32.AND P3, PT, R3, R57, PT ;  /* 0x000000390300720c */ /* 0x000fe40003f64070 */
[----:B------:R-:W-:Y:S01]  /*15df0*/  ISETP.GE.AND P2, PT, R85, RZ, PT ;  /* 0x000000ff5500720c */ /* 0x000fe20003f46270 */
[----:B------:R-:W-:Y:S02]  /*15e00*/  IMAD.MOV.U32 R85, RZ, RZ, R83 ;  /* 0x000000ffff557224 */ /* 0x000fe400078e0053 */
[----:B------:R-:W-:Y:S02]  /*15e10*/  IMAD.MOV.U32 R83, RZ, RZ, R81 ;  /* 0x000000ffff537224 */ /* 0x000fe400078e0051 */
[----:B------:R-:W-:-:S02]  /*15e20*/  IMAD.MOV.U32 R81, RZ, RZ, R78 ;  /* 0x000000ffff517224 */ /* 0x000fc400078e004e */
[----:B------:R-:W-:Y:S01]  /*15e30*/  IMAD.MOV.U32 R78, RZ, RZ, R76 ;  /* 0x000000ffff4e7224 */ /* 0x000fe200078e004c */
[----:B------:R-:W-:Y:S01]  /*15e40*/  ISETP.GE.AND P0, PT, R86, RZ, PT ;  /* 0x000000ff5600720c */ /* 0x000fe20003f06270 */
[----:B------:R-:W-:Y:S02]  /*15e50*/  IMAD.MOV.U32 R86, RZ, RZ, R77 ;  /* 0x000000ffff567224 */ /* 0x000fe400078e004d */
[----:B------:R-:W-:Y:S02]  /*15e60*/  IMAD.MOV.U32 R76, RZ, RZ, R71 ;  /* 0x000000ffff4c7224 */ /* 0x000fe400078e0047 */
[----:B------:R-:W-:Y:S02]  /*15e70*/  IMAD.MOV.U32 R87, RZ, RZ, R78 ;  /* 0x000000ffff577224 */ /* 0x000fe400078e004e */
[----:B------:R-:W-:Y:S02]  /*15e80*/  @!P3 IMAD.IADD R57, R57, 0x1, -R3 ;  /* 0x000000013939b824 */ /* 0x000fe400078e0a03 */
[----:B------:R-:W-:-:S02]  /*15e90*/  IMAD.MOV.U32 R88, RZ, RZ, R84 ;  /* 0x000000ffff587224 */ /* 0x000fc400078e0054 */
[----:B------:R-:W-:Y:S02]  /*15ea0*/  IMAD.MOV.U32 R95, RZ, RZ, R85 ;  /* 0x000000ffff5f7224 */ /* 0x000fe400078e0055 */
[----:B------:R-:W-:Y:S02]  /*15eb0*/  IMAD.MOV.U32 R97, RZ, RZ, R86 ;  /* 0x000000ffff617224 */ /* 0x000fe400078e0056 */
[----:B------:R-:W-:Y:S02]  /*15ec0*/  IMAD.MOV.U32 R85, RZ, RZ, R76 ;  /* 0x000000ffff557224 */ /* 0x000fe400078e004c */
[----:B------:R-:W-:Y:S02]  /*15ed0*/  IMAD.MOV.U32 R96, RZ, RZ, R87 ;  /* 0x000000ffff607224 */ /* 0x000fe400078e0057 */
[----:B------:R-:W-:Y:S01]  /*15ee0*/  IMAD.MOV.U32 R76, RZ, RZ, R62 ;  /* 0x000000ffff4c7224 */ /* 0x000fe200078e003e */
[----:B------:R-:W-:Y:S01]  /*15ef0*/  IABS R62, R88 ;  /* 0x00000058003e7213 */ /* 0x000fe20000000000 */
[----:B------:R-:W-:Y:S01]  /*15f00*/  @!P2 IMAD.MOV R57, RZ, RZ, -R57 ;  /* 0x000000ffff39a224 */ /* 0x000fe200078e0a39 */
[----:B------:R-:W-:Y:S01]  /*15f10*/  ISETP.GE.AND P2, PT, R88, RZ, PT ;  /* 0x000000ff5800720c */ /* 0x000fe20003f46270 */
[----:B------:R-:W-:-:S02]  /*15f20*/  IMAD.MOV.U32 R87, RZ, RZ, R251 ;  /* 0x000000ffff577224 */ /* 0x000fc400078e00fb */
[----:B------:R-:W-:Y:S02]  /*15f30*/  IMAD.MOV.U32 R84, RZ, RZ, R75 ;  /* 0x000000ffff547224 */ /* 0x000fe400078e004b */
[----:B------:R-:W-:Y:S01]  /*15f40*/  IMAD.MOV.U32 R75, RZ, RZ, R63 ;  /* 0x000000ffff4b7224 */ /* 0x000fe200078e003f */
[----:B------:R-:W-:Y:S01]  /*15f50*/  IABS R63, R90 ;  /* 0x0000005a003f7213 */ /* 0x000fe20000000000 */
[----:B------:R-:W-:Y:S02]  /*15f60*/  IMAD.MOV.U32 R91, RZ, RZ, R74 ;  /* 0x000000ffff5b7224 */ /* 0x000fe400078e004a */
[----:B---3--:R-:W-:Y:S02]  /*15f70*/  IMAD.MOV.U32 R69, RZ, RZ, R59 ;  /* 0x000000ffff457224 */ /* 0x008fe400078e003b */
[----:B------:R-:W-:Y:S02]  /*15f80*/  IMAD R59, R3, R2, R5 ;  /* 0x00000002033b7224 */ /* 0x000fe400078e0205 */
[----:B------:R-:W-:-:S04]  /*15f90*/  IMAD.HI.U32 R2, R4, R60, RZ ;  /* 0x0000003c04027227 */ /* 0x000fc800078e00ff */
[----:B------:R-:W-:-:S04]  /*15fa0*/  IMAD.MOV R2, RZ, RZ, -R2 ;  /* 0x000000ffff027224 */ /* 0x000fc800078e0a02 */
[----:B------:R-:W-:-:S05]  /*15fb0*/  IMAD R60, R3, R2, R60 ;  /* 0x00000002033c7224 */ /* 0x000fca00078e023c */
[----:B------:R-:W-:Y:S01]  /*15fc0*/  ISETP.GT.U32.AND P5, PT, R3, R60, PT ;  /* 0x0000003c0300720c */ /* 0x000fe20003fa4070 */
[----:B--2---:R-:W-:Y:S02]  /*15fd0*/  IMAD.MOV.U32 R71, RZ, RZ, R127 ;  /* 0x000000ffff477224 */ /* 0x004fe400078e007f */
[----:B------:R-:W2:Y:S01]  /*15fe0*/  LDL.LU R127, [R1+0x4e4] ;  /* 0x0004e400017f7983 */ /* 0x000ea20000300800 */
[----:B------:R-:W-:-:S03]  /*15ff0*/  IMAD.MOV.U32 R86, RZ, RZ, R128 ;  /* 0x000000ffff567224 */ /* 0x000fc600078e0080 */
[----:B------:R-:W3:Y:S04]  /*16000*/  LDL.LU R77, [R1+0x3fc] ;  /* 0x0003fc00014d7983 */ /* 0x000ee80000300800 */
[----:B------:R-:W4:Y:S02]  /*16010*/  LDL.LU R78, [R1+0x544] ;  /* 0x00054400014e7983 */ /* 0x000f240000300800 */
[--C-:B------:R-:W-:Y:S02]  /*16020*/  @!P5 IMAD.IADD R60, R60, 0x1, -R3.reuse ;  /* 0x000000013c3cd824 */ /* 0x100fe400078e0a03 */
[----:B------:R-:W3:Y:S03]  /*16030*/  LDL.LU R128, [R1+0x714] ;  /* 0x0007140001807983 */ /* 0x000ee60000300800 */
[----:B------:R-:W-:Y:S01]  /*16040*/  ISETP.GT.U32.AND P5, PT, R3, R60, PT ;  /* 0x0000003c0300720c */ /* 0x000fe20003fa4070 */
[----:B------:R-:W3:Y:S04]  /*16050*/  LDL.LU R251, [R1+0x5fc] ;  /* 0x0005fc0001fb7983 */ /* 0x000ee80000300800 */
[----:B------:R-:W2:Y:S04]  /*16060*/  LDL.LU R88, [R1+0x3d8] ;  /* 0x0003d80001587983 */ /* 0x000ea80000300800 */
[----:B------:R-:W4:Y:S04]  /*16070*/  LDL.LU R89, [R1+0x3dc] ;  /* 0x0003dc0001597983 */ /* 0x000f280000300800 */
[----:B------:R-:W-:Y:S01]  /*16080*/  @!P5 IMAD.IADD R60, R60, 0x1, -R3 ;  /* 0x000000013c3cd824 */ /* 0x000fe200078e0a03 */
[----:B------:R-:W-:Y:S01]  /*16090*/  ISETP.GE.AND P5, PT, R90, RZ, PT ;  /* 0x000000ff5a00720c */ /* 0x000fe20003fa6270 */
[----:B------:R-:W-:Y:S01]  /*160a0*/  IMAD.MOV.U32 R90, RZ, RZ, R75 ;  /* 0x000000ffff5a7224 */ /* 0x000fe200078e004b */
[----:B------:R-:W3:Y:S04]  /*160b0*/  LDL.LU R74, [R1+0x670] ;  /* 0x00067000014a7983 */ /* 0x000ee80000300800 */
[----:B------:R-:W2:Y:S01]  /*160c0*/  LDL.LU R75, [R1+0x4dc] ;  /* 0x0004dc00014b7983 */ /* 0x000ea20000300800 */
[----:B------:R-:W-:-:S02]  /*160d0*/  IMAD.MOV.U32 R105, RZ, RZ, R91 ;  /* 0x000000ffff697224 */ /* 0x000fc400078e005b */
[----:B------:R-:W-:Y:S01]  /*160e0*/  @!P0 IMAD.MOV R56, RZ, RZ, -R56 ;  /* 0x000000ffff388224 */ /* 0x000fe200078e0a38 */
[----:B------:R-:W-:Y:S02]  /*160f0*/  ISETP.GT.U32.AND P0, PT, R3, R59, PT ;  /* 0x0000003b0300720c */ /* 0x000fe40003f04070 */
[----:B------:R-:W-:Y:S02]  /*16100*/  ISETP.GE.AND P3, PT, R61, RZ, PT ;  /* 0x000000ff3d00720c */ /* 0x000fe40003f66270 */
[----:B------:R-:W-:-:S09]  /*16110*/  IABS R61, R61 ;  /* 0x0000003d003d7213 */ /* 0x000fd20000000000 */
[----:B------:R-:W-:Y:S02]  /*16120*/  @!P0 IMAD.IADD R59, R59, 0x1, -R3 ;  /* 0x000000013b3b8824 */ /* 0x000fe400078e0a03 */
[----:B------:R-:W-:-:S03]  /*16130*/  IMAD.HI.U32 R2, R4, R61, RZ ;  /* 0x0000003d04027227 */ /* 0x000fc600078e00ff */
[----:B------:R-:W-:Y:S01]  /*16140*/  ISETP.GT.U32.AND P0, PT, R3, R59, PT ;  /* 0x0000003b0300720c */ /* 0x000fe20003f04070 */
[----:B------:R-:W-:Y:S02]  /*16150*/  IMAD.MOV R2, RZ, RZ, -R2 ;  /* 0x000000ffff027224 */ /* 0x000fe400078e0a02 */
[----:B------:R-:W-:-:S04]  /*16160*/  IMAD.HI.U32 R6, R4, R62, RZ ;  /* 0x0000003e04067227 */ /* 0x000fc800078e00ff */
[----:B------:R-:W-:Y:S02]  /*16170*/  IMAD.MOV.U32 R98, RZ, RZ, R85 ;  /* 0x000000ffff627224 */ /* 0x000fe400078e0055 */
[----:B------:R-:W-:Y:S01]  /*16180*/  IMAD.MOV.U32 R85, RZ, RZ, R64 ;  /* 0x000000ffff557224 */ /* 0x000fe200078e0040 */
[----:B------:R-:W-:Y:S01]  /*16190*/  IABS R64, R99 ;  /* 0x0000006300407213 */ /* 0x000fe20000000000 */
[----:B------:R-:W-:Y:S02]  /*161a0*/  IMAD R61, R3, R2, R61 ;  /* 0x00000002033d7224 */ /* 0x000fe400078e023d */
[----:B------:R-:W-:-:S04]  /*161b0*/  IMAD.HI.U32 R5, R4, R63, RZ ;  /* 0x0000003f04057227 */ /* 0x000fc800078e00ff */
[----:B------:R-:W-:Y:S02]  /*161c0*/  IMAD.MOV R6, RZ, RZ, -R6 ;  /* 0x000000ffff067224 */ /* 0x000fe400078e0a06 */
[----:B------:R-:W-:Y:S01]  /*161d0*/  @!P0 IMAD.IADD R59, R59, 0x1, -R3 ;  /* 0x000000013b3b8824 */ /* 0x000fe200078e0a03 */
[C---:B------:R-:W-:Y:S01]  /*161e0*/  ISETP.GT.U32.AND P0, PT, R3.reuse, R61, PT ;  /* 0x0000003d0300720c */ /* 0x040fe20003f04070 */
[----:B------:R-:W-:Y:S02]  /*161f0*/  IMAD.MOV R5, RZ, RZ, -R5 ;  /* 0x000000ffff057224 */ /* 0x000fe400078e0a05 */
[----:B------:R-:W-:Y:S02]  /*16200*/  IMAD R62, R3, R6, R62 ;  /* 0x00000006033e7224 */ /* 0x000fe400078e023e */
[----:B------:R-:W-:-:S04]  /*16210*/  IMAD.HI.U32 R2, R4, R64, RZ ;  /* 0x0000004004027227 */ /* 0x000fc800078e00ff */
[C---:B------:R-:W-:Y:S02]  /*16220*/  IMAD R63, R3.reuse, R5, R63 ;  /* 0x00000005033f7224 */ /* 0x040fe400078e023f */
[----:B------:R-:W-:Y:S01]  /*16230*/  @!P4 IMAD.MOV R58, RZ, RZ, -R58 ;  /* 0x000000ffff3ac224 */ /* 0x000fe200078e0a3a */
[C---:B------:R-:W-:Y:S01]  /*16240*/  ISETP.GT.U32.AND P4, PT, R3.reuse, R62, PT ;  /* 0x0000003e0300720c */ /* 0x040fe20003f84070 */
[----:B------:R-:W-:Y:S02]  /*16250*/  IMAD.MOV R5, RZ, RZ, -R2 ;  /* 0x000000ffff057224 */ /* 0x000fe400078e0a02 */
[----:B------:R-:W-:Y:S01]  /*16260*/  @!P6 IMAD.MOV R59, RZ, RZ, -R59 ;  /* 0x000000ffff3be224 */ /* 0x000fe200078e0a3b */
[C---:B------:R-:W-:Y:S01]  /*16270*/  ISETP.GT.U32.AND P6, PT, R3.reuse, R63, PT ;  /* 0x0000003f0300720c */ /* 0x040fe20003fc4070 */
[----:B------:R-:W-:Y:S02]  /*16280*/  IMAD R64, R3, R5, R64 ;  /* 0x0000000503407224 */ /* 0x000fe400078e0240 */
[----:B------:R-:W-:-:S02]  /*16290*/  IMAD.MOV.U32 R94, RZ, RZ, R84 ;  /* 0x000000ffff5e7224 */ /* 0x000fc400078e0054 */
[----:B------:R-:W-:Y:S02]  /*162a0*/  IMAD.MOV.U32 R84, RZ, RZ, R79 ;  /* 0x000000ffff547224 */ /* 0x000fe400078e004f */
[----:B------:R-:W-:Y:S01]  /*162b0*/  @!P0 IMAD.IADD R61, R61, 0x1, -R3 ;  /* 0x000000013d3d8824 */ /* 0x000fe200078e0a03 */
[C---:B------:R-:W-:Y:S01]  /*162c0*/  ISETP.GT.U32.AND P0, PT, R3.reuse, R64, PT ;  /* 0x000000400300720c */ /* 0x040fe20003f04070 */
[----:B------:R-:W-:Y:S01]  /*162d0*/  IMAD.MOV.U32 R79, RZ, RZ, R65 ;  /* 0x000000ffff4f7224 */ /* 0x000fe200078e0041 */
[----:B------:R-:W-:Y:S01]  /*162e0*/  IABS R65, R95 ;  /* 0x0000005f00417213 */ /* 0x000fe20000000000 */
[----:B------:R-:W-:Y:S01]  /*162f0*/  @!P4 IMAD.IADD R62, R62, 0x1, -R3 ;  /* 0x000000013e3ec824 */ /* 0x000fe200078e0a03 */
[----:B------:R-:W-:Y:S01]  /*16300*/  ISETP.GT.U32.AND P4, PT, R3, R61, PT ;  /* 0x0000003d0300720c */ /* 0x000fe20003f84070 */
[----:B----4-:R-:W-:Y:S02]  /*16310*/  IMAD.MOV.U32 R100, RZ, RZ, R89 ;  /* 0x000000ffff647224 */ /* 0x010fe400078e0059 */
[----:B------:R-:W-:-:S04]  /*16320*/  IMAD.MOV.U32 R89, RZ, RZ, R87 ;  /* 0x000000ffff597224 */ /* 0x000fc800078e0057 */
[----:B------:R-:W-:Y:S02]  /*16330*/  IMAD.MOV.U32 R91, RZ, RZ, R89 ;  /* 0x000000ffff5b7224 */ /* 0x000fe400078e0059 */
[----:B--2---:R-:W-:Y:S02]  /*16340*/  IMAD.MOV.U32 R89, RZ, RZ, R75 ;  /* 0x000000ffff597224 */ /* 0x004fe400078e004b */
[----:B------:R-:W-:Y:S02]  /*16350*/  IMAD.MOV.U32 R75, RZ, RZ, R124 ;  /* 0x000000ffff4b7224 */ /* 0x000fe400078e007c */
[----:B------:R-:W2:Y:S01]  /*16360*/  LDL.LU R124, [R1+0x638] ;  /* 0x00063800017c7983 */ /* 0x000ea20000300800 */
[----:B------:R-:W-:-:S04]  /*16370*/  IMAD.HI.U32 R2, R4, R65, RZ ;  /* 0x0000004104027227 */ /* 0x000fc800078e00ff */
[----:B------:R-:W-:Y:S02]  /*16380*/  IMAD.MOV.U32 R92, RZ, RZ, R73 ;  /* 0x000000ffff5c7224 */ /* 0x000fe400078e0049 */
[----:B------:R-:W-:Y:S01]  /*16390*/  IMAD.MOV.U32 R73, RZ, RZ, R66 ;  /* 0x000000ffff497224 */ /* 0x000fe200078e0042 */
[----:B------:R-:W-:Y:S01]  /*163a0*/  IABS R66, R94 ;  /* 0x0000005e00427213 */ /* 0x000fe20000000000 */
[--C-:B------:R-:W-:Y:S02]  /*163b0*/  @!P6 IMAD.IADD R63, R63, 0x1, -R3.reuse ;  /* 0x000000013f3fe824 */ /* 0x100fe400078e0a03 */
[----:B------:R-:W-:Y:S02]  /*163c0*/  IMAD.MOV R2, RZ, RZ, -R2 ;  /* 0x000000ffff027224 */ /* 0x000fe400078e0a02 */
[----:B------:R-:W-:Y:S02]  /*163d0*/  @!P0 IMAD.IADD R64, R64, 0x1, -R3 ;  /* 0x0000000140408824 */ /* 0x000fe400078e0a03 */
[----:B------:R-:W-:Y:S01]  /*163e0*/  @!P1 IMAD.MOV R60, RZ, RZ, -R60 ;  /* 0x000000ffff3c9224 */ /* 0x000fe200078e0a3c */
[C---:B------:R-:W-:Y:S01]  /*163f0*/  ISETP.GT.U32.AND P1, PT, R3.reuse, R63, PT ;  /* 0x0000003f0300720c */ /* 0x040fe20003f24070 */
[----:B------:R-:W-:-:S02]  /*16400*/  IMAD R65, R3, R2, R65 ;  /* 0x0000000203417224 */ /* 0x000fc400078e0241 */
[----:B------:R-:W-:Y:S01]  /*16410*/  IMAD.HI.U32 R2, R4, R66, RZ ;  /* 0x0000004204027227 */ /* 0x000fe200078e00ff */
[----:B------:R-:W-:-:S03]  /*16420*/  ISETP.GT.U32.AND P0, PT, R3, R64, PT ;  /* 0x000000400300720c */ /* 0x000fc60003f04070 */
[----:B------:R-:W-:Y:S01]  /*16430*/  @!P4 IMAD.IADD R61, R61, 0x1, -R3 ;  /* 0x000000013d3dc824 */ /* 0x000fe200078e0a03 */
[----:B------:R-:W-:Y:S01]  /*16440*/  ISETP.GT.U32.AND P4, PT, R3, R65, PT ;  /* 0x000000410300720c */ /* 0x000fe20003f84070 */
[----:B------:R-:W-:-:S04]  /*16450*/  IMAD.MOV R2, RZ, RZ, -R2 ;  /* 0x000000ffff027224 */ /* 0x000fc800078e0a02 */
[----:B------:R-:W-:Y:S02]  /*16460*/  IMAD R66, R3, R2, R66 ;  /* 0x0000000203427224 */ /* 0x000fe400078e0242 */
[--C-:B------:R-:W-:Y:S02]  /*16470*/  @!P1 IMAD.IADD R63, R63, 0x1, -R3.reuse ;  /* 0x000000013f3f9824 */ /* 0x100fe400078e0a03 */
[----:B------:R-:W-:Y:S01]  /*16480*/  IMAD.MOV.U32 R101, RZ, RZ, R88 ;  /* 0x000000ffff657224 */ /* 0x000fe200078e0058 */
[----:B------:R-:W-:Y:S01]  /*16490*/  ISETP.GT.U32.AND P1, PT, R3, R66, PT ;  /* 0x000000420300720c */ /* 0x000fe20003f24070 */
[----:B------:R-:W-:Y:S02]  /*164a0*/  IMAD.MOV.U32 R88, RZ, RZ, R86 ;  /* 0x000000ffff587224 */ /* 0x000fe400078e0056 */
[----:B------:R-:W-:Y:S02]  /*164b0*/  IMAD.MOV.U32 R86, RZ, RZ, R84 ;  /* 0x000000ffff567224 */ /* 0x000fe400078e0054 */
[----:B------:R-:W-:Y:S01]  /*164c0*/  @!P0 IMAD.IADD R64, R64, 0x1, -R3 ;  /* 0x0000000140408824 */ /* 0x000fe200078e0a03 */
[----:B------:R-:W-:Y:S01]  /*164d0*/  ISETP.GE.AND P0, PT, R95, RZ, PT ;  /* 0x000000ff5f00720c */ /* 0x000fe20003f06270 */
[----:B------:R-:W-:Y:S01]  /*164e0*/  IMAD.MOV.U32 R84, RZ, RZ, R71 ;  /* 0x000000ffff547224 */ /* 0x000fe200078e0047 */
[----:B------:R-:W4:Y:S01]  /*164f0*/  LDL.LU R95, [R1+0x3f8] ;  /* 0x0003f800015f7983 */ /* 0x000f220000300800 */
[----:B------:R-:W-:Y:S01]  /*16500*/  @!P4 IMAD.IADD R65, R65, 0x1, -R3 ;  /* 0x000000014141c824 */ /* 0x000fe200078e0a03 */
[----:B------:R-:W-:Y:S01]  /*16510*/  ISETP.GE.AND P4, PT, R94, RZ, PT ;  /* 0x000000ff5e00720c */ /* 0x000fe20003f86270 */
[----:B------:R-:W-:Y:S01]  /*16520*/  IMAD.MOV.U32 R71, RZ, RZ, R68 ;  /* 0x000000ffff477224 */ /* 0x000fe200078e0044 */
[----:B------:R-:W-:Y:S01]  /*16530*/  IABS R68, R97 ;  /* 0x0000006100447213 */ /* 0x000fe20000000000 */
[----:B------:R-:W4:Y:S01]  /*16540*/  LDL.LU R94, [R1+0x3f4] ;  /* 0x0003f400015e7983 */ /* 0x000f220000300800 */
[----:B------:R-:W-:-:S02]  /*16550*/  IMAD.MOV.U32 R87, RZ, RZ, R85 ;  /* 0x000000ffff577224 */ /* 0x000fc400078e0055 */
[----:B------:R-:W-:Y:S02]  /*16560*/  IMAD.MOV.U32 R85, RZ, RZ, R83 ;  /* 0x000000ffff557224 */ /* 0x000fe400078e0053 */
[----:B------:R-:W-:Y:S01]  /*16570*/  IMAD.MOV.U32 R83, RZ, RZ, R69 ;  /* 0x000000ffff537224 */ /* 0x000fe200078e0045 */
[----:B------:R-:W-:Y:S01]  /*16580*/  IABS R69, R96 ;  /* 0x0000006000457213 */ /* 0x000fe20000000000 */
[----:B------:R-:W-:Y:S01]  /*16590*/  IMAD.HI.U32 R5, R4, R68, RZ ;  /* 0x0000004404057227 */ /* 0x000fe200078e00ff */
[----:B------:R-:W-:-:S03]  /*165a0*/  ISETP.GT.U32.AND P6, PT, R3, R62, PT ;  /* 0x0000003e0300720c */ /* 0x000fc60003fc4070 */
[----:B------:R-:W-:Y:S01]  /*165b0*/  @!P1 IMAD.IADD R66, R66, 0x1, -R3 ;  /* 0x0000000142429824 */ /* 0x000fe200078e0a03 */
[----:B------:R-:W-:Y:S01]  /*165c0*/  ISETP.GT.U32.AND P1, PT, R3, R65, PT ;  /* 0x000000410300720c */ /* 0x000fe20003f24070 */
[----:B------:R-:W-:-:S04]  /*165d0*/  IMAD.HI.U32 R2, R4, R69, RZ ;  /* 0x0000004504027227 */ /* 0x000fc800078e00ff */
[----:B------:R-:W-:Y:S02]  /*165e0*/  IMAD.MOV R5, RZ, RZ, -R5 ;  /* 0x000000ffff057224 */ /* 0x000fe400078e0a05 */
[----:B------:R-:W-:Y:S02]  /*165f0*/  IMAD.MOV R2, RZ, RZ, -R2 ;  /* 0x000000ffff027224 */ /* 0x000fe400078e0a02 */
[C---:B------:R-:W-:Y:S02]  /*16600*/  IMAD R68, R3.reuse, R5, R68 ;  /* 0x0000000503447224 */ /* 0x040fe400078e0244 */
[C---:B------:R-:W-:Y:S02]  /*16610*/  IMAD R69, R3.reuse, R2, R69 ;  /* 0x0000000203457224 */ /* 0x040fe400078e0245 */
[----:B------:R-:W-:Y:S01]  /*16620*/  @!P5 IMAD.MOV R63, RZ, RZ, -R63 ;  /* 0x000000ffff3fd224 */ /* 0x000fe200078e0a3f */
[----:B------:R-:W-:Y:S01]  /*16630*/  ISETP.GT.U32.AND P5, PT, R3, R68, PT ;  /* 0x000000440300720c */ /* 0x000fe20003fa4070 */
[--C-:B------:R-:W-:Y:S01]  /*16640*/  @!P6 IMAD.IADD R62, R62, 0x1, -R3.reuse ;  /* 0x000000013e3ee824 */ /* 0x100fe200078e0a03 */
[----:B------:R-:W-:Y:S01]  /*16650*/  ISETP.GE.AND P6, PT, R99, RZ, PT ;  /* 0x000000ff6300720c */ /* 0x000fe20003fc6270 */
[----:B------:R-:W-:Y:S01]  /*16660*/  @!P1 IMAD.IADD R65, R65, 0x1, -R3 ;  /* 0x0000000141419824 */ /* 0x000fe200078e0a03 */
[----:B------:R-:W-:Y:S01]  /*16670*/  ISETP.GT.U32.AND P1, PT, R3, R69, PT ;  /* 0x000000450300720c */ /* 0x000fe20003f24070 */
[----:B------:R-:W-:-:S02]  /*16680*/  IMAD.MOV.U32 R93, RZ, RZ, R72 ;  /* 0x000000ffff5d7224 */ /* 0x000fc400078e0048 */
[----:B------:R-:W-:Y:S02]  /*16690*/  IMAD.MOV.U32 R72, RZ, RZ, R67 ;  /* 0x000000ffff487224 */ /* 0x000fe400078e0043 */
[----:B------:R-:W-:Y:S02]  /*166a0*/  IMAD.MOV.U32 R108, RZ, RZ, R93 ;  /* 0x000000ffff6c7224 */ /* 0x000fe400078e005d */
[----:B------:R-:W-:Y:S02]  /*166b0*/  IMAD.MOV.U32 R93, RZ, RZ, R72 ;  /* 0x000000ffff5d7224 */ /* 0x000fe400078e0048 */
[----:B------:R-:W-:Y:S01]  /*166c0*/  IMAD.MOV.U32 R72, RZ, RZ, R71 ;  /* 0x000000ffff487224 */ /* 0x000fe200078e0047 */
[----:B------:R-:W-:Y:S01]  /*166d0*/  IABS R71, R100 ;  /* 0x0000006400477213 */ /* 0x000fe20000000000 */
[----:B------:R-:W-:Y:S02]  /*166e0*/  @!P5 IMAD.IADD R68, R68, 0x1, -R3 ;  /* 0x000000014444d824 */ /* 0x000fe400078e0a03 */
[----:B------:R-:W-:Y:S01]  /*166f0*/  IMAD.MOV.U32 R102, RZ, RZ, R92 ;  /* 0x000000ffff667224 */ /* 0x000fe200078e005c */
[----:B------:R-:W-:Y:S01]  /*16700*/  IABS R67, R98 ;  /* 0x0000006200437213 */ /* 0x000fe20000000000 */
[----:B------:R-:W-:-:S02]  /*16710*/  IMAD.MOV.U32 R92, RZ, RZ, R84 ;  /* 0x000000ffff5c7224 */ /* 0x000fc400078e0054 */
[----:B------:R-:W-:Y:S01]  /*16720*/  @!P6 IMAD.MOV R64, RZ, RZ, -R64 ;  /* 0x000000ffff40e224 */ /* 0x000fe200078e0a40 */
[----:B------:R-:W-:Y:S01]  /*16730*/  ISETP.GE.AND P6, PT, R98, RZ, PT ;  /* 0x000000ff6200720c */ /* 0x000fe20003fc6270 */
[----:B---3--:R-:W-:Y:S02]  /*16740*/  IMAD.MOV.U32 R84, RZ, RZ, R74 ;  /* 0x000000ffff547224 */ /* 0x008fe400078e004a */
[----:B------:R-:W-:Y:S02]  /*16750*/  IMAD.MOV.U32 R74, RZ, RZ, R127 ;  /* 0x000000ffff4a7224 */ /* 0x000fe400078e007f */
[----:B------:R-:W-:Y:S02]  /*16760*/  IMAD.MOV.U32 R98, RZ, RZ, R88 ;  /* 0x000000ffff627224 */ /* 0x000fe400078e0058 */
[----:B------:R-:W-:Y:S01]  /*16770*/  @!P1 IMAD.IADD R69, R69, 0x1, -R3 ;  /* 0x0000000145459824 */ /* 0x000fe200078e0a03 */
[----:B------:R-:W-:Y:S01]  /*16780*/  ISETP.GT.U32.AND P1, PT, R3, R68, PT ;  /* 0x000000440300720c */ /* 0x000fe20003f24070 */
[----:B------:R-:W-:-:S02]  /*16790*/  IMAD.MOV.U32 R127, RZ, RZ, R126 ;  /* 0x000000ffff7f7224 */ /* 0x000fc400078e007e */
[----:B------:R-:W-:Y:S01]  /*167a0*/  IMAD.MOV.U32 R88, RZ, RZ, R87 ;  /* 0x000000ffff587224 */ /* 0x000fe200078e0057 */
[----:B------:R-:W3:Y:S01]  /*167b0*/  LDL.LU R126, [R1+0x614] ;  /* 0x00061400017e7983 */ /* 0x000ee20000300800 */
[----:B------:R-:W-:-:S04]  /*167c0*/  IMAD.HI.U32 R2, R4, R71, RZ ;  /* 0x0000004704027227 */ /* 0x000fc800078e00ff */
[----:B------:R-:W-:Y:S02]  /*167d0*/  IMAD.MOV.U32 R87, RZ, RZ, R78 ;  /* 0x000000ffff577224 */ /* 0x000fe400078e004e */
[----:B------:R-:W3:Y:S01]  /*167e0*/  LDL.LU R78, [R1+0x400] ;  /* 0x00040000014e7983 */ /* 0x000ee20000300800 */
[----:B------:R-:W-:Y:S02]  /*167f0*/  IMAD.MOV R2, RZ, RZ, -R2 ;  /* 0x000000ffff027224 */ /* 0x000fe400078e0a02 */
[----:B------:R-:W-:Y:S01]  /*16800*/  @!P3 IMAD.MOV R61, RZ, RZ, -R61 ;  /* 0x000000ffff3db224 */ /* 0x000fe200078e0a3d */
[C---:B------:R-:W-:Y:S01]  /*16810*/  ISETP.GT.U32.AND P3, PT, R3.reuse, R66, PT ;  /* 0x000000420300720c */ /* 0x040fe20003f64070 */
[----:B------:R-:W-:Y:S02]  /*16820*/  IMAD R71, R3, R2, R71 ;  /* 0x0000000203477224 */ /* 0x000fe400078e0247 */
[----:B------:R-:W-:-:S03]  /*16830*/  @!P1 IMAD.IADD R68, R68, 0x1, -R3 ;  /* 0x0000000144449824 */ /* 0x000fc600078e0a03 */
[----:B------:R-:W-:Y:S01]  /*16840*/  ISETP.GT.U32.AND P1, PT, R3, R71, PT ;  /* 0x000000470300720c */ /* 0x000fe20003f24070 */
[----:B------:R-:W-:Y:S02]  /*16850*/  IMAD.MOV.U32 R106, RZ, RZ, R90 ;  /* 0x000000ffff6a7224 */ /* 0x000fe400078e005a */
        /* <DEDUP_REMOVED lines=9> */
[----:B------:R-:W-:Y:S01]  /*168f0*/  @!P1 IMAD.IADD R71, R71, 0x1, -R3 ;  /* 0x0000000147479824 */ /* 0x000fe200078e0a03 */
[----:B------:R-:W-:Y:S01]  /*16900*/  ISETP.GE.AND P1, PT, R100, RZ, PT ;  /* 0x000000ff6400720c */ /* 0x000fe20003f26270 */
[----:B------:R-:W-:Y:S02]  /*16910*/  IMAD.MOV.U32 R100, RZ, RZ, R85 ;  /* 0x000000ffff647224 */ /* 0x000fe400078e0055 */
[----:B--2---:R-:W-:-:S02]  /*16920*/  IMAD.MOV.U32 R77, RZ, RZ, R124 ;  /* 0x000000ffff4d7224 */ /* 0x004fc400078e007c */
[----:B------:R-:W2:Y:S04]  /*16930*/  LDL.LU R124, [R1+0x4ec] ;  /* 0x0004ec00017c7983 */ /* 0x000ea80000300800 */
[----:B------:R-:W2:Y:S01]  /*16940*/  LDL.LU R85, [R1+0x4c4] ;  /* 0x0004c40001557983 */ /* 0x000ea20000300800 */
[----:B------:R-:W-:-:S04]  /*16950*/  IMAD.HI.U32 R6, R4, R67, RZ ;  /* 0x0000004304067227 */ /* 0x000fc800078e00ff */
[----:B------:R-:W-:-:S04]  /*16960*/  IMAD.MOV R6, RZ, RZ, -R6 ;  /* 0x000000ffff067224 */ /* 0x000fc800078e0a06 */
[----:B------:R-:W-:Y:S02]  /*16970*/  IMAD R67, R3, R6, R67 ;  /* 0x0000000603437224 */ /* 0x000fe400078e0243 */
[----:B------:R-:W-:-:S03]  /*16980*/  @!P2 IMAD.MOV R62, RZ, RZ, -R62 ;  /* 0x000000ffff3ea224 */ /* 0x000fc600078e0a3e */
[----:B------:R-:W-:Y:S02]  /*16990*/  ISETP.GT.U32.AND P2, PT, R3, R67, PT ;  /* 0x000000430300720c */ /* 0x000fe40003f44070 */
[----:B------:R-:W-:-:S05]  /*169a0*/  IABS R70, R101 ;  /* 0x0000006500467213 */ /* 0x000fca0000000000 */
[----:B------:R-:W-:-:S06]  /*169b0*/  IMAD.HI.U32 R5, R4, R70, RZ ;  /* 0x0000004604057227 */ /* 0x000fcc00078e00ff */
[----:B------:R-:W-:-:S05]  /*169c0*/  @!P2 IMAD.IADD R67, R67, 0x1, -R3 ;  /* 0x000000014343a824 */ /* 0x000fca00078e0a03 */
[----:B------:R-:W-:Y:S01]  /*169d0*/  ISETP.GT.U32.AND P5, PT, R3, R67, PT ;  /* 0x000000430300720c */ /* 0x000fe20003fa4070 */
[----:B------:R-:W-:-:S04]  /*169e0*/  IMAD.MOV R5, RZ, RZ, -R5 ;  /* 0x000000ffff057224 */ /* 0x000fc800078e0a05 */
[----:B------:R-:W-:Y:S01]  /*169f0*/  IMAD R70, R3, R5, R70 ;  /* 0x0000000503467224 */ /* 0x000fe200078e0246 */
[----:B------:R-:W-:Y:S01]  /*16a00*/  ISETP.GE.AND P2, PT, R96, RZ, PT ;  /* 0x000000ff6000720c */ /* 0x000fe20003f46270 */
[----:B------:R-:W-:Y:S02]  /*16a10*/  IMAD.MOV.U32 R96, RZ, RZ, R91 ;  /* 0x000000ffff607224 */ /* 0x000fe400078e005b */
[----:B------:R-:W-:-:S04]  /*16a20*/  IMAD.MOV.U32 R91, RZ, RZ, R81 ;  /* 0x000000ffff5b7224 */ /* 0x000fc800078e0051 */
[----:B------:R-:W-:Y:S01]  /*16a30*/  @!P5 IMAD.IADD R67, R67, 0x1, -R3 ;  /* 0x000000014343d824 */ /* 0x000fe200078e0a03 */
[----:B------:R-:W-:Y:S01]  /*16a40*/  ISETP.GT.U32.AND P5, PT, R3, R70, PT ;  /* 0x000000460300720c */ /* 0x000fe20003fa4070 */
[----:B------:R-:W-:Y:S02]  /*16a50*/  IMAD.MOV.U32 R81, RZ, RZ, R76 ;  /* 0x000000ffff517224 */ /* 0x000fe400078e004c */
[----:B------:R-:W-:Y:S01]  /*16a60*/  IMAD.MOV.U32 R76, RZ, RZ, R72 ;  /* 0x000000ffff4c7224 */ /* 0x000fe200078e0048 */
[----:B------:R-:W-:Y:S01]  /*16a70*/  IABS R72, R106 ;  /* 0x0000006a00487213 */ /* 0x000fe20000000000 */
[----:B----4-:R-:W-:Y:S02]  /*16a80*/  IMAD.MOV.U32 R103, RZ, RZ, R95 ;  /* 0x000000ffff677224 */ /* 0x010fe400078e005f */
[----:B------:R-:W-:Y:S02]  /*16a90*/  IMAD.MOV.U32 R107, RZ, RZ, R94 ;  /* 0x000000ffff6b7224 */ /* 0x000fe400078e005e */
[----:B------:R-:W-:-:S04]  /*16aa0*/  IMAD.HI.U32 R2, R4, R72, RZ ;  /* 0x0000004804027227 */ /* 0x000fc800078e00ff */
[----:B------:R-:W-:Y:S02]  /*16ab0*/  IMAD.MOV.U32 R95, RZ, RZ, R92 ;  /* 0x000000ffff5f7224 */ /* 0x000fe400078e005c */
[----:B------:R-:W-:Y:S02]  /*16ac0*/  IMAD.MOV.U32 R92, RZ, RZ, R86 ;  /* 0x000000ffff5c7224 */ /* 0x000fe400078e0056 */
[----:B------:R-:W-:Y:S02]  /*16ad0*/  IMAD.MOV.U32 R94, RZ, RZ, R82 ;  /* 0x000000ffff5e7224 */ /* 0x000fe400078e0052 */
[----:B------:R-:W-:Y:S01]  /*16ae0*/  IMAD.MOV.U32 R82, RZ, RZ, R75 ;  /* 0x000000ffff527224 */ /* 0x000fe200078e004b */
[----:B------:R-:W-:Y:S01]  /*16af0*/  IABS R75, R108 ;  /* 0x0000006c004b7213 */ /* 0x000fe20000000000 */
[----:B------:R-:W-:Y:S01]  /*16b00*/  IMAD.MOV.U32 R86, RZ, RZ, R74 ;  /* 0x000000ffff567224 */ /* 0x000fe200078e004a */
[----:B------:R-:W-:Y:S01]  /*16b10*/  IABS R74, R102 ;  /* 0x00000066004a7213 */ /* 0x000fe20000000000 */
[----:B------:R-:W-:Y:S01]  /*16b20*/  @!P0 IMAD.MOV R65, RZ, RZ, -R65 ;  /* 0x000000ffff418224 */ /* 0x000fe200078e0a41 */
[----:B------:R-:W-:Y:S01]  /*16b30*/  ISETP.GT.U32.AND P0, PT, R3, R69, PT ;  /* 0x000000450300720c */ /* 0x000fe20003f04070 */
[----:B------:R-:W-:-:S02]  /*16b40*/  @!P5 IMAD.IADD R70, R70, 0x1, -R3 ;  /* 0x000000014646d824 */ /* 0x000fc400078e0a03 */
[----:B------:R-:W-:Y:S02]  /*16b50*/  IMAD.MOV R2, RZ, RZ, -R2 ;  /* 0x000000ffff027224 */ /* 0x000fe400078e0a02 */
[----:B------:R-:W-:Y:S01]  /*16b60*/  @!P4 IMAD.MOV R66, RZ, RZ, -R66 ;  /* 0x000000ffff42c224 */ /* 0x000fe200078e0a42 */
[C---:B------:R-:W-:Y:S01]  /*16b70*/  ISETP.GT.U32.AND P4, PT, R3.reuse, R70, PT ;  /* 0x000000460300720c */ /* 0x040fe20003f84070 */
[----:B------:R-:W-:Y:S02]  /*16b80*/  IMAD R72, R3, R2, R72 ;  /* 0x0000000203487224 */ /* 0x000fe400078e0248 */
[----:B------:R-:W-:-:S04]  /*16b90*/  IMAD.HI.U32 R5, R4, R74, RZ ;  /* 0x0000004a04057227 */ /* 0x000fc800078e00ff */
[----:B------:R-:W-:-:S04]  /*16ba0*/  IMAD.HI.U32 R2, R4, R75, RZ ;  /* 0x0000004b04027227 */ /* 0x000fc800078e00ff */
[----:B------:R-:W-:Y:S02]  /*16bb0*/  IMAD.MOV R5, RZ, RZ, -R5 ;  /* 0x000000ffff057224 */ /* 0x000fe400078e0a05 */
[----:B------:R-:W-:Y:S01]  /*16bc0*/  IMAD.MOV R2, RZ, RZ, -R2 ;  /* 0x000000ffff027224 */ /* 0x000fe200078e0a02 */
[----:B------:R-:W-:Y:S01]  /*16bd0*/  ISETP.GT.U32.AND P5, PT, R3, R72, PT ;  /* 0x000000480300720c */ /* 0x000fe20003fa4070 */
[----:B------:R-:W-:Y:S01]  /*16be0*/  @!P0 IMAD.IADD R69, R69, 0x1, -R3 ;  /* 0x0000000145458824 */ /* 0x000fe200078e0a03 */
[----:B------:R-:W-:Y:S01]  /*16bf0*/  IABS R73, R105 ;  /* 0x0000006900497213 */ /* 0x000fe20000000000 */
[C---:B------:R-:W-:Y:S02]  /*16c00*/  IMAD R74, R3.reuse, R5, R74 ;  /* 0x00000005034a7224 */ /* 0x040fe400078e024a */
[C---:B------:R-:W-:Y:S02]  /*16c10*/  IMAD R75, R3.reuse, R2, R75 ;  /* 0x00000002034b7224 */ /* 0x040fe400078e024b */
[----:B------:R-:W-:Y:S01]  /*16c20*/  @!P2 IMAD.MOV R69, RZ, RZ, -R69 ;  /* 0x000000ffff45a224 */ /* 0x000fe200078e0a45 */
[C---:B------:R-:W-:Y:S01]  /*16c30*/  ISETP.GT.U32.AND P2, PT, R3.reuse, R74, PT ;  /* 0x0000004a0300720c */ /* 0x040fe20003f44070 */
[----:B------:R-:W-:Y:S01]  /*16c40*/  @!P4 IMAD.IADD R70, R70, 0x1, -R3 ;  /* 0x000000014646c824 */ /* 0x000fe200078e0a03 */
[----:B------:R-:W-:Y:S01]  /*16c50*/  ISETP.GT.U32.AND P4, PT, R3, R75, PT ;  /* 0x0000004b0300720c */ /* 0x000fe20003f84070 */
[----:B------:R-:W-:-:S02]  /*16c60*/  IMAD.MOV.U32 R104, RZ, RZ, R99 ;  /* 0x000000ffff687224 */ /* 0x000fc400078e0063 */
[----:B------:R-:W-:Y:S01]  /*16c70*/  IMAD.HI.U32 R6, R4, R73, RZ ;  /* 0x0000004904067227 */ /* 0x000fe200078e00ff */
[----:B------:R-:W-:-:S03]  /*16c80*/  ISETP.GE.AND P0, PT, R101, RZ, PT ;  /* 0x000000ff6500720c */ /* 0x000fc60003f06270 */
[----:B------:R-:W-:Y:S02]  /*16c90*/  IMAD.MOV.U32 R99, RZ, RZ, R97 ;  /* 0x000000ffff637224 */ /* 0x000fe400078e0061 */
[----:B------:R-:W-:Y:S02]  /*16ca0*/  IMAD.MOV.U32 R97, RZ, RZ, R86 ;  /* 0x000000ffff617224 */ /* 0x000fe400078e0056 */
[----:B------:R-:W-:Y:S01]  /*16cb0*/  IMAD.MOV.U32 R86, RZ, RZ, R76 ;  /* 0x000000ffff567224 */ /* 0x000fe200078e004c */
[----:B------:R-:W-:Y:S01]  /*16cc0*/  IABS R76, R107 ;  /* 0x0000006b004c7213 */ /* 0x000fe20000000000 */
[----:B------:R-:W-:Y:S01]  /*16cd0*/  @!P6 IMAD.MOV R67, RZ, RZ, -R67 ;  /* 0x000000ffff43e224 */ /* 0x000fe200078e0a43 */
[----:B------:R-:W-:Y:S01]  /*16ce0*/  ISETP.GT.U32.AND P6, PT, R3, R71, PT ;  /* 0x000000470300720c */ /* 0x000fe20003fc4070 */
[----:B------:R-:W-:Y:S02]  /*16cf0*/  IMAD.MOV R6, RZ, RZ, -R6 ;  /* 0x000000ffff067224 */ /* 0x000fe400078e0a06 */
[----:B------:R-:W-:-:S02]  /*16d00*/  @!P5 IMAD.IADD R72, R72, 0x1, -R3 ;  /* 0x000000014848d824 */ /* 0x000fc400078e0a03 */
[C---:B------:R-:W-:Y:S02]  /*16d10*/  IMAD R73, R3.reuse, R6, R73 ;  /* 0x0000000603497224 */ /* 0x040fe400078e0249 */
[----:B------:R-:W-:Y:S01]  /*16d20*/  IMAD.HI.U32 R5, R4, R76, RZ ;  /* 0x0000004c04057227 */ /* 0x000fe200078e00ff */
[----:B------:R-:W-:-:S03]  /*16d30*/  ISETP.GT.U32.AND P5, PT, R3, R72, PT ;  /* 0x000000480300720c */ /* 0x000fc60003fa4070 */
[----:B------:R-:W-:Y:S01]  /*16d40*/  @!P3 IMAD.MOV R68, RZ, RZ, -R68 ;  /* 0x000000ffff44b224 */ /* 0x000fe200078e0a44 */
[----:B------:R-:W-:Y:S01]  /*16d50*/  ISETP.GT.U32.AND P3, PT, R3, R73, PT ;  /* 0x000000490300720c */ /* 0x000fe20003f64070 */
[----:B------:R-:W-:Y:S02]  /*16d60*/  IMAD.MOV R5, RZ, RZ, -R5 ;  /* 0x000000ffff057224 */ /* 0x000fe400078e0a05 */
[--C-:B------:R-:W-:Y:S02]  /*16d70*/  @!P2 IMAD.IADD R74, R74, 0x1, -R3.reuse ;  /* 0x000000014a4aa824 */ /* 0x100fe400078e0a03 */
[--C-:B------:R-:W-:Y:S02]  /*16d80*/  @!P4 IMAD.IADD R75, R75, 0x1, -R3.reuse ;  /* 0x000000014b4bc824 */ /* 0x100fe400078e0a03 */
[----:B---3--:R-:W-:Y:S02]  /*16d90*/  IMAD.MOV.U32 R101, RZ, RZ, R78 ;  /* 0x000000ffff657224 */ /* 0x008fe400078e004e */
[----:B------:R-:W-:Y:S01]  /*16da0*/  @!P6 IMAD.IADD R71, R71, 0x1, -R3 ;  /* 0x000000014747e824 */ /* 0x000fe200078e0a03 */
[C---:B------:R-:W-:Y:S01]  /*16db0*/  ISETP.GT.U32.AND P4, PT, R3.reuse, R75, PT ;  /* 0x0000004b0300720c */ /* 0x040fe20003f84070 */
[----:B------:R-:W-:-:S02]  /*16dc0*/  IMAD R76, R3, R5, R76 ;  /* 0x00000005034c7224 */ /* 0x000fc400078e024c */
[----:B------:R-:W-:Y:S01]  /*16dd0*/  @!P0 IMAD.MOV R70, RZ, RZ, -R70 ;  /* 0x000000ffff468224 */ /* 0x000fe200078e0a46 */
[C---:B------:R-:W-:Y:S01]  /*16de0*/  ISETP.GT.U32.AND P0, PT, R3.reuse, R74, PT ;  /* 0x0000004a0300720c */ /* 0x040fe20003f04070 */
[----:B------:R-:W-:Y:S01]  /*16df0*/  @!P1 IMAD.MOV R71, RZ, RZ, -R71 ;  /* 0x000000ffff479224 */ /* 0x000fe200078e0a47 */
[----:B------:R-:W-:Y:S01]  /*16e00*/  ISETP.GE.AND P6, PT, R106, RZ, PT ;  /* 0x000000ff6a00720c */ /* 0x000fe20003fc6270 */
[----:B------:R-:W-:Y:S01]  /*16e10*/  IMAD.MOV.U32 R106, RZ, RZ, R101 ;  /* 0x000000ffff6a7224 */ /* 0x000fe200078e0065 */
[----:B------:R-:W-:Y:S01]  /*16e20*/  ISETP.GT.U32.AND P1, PT, R3, R76, PT ;  /* 0x0000004c0300720c */ /* 0x000fe20003f24070 */
[----:B------:R-:W-:Y:S02]  /*16e30*/  IMAD.MOV.U32 R101, RZ, RZ, R100 ;  /* 0x000000ffff657224 */ /* 0x000fe400078e0064 */
[----:B------:R-:W-:Y:S02]  /*16e40*/  IMAD.MOV.U32 R100, RZ, RZ, R99 ;  /* 0x000000ffff647224 */ /* 0x000fe400078e0063 */
[----:B------:R-:W-:-:S02]  /*16e50*/  IMAD.MOV.U32 R99, RZ, RZ, R98 ;  /* 0x000000ffff637224 */ /* 0x000fc400078e0062 */
[----:B------:R-:W-:Y:S02]  /*16e60*/  IMAD.MOV.U32 R98, RZ, RZ, R91 ;  /* 0x000000ffff627224 */ /* 0x000fe400078e005b */
[--C-:B------:R-:W-:Y:S01]  /*16e70*/  @!P5 IMAD.IADD R72, R72, 0x1, -R3.reuse ;  /* 0x000000014848d824 */ /* 0x100fe200078e0a03 */
[----:B------:R-:W-:Y:S01]  /*16e80*/  ISETP.GE.AND P5, PT, R105, RZ, PT ;  /* 0x000000ff6900720c */ /* 0x000fe20003fa6270 */
[----:B------:R-:W-:Y:S01]  /*16e90*/  @!P3 IMAD.IADD R73, R73, 0x1, -R3 ;  /* 0x000000014949b824 */ /* 0x000fe200078e0a03 */
[----:B------:R-:W-:Y:S01]  /*16ea0*/  ISETP.GE.AND P3, PT, R102, RZ, PT ;  /* 0x000000ff6600720c */ /* 0x000fe20003f66270 */
[----:B------:R-:W-:Y:S01]  /*16eb0*/  IMAD.MOV.U32 R105, RZ, RZ, R101 ;  /* 0x000000ffff697224 */ /* 0x000fe200078e0065 */
[----:B------:R-:W3:Y:S01]  /*16ec0*/  LDL.LU R91, [R1+0x530] ;  /* 0x00053000015b7983 */ /* 0x000ee20000300800 */
[----:B------:R-:W-:Y:S02]  /*16ed0*/  IMAD.MOV.U32 R101, RZ, RZ, R100 ;  /* 0x000000ffff657224 */ /* 0x000fe400078e0064 */
[----:B------:R-:W-:-:S02]  /*16ee0*/  IMAD.MOV.U32 R102, RZ, RZ, R98 ;  /* 0x000000ffff667224 */ /* 0x000fc400078e0062 */
[----:B------:R-:W-:Y:S01]  /*16ef0*/  IMAD.MOV.U32 R78, RZ, RZ, R77 ;  /* 0x000000ffff4e7224 */ /* 0x000fe200078e004d */
[----:B------:R-:W-:Y:S01]  /*16f00*/  IABS R77, R103 ;  /* 0x00000067004d7213 */ /* 0x000fe20000000000 */
[--C-:B------:R-:W-:Y:S01]  /*16f10*/  @!P0 IMAD.IADD R74, R74, 0x1, -R3.reuse ;  /* 0x000000014a4a8824 */ /* 0x100fe200078e0a03 */
[----:B------:R-:W-:Y:S01]  /*16f20*/  ISETP.GE.AND P0, PT, R107, RZ, PT ;  /* 0x000000ff6b00720c */ /* 0x000fe20003f06270 */
[----:B------:R-:W-:Y:S01]  /*16f30*/  @!P4 IMAD.IADD R75, R75, 0x1, -R3 ;  /* 0x000000014b4bc824 */ /* 0x000fe200078e0a03 */
[----:B------:R-:W-:Y:S01]  /*16f40*/  ISETP.GE.AND P4, PT, R103, RZ, PT ;  /* 0x000000ff6700720c */ /* 0x000fe20003f86270 */
[----:B------:R-:W-:Y:S02]  /*16f50*/  IMAD.MOV.U32 R107, RZ, RZ, R102 ;  /* 0x000000ffff6b7224 */ /* 0x000fe400078e0066 */
[----:B------:R-:W-:Y:S02]  /*16f60*/  IMAD.MOV.U32 R103, RZ, RZ, R101 ;  /* 0x000000ffff677224 */ /* 0x000fe400078e0065 */
[----:B------:R-:W-:-:S02]  /*16f70*/  IMAD.MOV.U32 R102, RZ, RZ, R93 ;  /* 0x000000ffff667224 */ /* 0x000fc400078e005d */
[----:B------:R-:W-:Y:S01]  /*16f80*/  IMAD.MOV.U32 R98, RZ, RZ, R78 ;  /* 0x000000ffff627224 */ /* 0x000fe200078e004e */
[----:B------:R-:W-:Y:S01]  /*16f90*/  IABS R78, R104 ;  /* 0x00000068004e7213 */ /* 0x000fe20000000000 */
[----:B------:R-:W-:Y:S01]  /*16fa0*/  @!P1 IMAD.IADD R76, R76, 0x1, -R3 ;  /* 0x000000014c4c9824 */ /* 0x000fe200078e0a03 */
[----:B------:R-:W-:Y:S01]  /*16fb0*/  ISETP.GE.AND P1, PT, R104, RZ, PT ;  /* 0x000000ff6800720c */ /* 0x000fe20003f26270 */
        /* <DEDUP_REMOVED lines=10> */
[----:B--2---:R-:W-:Y:S02]  /*17060*/  IMAD.MOV.U32 R100, RZ, RZ, R124 ;  /* 0x000000ffff647224 */ /* 0x004fe400078e007c */
[----:B------:R-:W2:Y:S01]  /*17070*/  LDL.LU R124, [R1+0x59c] ;  /* 0x00059c00017c7983 */ /* 0x000ea20000300800 */
[----:B------:R-:W-:-:S03]  /*17080*/  IMAD.MOV.U32 R86, RZ, RZ, R85 ;  /* 0x000000ffff567224 */ /* 0x000fc600078e0055 */
[----:B------:R-:W4:Y:S04]  /*17090*/  LDL.LU R92, [R1+0x540] ;  /* 0x00054000015c7983 */ /* 0x000f280000300800 */
[----:B------:R-:W3:Y:S01]  /*170a0*/  LDL.LU R85, [R1+0x4c0] ;  /* 0x0004c00001557983 */ /* 0x000ee20000300800 */
[----:B------:R-:W-:-:S04]  /*170b0*/  IMAD.HI.U32 R2, R4, R77, RZ ;  /* 0x0000004d04027227 */ /* 0x000fc800078e00ff */
[----:B------:R-:W-:Y:S01]  /*170c0*/  IMAD.MOV R2, RZ, RZ, -R2 ;  /* 0x000000ffff027224 */ /* 0x000fe200078e0a02 */
[----:B------:R-:W-:-:S03]  /*170d0*/  ISETP.GT.U32.AND P2, PT, R3, R73, PT ;  /* 0x000000490300720c */ /* 0x000fc60003f44070 */
[----:B------:R-:W-:Y:S02]  /*170e0*/  IMAD R77, R3, R2, R77 ;  /* 0x00000002034d7224 */ /* 0x000fe400078e024d */
[----:B------:R-:W-:-:S04]  /*170f0*/  IMAD.HI.U32 R2, R4, R78, RZ ;  /* 0x0000004e04027227 */ /* 0x000fc800078e00ff */
[----:B------:R-:W-:-:S04]  /*17100*/  IMAD.MOV R2, RZ, RZ, -R2 ;  /* 0x000000ffff027224 */ /* 0x000fc800078e0a02 */
[----:B------:R-:W-:Y:S02]  /*17110*/  IMAD R78, R3, R2, R78 ;  /* 0x00000002034e7224 */ /* 0x000fe400078e024e */
[----:B------:R-:W-:Y:S02]  /*17120*/  @!P3 IMAD.MOV R74, RZ, RZ, -R74 ;  /* 0x000000ffff4ab224 */ /* 0x000fe400078e0a4a */
[----:B------:R-:W-:Y:S01]  /*17130*/  @!P2 IMAD.IADD R73, R73, 0x1, -R3 ;  /* 0x000000014949a824 */ /* 0x000fe200078e0a03 */
[C---:B------:R-:W-:Y:S01]  /*17140*/  ISETP.GT.U32.AND P3, PT, R3.reuse, R78, PT ;  /* 0x0000004e0300720c */ /* 0x040fe20003f64070 */
[----:B------:R-:W-:Y:S01]  /*17150*/  @!P6 IMAD.MOV R72, RZ, RZ, -R72 ;  /* 0x000000ffff48e224 */ /* 0x000fe200078e0a48 */
[----:B------:R-:W-:Y:S01]  /*17160*/  ISETP.GE.AND P6, PT, R108, RZ, PT ;  /* 0x000000ff6c00720c */ /* 0x000fe20003fc6270 */
[----:B------:R-:W-:Y:S01]  /*17170*/  @!P5 IMAD.MOV R73, RZ, RZ, -R73 ;  /* 0x000000ffff49d224 */ /* 0x000fe200078e0a49 */
[----:B------:R-:W-:Y:S01]  /*17180*/  ISETP.GT.U32.AND P5, PT, R3, R76, PT ;  /* 0x0000004c0300720c */ /* 0x000fe20003fa4070 */
[----:B------:R-:W-:Y:S01]  /*17190*/  IMAD.MOV.U32 R93, RZ, RZ, R79 ;  /* 0x000000ffff5d7224 */ /* 0x000fe200078e004f */
[----:B------:R-:W-:-:S07]  /*171a0*/  IABS R79, R106 ;  /* 0x0000006a004f7213 */ /* 0x000fce0000000000 */
[----:B------:R-:W-:Y:S02]  /*171b0*/  @!P3 IMAD.IADD R78, R78, 0x1, -R3 ;  /* 0x000000014e4eb824 */ /* 0x000fe400078e0a03 */
[----:B------:R-:W-:Y:S01]  /*171c0*/  @!P6 IMAD.MOV R75, RZ, RZ, -R75 ;  /* 0x000000ffff4be224 */ /* 0x000fe200078e0a4b */
[----:B------:R-:W-:Y:S01]  /*171d0*/  ISETP.GE.AND P6, PT, R106, RZ, PT ;  /* 0x000000ff6a00720c */ /* 0x000fe20003fc6270 */
[----:B------:R-:W-:Y:S01]  /*171e0*/  @!P5 IMAD.IADD R76, R76, 0x1, -R3 ;  /* 0x000000014c4cd824 */ /* 0x000fe200078e0a03 */
[----:B------:R-:W-:Y:S01]  /*171f0*/  ISETP.GT.U32.AND P3, PT, R3, R78, PT ;  /* 0x0000004e0300720c */ /* 0x000fe20003f64070 */
[----:B------:R-:W-:Y:S01]  /*17200*/  IMAD.MOV.U32 R106, RZ, RZ, R103 ;  /* 0x000000ffff6a7224 */ /* 0x000fe200078e0067 */
[----:B------:R-:W-:Y:S02]  /*17210*/  IABS R80, R105 ;  /* 0x0000006900507213 */ /* 0x000fe40000000000 */
[----:B------:R-:W-:Y:S01]  /*17220*/  ISETP.GE.AND P5, PT, R105, RZ, PT ;  /* 0x000000ff6900720c */ /* 0x000fe20003fa6270 */
[----:B------:R-:W-:-:S02]  /*17230*/  IMAD.MOV.U32 R105, RZ, RZ, R86 ;  /* 0x000000ffff697224 */ /* 0x000fc400078e0056 */
[----:B------:R-:W-:Y:S01]  /*17240*/  IMAD.MOV.U32 R108, RZ, RZ, R104 ;  /* 0x000000ffff6c7224 */ /* 0x000fe200078e0068 */
[----:B------:R-:W2:Y:S01]  /*17250*/  LDL.LU R86, [R1+0x660] ;  /* 0x0006600001567983 */ /* 0x000ea20000300800 */
[----:B------:R-:W-:Y:S02]  /*17260*/  IMAD.MOV.U32 R103, RZ, RZ, R102 ;  /* 0x000000ffff677224 */ /* 0x000fe400078e0066 */
[----:B------:R-:W-:Y:S02]  /*17270*/  IMAD.MOV.U32 R102, RZ, RZ, R82 ;  /* 0x000000ffff667224 */ /* 0x000fe400078e0052 */
[----:B------:R-:W-:Y:S02]  /*17280*/  IMAD.MOV.U32 R114, RZ, RZ, R106 ;  /* 0x000000ffff727224 */ /* 0x000fe400078e006a */
[----:B------:R-:W-:Y:S02]  /*17290*/  IMAD.MOV.U32 R106, RZ, RZ, R105 ;  /* 0x000000ffff6a7224 */ /* 0x000fe400078e0069 */
[----:B------:R-:W-:-:S02]  /*172a0*/  @!P0 IMAD.MOV R76, RZ, RZ, -R76 ;  /* 0x000000ffff4c8224 */ /* 0x000fc400078e0a4c */
[----:B------:R-:W-:Y:S01]  /*172b0*/  IMAD.MOV.U32 R112, RZ, RZ, R106 ;  /* 0x000000ffff707224 */ /* 0x000fe200078e006a */
[----:B------:R-:W-:Y:S01]  /*172c0*/  ISETP.GE.AND P0, PT, R108, RZ, PT ;  /* 0x000000ff6c00720c */ /* 0x000fe20003f06270 */
[----:B------:R-:W-:Y:S01]  /*172d0*/  IMAD.MOV.U32 R106, RZ, RZ, R89 ;  /* 0x000000ffff6a7224 */ /* 0x000fe200078e0059 */
[----:B------:R-:W-:Y:S01]  /*172e0*/  IABS R82, R107 ;  /* 0x0000006b00527213 */ /* 0x000fe20000000000 */
[----:B------:R-:W-:Y:S01]  /*172f0*/  @!P3 IMAD.IADD R78, R78, 0x1, -R3 ;  /* 0x000000014e4eb824 */ /* 0x000fe200078e0a03 */
[----:B------:R-:W-:Y:S01]  /*17300*/  ISETP.GE.AND P3, PT, R107, RZ, PT ;  /* 0x000000ff6b00720c */ /* 0x000fe20003f66270 */
[----:B---3--:R-:W-:Y:S02]  /*17310*/  IMAD.MOV.U32 R104, RZ, RZ, R85 ;  /* 0x000000ffff687224 */ /* 0x008fe400078e0055 */
[----:B------:R-:W-:Y:S02]  /*17320*/  IMAD.MOV.U32 R85, RZ, RZ, R81 ;  /* 0x000000ffff557224 */ /* 0x000fe400078e0051 */
[----:B------:R-:W-:-:S02]  /*17330*/  IMAD.MOV.U32 R105, RZ, RZ, R104 ;  /* 0x000000ffff697224 */ /* 0x000fc400078e0068 */
[----:B------:R-:W-:Y:S01]  /*17340*/  IMAD.MOV.U32 R104, RZ, RZ, R102 ;  /* 0x000000ffff687224 */ /* 0x000fe200078e0066 */
[----:B------:R-:W-:Y:S01]  /*17350*/  IABS R81, R108 ;  /* 0x0000006c00517213 */ /* 0x000fe20000000000 */
[----:B------:R-:W3:Y:S04]  /*17360*/  LDL.LU R102, [R1+0x658] ;  /* 0x0006580001667983 */ /* 0x000ee80000300800 */
[----:B------:R-:W4:Y:S04]  /*17370*/  LDL.LU R89, [R1+0x6c0] ;  /* 0x0006c00001597983 */ /* 0x000f280000300800 */
[----:B------:R-:W2:Y:S04]  /*17380*/  LDL.LU R108, [R1+0x500] ;  /* 0x00050000016c7983 */ /* 0x000ea80000300800 */
        /* <DEDUP_REMOVED lines=8> */
[----:B------:R-:W-:-:S13]  /*17410*/  ISETP.GT.U32.AND P2, PT, R3, R79, PT ;  /* 0x0000004f0300720c */ /* 0x000fda0003f44070 */
[----:B------:R-:W-:-:S05]  /*17420*/  @!P2 IMAD.IADD R79, R79, 0x1, -R3 ;  /* 0x000000014f4fa824 */ /* 0x000fca00078e0a03 */
[----:B------:R-:W-:Y:S01]  /*17430*/  ISETP.GT.U32.AND P2, PT, R3, R79, PT ;  /* 0x0000004f0300720c */ /* 0x000fe20003f44070 */
[----:B------:R-:W-:Y:S02]  /*17440*/  IMAD.MOV.U32 R109, RZ, RZ, R104 ;  /* 0x000000ffff6d7224 */ /* 0x000fe400078e0068 */
[----:B------:R-:W-:Y:S02]  /*17450*/  IMAD.MOV.U32 R113, RZ, RZ, R105 ;  /* 0x000000ffff717224 */ /* 0x000fe400078e0069 */
[----:B------:R-:W-:Y:S02]  /*17460*/  IMAD.MOV.U32 R104, RZ, RZ, R100 ;  /* 0x000000ffff687224 */ /* 0x000fe400078e0064 */
[----:B------:R-:W-:Y:S02]  /*17470*/  IMAD.MOV.U32 R105, RZ, RZ, R96 ;  /* 0x000000ffff697224 */ /* 0x000fe400078e0060 */
[----:B------:R-:W-:-:S04]  /*17480*/  IMAD.MOV.U32 R96, RZ, RZ, R90 ;  /* 0x000000ffff607224 */ /* 0x000fc800078e005a */
[----:B------:R-:W-:Y:S02]  /*17490*/  @!P2 IMAD.IADD R79, R79, 0x1, -R3 ;  /* 0x000000014f4fa824 */ /* 0x000fe400078e0a03 */
[----:B------:R-:W-:Y:S01]  /*174a0*/  IMAD.MOV.U32 R90, RZ, RZ, R83 ;  /* 0x000000ffff5a7224 */ /* 0x000fe200078e0053 */
[----:B------:R-:W-:Y:S01]  /*174b0*/  IABS R83, R109 ;  /* 0x0000006d00537213 */ /* 0x000fe20000000000 */
[----:B------:R-:W-:Y:S01]  /*174c0*/  @!P6 IMAD.MOV R79, RZ, RZ, -R79 ;  /* 0x000000ffff4fe224 */ /* 0x000fe200078e0a4f */
[----:B------:R-:W-:Y:S01]  /*174d0*/  ISETP.GE.AND P6, PT, R109, RZ, PT ;  /* 0x000000ff6d00720c */ /* 0x000fe20003fc6270 */
[----:B------:R-:W-:Y:S02]  /*174e0*/  IMAD.MOV.U32 R111, RZ, RZ, R101 ;  /* 0x000000ffff6f7224 */ /* 0x000fe400078e0065 */
[----:B------:R-:W-:Y:S02]  /*174f0*/  IMAD.MOV.U32 R110, RZ, RZ, R104 ;  /* 0x000000ffff6e7224 */ /* 0x000fe400078e0068 */
[----:B------:R-:W-:-:S02]  /*17500*/  IMAD.MOV.U32 R119, RZ, RZ, R111 ;  /* 0x000000ffff777224 */ /* 0x000fc400078e006f */
[----:B------:R-:W-:Y:S02]  /*17510*/  IMAD.MOV.U32 R111, RZ, RZ, R110 ;  /* 0x000000ffff6f7224 */ /* 0x000fe400078e006e */
[----:B------:R-:W-:Y:S02]  /*17520*/  IMAD.MOV.U32 R101, RZ, RZ, R94 ;  /* 0x000000ffff657224 */ /* 0x000fe400078e005e */
[----:B------:R-:W-:Y:S02]  /*17530*/  IMAD.MOV.U32 R118, RZ, RZ, R111 ;  /* 0x000000ffff767224 */ /* 0x000fe400078e006f */
[----:B---3--:R-:W-:Y:S02]  /*17540*/  IMAD.MOV.U32 R104, RZ, RZ, R102 ;  /* 0x000000ffff687224 */ /* 0x008fe400078e0066 */
[----:B------:R-:W-:Y:S02]  /*17550*/  IMAD.MOV.U32 R102, RZ, RZ, R93 ;  /* 0x000000ffff667224 */ /* 0x000fe400078e005d */
[----:B----4-:R-:W-:-:S04]  /*17560*/  IMAD.MOV.U32 R109, RZ, RZ, R107 ;  /* 0x000000ffff6d7224 */ /* 0x010fc800078e006b */
[----:B------:R-:W-:Y:S02]  /*17570*/  IMAD.MOV.U32 R110, RZ, RZ, R109 ;  /* 0x000000ffff6e7224 */ /* 0x000fe400078e006d */
[----:B--2---:R-:W-:Y:S02]  /*17580*/  IMAD.MOV.U32 R109, RZ, RZ, R108 ;  /* 0x000000ffff6d7224 */ /* 0x004fe400078e006c */
[----:B------:R-:W-:Y:S02]  /*17590*/  IMAD.MOV.U32 R108, RZ, RZ, R106 ;  /* 0x000000ffff6c7224 */ /* 0x000fe400078e006a */
[----:B------:R-:W-:Y:S01]  /*175a0*/  IMAD.MOV.U32 R107, RZ, RZ, R103 ;  /* 0x000000ffff6b7224 */ /* 0x000fe200078e0067 */
[----:B------:R-:W2:Y:S01]  /*175b0*/  LDL.LU R106, [R1+0x700] ;  /* 0x00070000016a7983 */ /* 0x000ea20000300800 */
        /* <DEDUP_REMOVED lines=8> */
[----:B------:R-:W3:Y:S01]  /*17640*/  LDL.LU R101, [R1+0x5c4] ;  /* 0x0005c40001657983 */ /* 0x000ee20000300800 */
[----:B------:R-:W-:-:S04]  /*17650*/  IMAD.HI.U32 R2, R4, R80, RZ ;  /* 0x0000005004027227 */ /* 0x000fc800078e00ff */
[----:B------:R-:W-:-:S04]  /*17660*/  IMAD.MOV R2, RZ, RZ, -R2 ;  /* 0x000000ffff027224 */ /* 0x000fc800078e0a02 */
[----:B------:R-:W-:Y:S02]  /*17670*/  IMAD R80, R3, R2, R80 ;  /* 0x0000000203507224 */ /* 0x000fe400078e0250 */
[----:B------:R-:W-:-:S03]  /*17680*/  @!P4 IMAD.MOV R77, RZ, RZ, -R77 ;  /* 0x000000ffff4dc224 */ /* 0x000fc600078e0a4d */
[----:B------:R-:W-:Y:S01]  /*17690*/  ISETP.GT.U32.AND P4, PT, R3, R80, PT ;  /* 0x000000500300720c */ /* 0x000fe20003f84070 */
[----:B------:R-:W-:-:S04]  /*176a0*/  IMAD.HI.U32 R5, R4, R81, RZ ;  /* 0x0000005104057227 */ /* 0x000fc800078e00ff */
[----:B------:R-:W-:-:S04]  /*176b0*/  IMAD.HI.U32 R2, R4, R82, RZ ;  /* 0x0000005204027227 */ /* 0x000fc800078e00ff */
[----:B------:R-:W-:-:S04]  /*176c0*/  IMAD.MOV R5, RZ, RZ, -R5 ;  /* 0x000000ffff057224 */ /* 0x000fc800078e0a05 */
[----:B------:R-:W-:Y:S02]  /*176d0*/  @!P4 IMAD.IADD R80, R80, 0x1, -R3 ;  /* 0x000000015050c824 */ /* 0x000fe400078e0a03 */
[----:B------:R-:W-:Y:S02]  /*176e0*/  IMAD.MOV R2, RZ, RZ, -R2 ;  /* 0x000000ffff027224 */ /* 0x000fe400078e0a02 */
[C---:B------:R-:W-:Y:S01]  /*176f0*/  IMAD R81, R3.reuse, R5, R81 ;  /* 0x0000000503517224 */ /* 0x040fe200078e0251 */
[----:B------:R-:W-:Y:S01]  /*17700*/  ISETP.GT.U32.AND P4, PT, R3, R80, PT ;  /* 0x000000500300720c */ /* 0x000fe20003f84070 */
[----:B------:R-:W-:-:S04]  /*17710*/  IMAD.HI.U32 R5, R4, R83, RZ ;  /* 0x0000005304057227 */ /* 0x000fc800078e00ff */
[C---:B------:R-:W-:Y:S02]  /*17720*/  IMAD R82, R3.reuse, R2, R82 ;  /* 0x0000000203527224 */ /* 0x040fe400078e0252 */
[----:B------:R-:W-:Y:S02]  /*17730*/  IMAD.MOV R5, RZ, RZ, -R5 ;  /* 0x000000ffff057224 */ /* 0x000fe400078e0a05 */
[----:B------:R-:W-:Y:S01]  /*17740*/  @!P1 IMAD.MOV R78, RZ, RZ, -R78 ;  /* 0x000000ffff4e9224 */ /* 0x000fe200078e0a4e */
[C---:B------:R-:W-:Y:S01]  /*17750*/  ISETP.GT.U32.AND P1, PT, R3.reuse, R82, PT ;  /* 0x000000520300720c */ /* 0x040fe20003f24070 */
[----:B------:R-:W-:Y:S02]  /*17760*/  IMAD R83, R3, R5, R83 ;  /* 0x0000000503537224 */ /* 0x000fe400078e0253 */
[----:B------:R-:W-:-:S03]  /*17770*/  @!P4 IMAD.IADD R80, R80, 0x1, -R3 ;  /* 0x000000015050c824 */ /* 0x000fc600078e0a03 */
[----:B------:R-:W-:-:S07]  /*17780*/  ISETP.GT.U32.AND P4, PT, R3, R83, PT ;  /* 0x000000530300720c */ /* 0x000fce0003f84070 */
[----:B------:R-:W-:-:S05]  /*17790*/  @!P1 IMAD.IADD R82, R82, 0x1, -R3 ;  /* 0x0000000152529824 */ /* 0x000fca00078e0a03 */
[----:B------:R-:W-:Y:S01]  /*177a0*/  ISETP.GT.U32.AND P1, PT, R3, R82, PT ;  /* 0x000000520300720c */ /* 0x000fe20003f24070 */
[----:B------:R-:W-:-:S05]  /*177b0*/  @!P4 IMAD.IADD R83, R83, 0x1, -R3 ;  /* 0x000000015353c824 */ /* 0x000fca00078e0a03 */
[----:B------:R-:W-:Y:S01]  /*177c0*/  ISETP.GT.U32.AND P4, PT, R3, R83, PT ;  /* 0x000000530300720c */ /* 0x000fe20003f84070 */
[----:B------:R-:W-:Y:S02]  /*177d0*/  IMAD.MOV.U32 R93, RZ, RZ, R91 ;  /* 0x000000ffff5d7224 */ /* 0x000fe400078e005b */
[----:B------:R-:W-:-:S04]  /*177e0*/  IMAD.MOV.U32 R91, RZ, RZ, R86 ;  /* 0x000000ffff5b7224 */ /* 0x000fc800078e0056 */
[----:B------:R-:W-:Y:S01]  /*177f0*/  @!P1 IMAD.IADD R82, R82, 0x1, -R3 ;  /* 0x0000000152529824 */ /* 0x000fe200078e0a03 */
[----:B------:R-:W-:-:S03]  /*17800*/  IABS R86, R113 ;  /* 0x0000007100567213 */ /* 0x000fc60000000000 */
[----:B------:R-:W-:Y:S01]  /*17810*/  @!P3 IMAD.MOV R82, RZ, RZ, -R82 ;  /* 0x000000ffff52b224 */ /* 0x000fe200078e0a52 */
[----:B------:R-:W-:Y:S01]  /*17820*/  ISETP.GE.AND P3, PT, R113, RZ, PT ;  /* 0x000000ff7100720c */ /* 0x000fe20003f66270 */
[----:B------:R-:W-:Y:S02]  /*17830*/  @!P4 IMAD.IADD R83, R83, 0x1, -R3 ;  /* 0x000000015353c824 */ /* 0x000fe400078e0a03 */
        /* <DEDUP_REMOVED lines=12> */
[----:B------:R-:W-:Y:S01]  /*17900*/  IMAD.MOV.U32 R92, RZ, RZ, R87 ;  /* 0x000000ffff5c7224 */ /* 0x000fe200078e0057 */
[----:B------:R-:W-:Y:S01]  /*17910*/  IABS R87, R112 ;  /* 0x0000007000577213 */ /* 0x000fe20000000000 */
[----:B------:R-:W-:Y:S01]  /*17920*/  IMAD.MOV.U32 R113, RZ, RZ, R110 ;  /* 0x000000ffff717224 */ /* 0x000fe200078e006e */
[----:B------:R-:W-:Y:S01]  /*17930*/  ISETP.GE.AND P4, PT, R112, RZ, PT ;  /* 0x000000ff7000720c */ /* 0x000fe20003f86270 */
[----:B------:R-:W-:-:S02]  /*17940*/  IMAD.MOV.U32 R112, RZ, RZ, R104 ;  /* 0x000000ffff707224 */ /* 0x000fc400078e0068 */
[----:B------:R-:W-:Y:S02]  /*17950*/  IMAD.MOV.U32 R110, RZ, RZ, R108 ;  /* 0x000000ffff6e7224 */ /* 0x000fe400078e006c */
[----:B------:R-:W-:Y:S02]  /*17960*/  IMAD.MOV.U32 R104, RZ, RZ, R99 ;  /* 0x000000ffff687224 */ /* 0x000fe400078e0063 */
[----:B------:R-:W-:Y:S02]  /*17970*/  IMAD.MOV.U32 R108, RZ, RZ, R105 ;  /* 0x000000ffff6c7224 */ /* 0x000fe400078e0069 */
[----:B------:R-:W-:Y:S02]  /*17980*/  IMAD.MOV.U32 R105, RZ, RZ, R95 ;  /* 0x000000ffff697224 */ /* 0x000fe400078e005f */
[----:B---3--:R-:W-:Y:S02]  /*17990*/  IMAD.MOV.U32 R103, RZ, RZ, R101 ;  /* 0x000000ffff677224 */ /* 0x008fe400078e0065 */
[----:B------:R-:W-:-:S02]  /*179a0*/  IMAD.MOV.U32 R101, RZ, RZ, R124 ;  /* 0x000000ffff657224 */ /* 0x000fc400078e007c */
[----:B------:R-:W3:Y:S04]  /*179b0*/  LDL.LU R124, [R1+0x734] ;  /* 0x00073400017c7983 */ /* 0x000ee80000300800 */
[----:B------:R-:W4:Y:S04]  /*179c0*/  LDL.LU R109, [R1+0x568] ;  /* 0x00056800016d7983 */ /* 0x000f280000300800 */
[----:B------:R-:W3:Y:S04]  /*179d0*/  LDL.LU R99, [R1+0x654] ;  /* 0x0006540001637983 */ /* 0x000ee80000300800 */
[----:B------:R-:W4:Y:S01]  /*179e0*/  LDL.LU R95, [R1+0x640] ;  /* 0x00064000015f7983 */ /* 0x000f220000300800 */
[----:B------:R-:W-:-:S05]  /*179f0*/  IABS R84, R115 ;  /* 0x0000007300547213 */ /* 0x000fca0000000000 */
[----:B------:R-:W-:Y:S01]  /*17a00*/  IMAD.HI.U32 R2, R4, R84, RZ ;  /* 0x0000005404027227 */ /* 0x000fe200078e00ff */
[----:B------:R-:W-:-:S03]  /*17a10*/  IABS R85, R114 ;  /* 0x0000007200557213 */ /* 0x000fc60000000000 */
[----:B------:R-:W-:Y:S01]  /*17a20*/  IMAD.MOV R2, RZ, RZ, -R2 ;  /* 0x000000ffff027224 */ /* 0x000fe200078e0a02 */
[----:B------:R-:W-:-:S03]  /*17a30*/  ISETP.GT.U32.AND P2, PT, R3, R81, PT ;  /* 0x000000510300720c */ /* 0x000fc60003f44070 */
[----:B------:R-:W-:Y:S02]  /*17a40*/  IMAD R84, R3, R2, R84 ;  /* 0x0000000203547224 */ /* 0x000fe400078e0254 */
[----:B------:R-:W-:-:S04]  /*17a50*/  IMAD.HI.U32 R2, R4, R85, RZ ;  /* 0x0000005504027227 */ /* 0x000fc800078e00ff */
[----:B------:R-:W-:-:S04]  /*17a60*/  IMAD.MOV R2, RZ, RZ, -R2 ;  /* 0x000000ffff027224 */ /* 0x000fc800078e0a02 */
[----:B------:R-:W-:Y:S02]  /*17a70*/  IMAD R85, R3, R2, R85 ;  /* 0x0000000203557224 */ /* 0x000fe400078e0255 */
[----:B------:R-:W-:Y:S02]  /*17a80*/  @!P2 IMAD.IADD R81, R81, 0x1, -R3 ;  /* 0x000000015151a824 */ /* 0x000fe400078e0a03 */
[----:B------:R-:W-:Y:S01]  /*17a90*/  @!P5 IMAD.MOV R80, RZ, RZ, -R80 ;  /* 0x000000ffff50d224 */ /* 0x000fe200078e0a50 */
[C---:B------:R-:W-:Y:S02]  /*17aa0*/  ISETP.GT.U32.AND P5, PT, R3.reuse, R84, PT ;  /* 0x000000540300720c */ /* 0x040fe40003fa4070 */
[C---:B------:R-:W-:Y:S02]  /*17ab0*/  ISETP.GT.U32.AND P1, PT, R3.reuse, R85, PT ;  /* 0x000000550300720c */ /* 0x040fe40003f24070 */
[----:B------:R-:W-:Y:S01]  /*17ac0*/  ISETP.GT.U32.AND P2, PT, R3, R81, PT ;  /* 0x000000510300720c */ /* 0x000fe20003f44070 */
[----:B------:R-:W-:-:S08]  /*17ad0*/  IMAD.HI.U32 R2, R4, R87, RZ ;  /* 0x0000005704027227 */ /* 0x000fd000078e00ff */
[--C-:B------:R-:W-:Y:S02]  /*17ae0*/  @!P5 IMAD.IADD R84, R84, 0x1, -R3.reuse ;  /* 0x000000015454d824 */ /* 0x100fe400078e0a03 */
[--C-:B------:R-:W-:Y:S02]  /*17af0*/  @!P1 IMAD.IADD R85, R85, 0x1, -R3.reuse ;  /* 0x0000000155559824 */ /* 0x100fe400078e0a03 */
[----:B------:R-:W-:Y:S01]  /*17b00*/  @!P2 IMAD.IADD R81, R81, 0x1, -R3 ;  /* 0x000000015151a824 */ /* 0x000fe200078e0a03 */
[C---:B------:R-:W-:Y:S01]  /*17b10*/  ISETP.GT.U32.AND P5, PT, R3.reuse, R84, PT ;  /* 0x000000540300720c */ /* 0x040fe20003fa4070 */
[----:B------:R-:W-:Y:S01]  /*17b20*/  IMAD.MOV R2, RZ, RZ, -R2 ;  /* 0x000000ffff027224 */ /* 0x000fe200078e0a02 */
[----:B------:R-:W-:Y:S01]  /*17b30*/  ISETP.GT.U32.AND P1, PT, R3, R85, PT ;  /* 0x000000550300720c */ /* 0x000fe20003f24070 */
[----:B------:R-:W-:-:S04]  /*17b40*/  IMAD.HI.U32 R5, R4, R86, RZ ;  /* 0x0000005604057227 */ /* 0x000fc800078e00ff */
[----:B------:R-:W-:Y:S01]  /*17b50*/  @!P0 IMAD.MOV R81, RZ, RZ, -R81 ;  /* 0x000000ffff518224 */ /* 0x000fe200078e0a51 */
[----:B------:R-:W-:Y:S01]  /*17b60*/  ISETP.GE.AND P0, PT, R114, RZ, PT ;  /* 0x000000ff7200720c */ /* 0x000fe20003f06270 */
[----:B------:R-:W-:Y:S02]  /*17b70*/  IMAD R87, R3, R2, R87 ;  /* 0x0000000203577224 */ /* 0x000fe400078e0257 */
[----:B------:R-:W-:Y:S02]  /*17b80*/  IMAD.MOV R5, RZ, RZ, -R5 ;  /* 0x000000ffff057224 */ /* 0x000fe400078e0a05 */
[----:B------:R-:W-:-:S04]  /*17b90*/  IMAD.HI.U32 R2, R4, R88, RZ ;  /* 0x0000005804027227 */ /* 0x000fc800078e00ff */
[C---:B------:R-:W-:Y:S02]  /*17ba0*/  IMAD R86, R3.reuse, R5, R86 ;  /* 0x0000000503567224 */ /* 0x040fe400078e0256 */
[----:B------:R-:W-:Y:S02]  /*17bb0*/  IMAD.MOV R2, RZ, RZ, -R2 ;  /* 0x000000ffff027224 */ /* 0x000fe400078e0a02 */
[--C-:B------:R-:W-:Y:S01]  /*17bc0*/  @!P5 IMAD.IADD R84, R84, 0x1, -R3.reuse ;  /* 0x000000015454d824 */ /* 0x100fe200078e0a03 */
[----:B------:R-:W-:Y:S01]  /*17bd0*/  ISETP.GT.U32.AND P5, PT, R3, R86, PT ;  /* 0x000000560300720c */ /* 0x000fe20003fa4070 */
[----:B------:R-:W-:Y:S02]  /*17be0*/  @!P1 IMAD.IADD R85, R85, 0x1, -R3 ;  /* 0x0000000155559824 */ /* 0x000fe400078e0a03 */
[----:B------:R-:W-:Y:S02]  /*17bf0*/  IMAD R88, R3, R2, R88 ;  /* 0x0000000203587224 */ /* 0x000fe400078e0258 */
[----:B------:R-:W-:-:S03]  /*17c00*/  @!P0 IMAD.MOV R85, RZ, RZ, -R85 ;  /* 0x000000ffff558224 */ /* 0x000fc600078e0a55 */
[----:B------:R-:W-:Y:S01]  /*17c10*/  ISETP.GT.U32.AND P0, PT, R3, R88, PT ;  /* 0x000000580300720c */ /* 0x000fe20003f04070 */
[----:B------:R-:W-:Y:S01]  /*17c20*/  IMAD.MOV.U32 R114, RZ, RZ, R111 ;  /* 0x000000ffff727224 */ /* 0x000fe200078e006f */
[----:B------:R-:W-:Y:S01]  /*17c30*/  ISETP.GE.AND P2, PT, R115, RZ, PT ;  /* 0x000000ff7300720c */ /* 0x000fe20003f46270 */
[----:B------:R-:W-:Y:S02]  /*17c40*/  IMAD.MOV.U32 R115, RZ, RZ, R112 ;  /* 0x000000ffff737224 */ /* 0x000fe400078e0070 */
[----:B------:R-:W-:Y:S02]  /*17c50*/  IMAD.MOV.U32 R111, RZ, RZ, R107 ;  /* 0x000000ffff6f7224 */ /* 0x000fe400078e006b */
[----:B--2---:R-:W-:Y:S02]  /*17c60*/  IMAD.MOV.U32 R112, RZ, RZ, R106 ;  /* 0x000000ffff707224 */ /* 0x004fe400078e006a */
[----:B------:R-:W-:Y:S02]  /*17c70*/  IMAD.MOV.U32 R107, RZ, RZ, R100 ;  /* 0x000000ffff6b7224 */ /* 0x000fe400078e0064 */
[----:B------:R-:W-:-:S02]  /*17c80*/  IMAD.MOV.U32 R106, RZ, RZ, R96 ;  /* 0x000000ffff6a7224 */ /* 0x000fc400078e0060 */
[----:B------:R-:W-:Y:S01]  /*17c90*/  IMAD.MOV.U32 R96, RZ, RZ, R89 ;  /* 0x000000ffff607224 */ /* 0x000fe200078e0059 */
[----:B------:R-:W-:Y:S01]  /*17ca0*/  IABS R89, R115 ;  /* 0x0000007300597213 */ /* 0x000fe20000000000 */
[----:B------:R-:W-:Y:S02]  /*17cb0*/  IMAD.MOV.U32 R123, RZ, RZ, R114 ;  /* 0x000000ffff7b7224 */ /* 0x000fe400078e0072 */
[----:B------:R-:W-:Y:S02]  /*17cc0*/  @!P5 IMAD.IADD R86, R86, 0x1, -R3 ;  /* 0x000000015656d824 */ /* 0x000fe400078e0a03 */
[----:B------:R-:W-:Y:S02]  /*17cd0*/  IMAD.MOV.U32 R114, RZ, RZ, R107 ;  /* 0x000000ffff727224 */ /* 0x000fe400078e006b */
[----:B------:R-:W-:Y:S02]  /*17ce0*/  IMAD.MOV.U32 R107, RZ, RZ, R105 ;  /* 0x000000ffff6b7224 */ /* 0x000fe400078e0069 */
[----:B------:R-:W-:Y:S01]  /*17cf0*/  IMAD.MOV.U32 R105, RZ, RZ, R96 ;  /* 0x000000ffff697224 */ /* 0x000fe200078e0060 */
[----:B------:R-:W-:Y:S01]  /*17d00*/  ISETP.GT.U32.AND P5, PT, R3, R86, PT ;  /* 0x000000560300720c */ /* 0x000fe20003fa4070 */
[----:B------:R-:W-:Y:S01]  /*17d10*/  IMAD.MOV.U32 R96, RZ, RZ, R91 ;  /* 0x000000ffff607224 */ /* 0x000fe200078e005b */
[----:B------:R-:W-:Y:S01]  /*17d20*/  IABS R91, R118 ;  /* 0x00000076005b7213 */ /* 0x000fe20000000000 */
[----:B------:R-:W-:-:S02]  /*17d30*/  @!P0 IMAD.IADD R88, R88, 0x1, -R3 ;  /* 0x0000000158588824 */ /* 0x000fc400078e0a03 */
[----:B------:R-:W-:-:S03]  /*17d40*/  IMAD.HI.U32 R5, R4, R89, RZ ;  /* 0x0000005904057227 */ /* 0x000fc600078e00ff */
[----:B------:R-:W-:Y:S01]  /*17d50*/  ISETP.GT.U32.AND P0, PT, R3, R88, PT ;  /* 0x000000580300720c */ /* 0x000fe20003f04070 */
[----:B------:R-:W-:Y:S02]  /*17d60*/  IMAD.MOV R5, RZ, RZ, -R5 ;  /* 0x000000ffff057224 */ /* 0x000fe400078e0a05 */
[----:B------:R-:W-:-:S04]  /*17d70*/  IMAD.HI.U32 R6, R4, R91, RZ ;  /* 0x0000005b04067227 */ /* 0x000fc800078e00ff */
[C---:B------:R-:W-:Y:S02]  /*17d80*/  IMAD R89, R3.reuse, R5, R89 ;  /* 0x0000000503597224 */ /* 0x040fe400078e0259 */
[----:B------:R-:W-:Y:S02]  /*17d90*/  IMAD.MOV R6, RZ, RZ, -R6 ;  /* 0x000000ffff067224 */ /* 0x000fe400078e0a06 */
[----:B------:R-:W-:Y:S02]  /*17da0*/  IMAD.MOV.U32 R100, RZ, RZ, R90 ;  /* 0x000000ffff647224 */ /* 0x000fe400078e005a */
[----:B------:R-:W-:Y:S01]  /*17db0*/  @!P5 IMAD.IADD R86, R86, 0x1, -R3 ;  /* 0x000000015656d824 */ /* 0x000fe200078e0a03 */
[C---:B------:R-:W-:Y:S01]  /*17dc0*/  ISETP.GT.U32.AND P5, PT, R3.reuse, R89, PT ;  /* 0x000000590300720c */ /* 0x040fe20003fa4070 */
[----:B------:R-:W-:Y:S02]  /*17dd0*/  IMAD R91, R3, R6, R91 ;  /* 0x00000006035b7224 */ /* 0x000fe400078e025b */
[----:B------:R-:W-:-:S02]  /*17de0*/  IMAD.MOV.U32 R121, RZ, RZ, R113 ;  /* 0x000000ffff797224 */ /* 0x000fc400078e0071 */
[----:B------:R-:W-:Y:S02]  /*17df0*/  IMAD.MOV.U32 R113, RZ, RZ, R108 ;  /* 0x000000ffff717224 */ /* 0x000fe400078e006c */
[----:B------:R-:W-:Y:S02]  /*17e00*/  IMAD.MOV.U32 R108, RZ, RZ, R106 ;  /* 0x000000ffff6c7224 */ /* 0x000fe400078e006a */
[----:B------:R-:W-:Y:S02]  /*17e10*/  IMAD.MOV.U32 R106, RZ, RZ, R100 ;  /* 0x000000ffff6a7224 */ /* 0x000fe400078e0064 */
[----:B------:R-:W-:Y:S01]  /*17e20*/  @!P0 IMAD.IADD R88, R88, 0x1, -R3 ;  /* 0x0000000158588824 */ /* 0x000fe200078e0a03 */
[----:B------:R-:W-:Y:S01]  /*17e30*/  ISETP.GT.U32.AND P0, PT, R3, R91, PT ;  /* 0x0000005b0300720c */ /* 0x000fe20003f04070 */
[----:B------:R-:W-:Y:S02]  /*17e40*/  IMAD.MOV.U32 R116, RZ, RZ, R93 ;  /* 0x000000ffff747224 */ /* 0x000fe400078e005d */
[----:B------:R-:W-:-:S02]  /*17e50*/  IMAD.MOV.U32 R117, RZ, RZ, R92 ;  /* 0x000000ffff757224 */ /* 0x000fc400078e005c */
[----:B------:R-:W-:Y:S01]  /*17e60*/  @!P5 IMAD.IADD R89, R89, 0x1, -R3 ;  /* 0x000000015959d824 */ /* 0x000fe200078e0a03 */
[----:B------:R-:W-:Y:S01]  /*17e70*/  ISETP.GE.AND P5, PT, R118, RZ, PT ;  /* 0x000000ff7600720c */ /* 0x000fe20003fa6270 */
[----:B------:R-:W-:Y:S02]  /*17e80*/  IMAD.MOV.U32 R130, RZ, RZ, R116 ;  /* 0x000000ffff827224 */ /* 0x000fe400078e0074 */
[----:B------:R-:W-:Y:S01]  /*17e90*/  IMAD.MOV.U32 R116, RZ, RZ, R114 ;  /* 0x000000ffff747224 */ /* 0x000fe200078e0072 */
[----:B------:R-:W-:Y:S01]  /*17ea0*/  ISETP.GE.AND P1, PT, R115, RZ, PT ;  /* 0x000000ff7300720c */ /* 0x000fe20003f26270 */
[----:B------:R-:W-:Y:S01]  /*17eb0*/  IMAD.MOV.U32 R132, RZ, RZ, R117 ;  /* 0x000000ffff847224 */ /* 0x000fe200078e0075 */
[----:B------:R-:W-:Y:S01]  /*17ec0*/  IABS R93, R120 ;  /* 0x00000078005d7213 */ /* 0x000fe20000000000 */
[----:B------:R-:W-:Y:S01]  /*17ed0*/  @!P0 IMAD.IADD R91, R91, 0x1, -R3 ;  /* 0x000000015b5b8824 */ /* 0x000fe200078e0a03 */
[----:B------:R-:W-:Y:S01]  /*17ee0*/  ISETP.GE.AND P0, PT, R120, RZ, PT ;  /* 0x000000ff7800720c */ /* 0x000fe20003f06270 */
[----:B------:R-:W-:-:S02]  /*17ef0*/  IMAD.MOV.U32 R117, RZ, RZ, R113 ;  /* 0x000000ffff757224 */ /* 0x000fc400078e0071 */
[----:B------:R-:W-:Y:S02]  /*17f00*/  IMAD.MOV.U32 R115, RZ, RZ, R94 ;  /* 0x000000ffff737224 */ /* 0x000fe400078e005e */
[----:B------:R-:W-:Y:S02]  /*17f10*/  IMAD.MOV.U32 R113, RZ, RZ, R110 ;  /* 0x000000ffff717224 */ /* 0x000fe400078e006e */
[----:B------:R-:W-:Y:S02]  /*17f20*/  IMAD.MOV.U32 R110, RZ, RZ, R97 ;  /* 0x000000ffff6e7224 */ /* 0x000fe400078e0061 */
[----:B------:R-:W-:Y:S02]  /*17f30*/  IMAD.MOV.U32 R133, RZ, RZ, R115 ;  /* 0x000000ffff857224 */ /* 0x000fe400078e0073 */
[----:B------:R-:W-:Y:S02]  /*17f40*/  IMAD.MOV.U32 R115, RZ, RZ, R112 ;  /* 0x000000ffff737224 */ /* 0x000fe400078e0070 */
[----:B----4-:R-:W-:-:S02]  /*17f50*/  IMAD.MOV.U32 R100, RZ, RZ, R95 ;  /* 0x000000ffff647224 */ /* 0x010fc400078e005f */
[----:B------:R-:W2:Y:S01]  /*17f60*/  LDL.LU R95, [R1+0x56c] ;  /* 0x00056c00015f7983 */ /* 0x000ea20000300800 */
[----:B------:R-:W-:Y:S02]  /*17f70*/  IMAD.MOV.U32 R118, RZ, RZ, R109 ;  /* 0x000000ffff767224 */ /* 0x000fe400078e006d */
[----:B------:R-:W-:Y:S01]  /*17f80*/  IMAD.MOV.U32 R109, RZ, RZ, R104 ;  /* 0x000000ffff6d7224 */ /* 0x000fe200078e0068 */
[----:B------:R-:W4:Y:S01]  /*17f90*/  LDL.LU R94, [R1+0x55c] ;  /* 0x00055c00015e7983 */ /* 0x000f220000300800 */
[----:B------:R-:W-:Y:S02]  /*17fa0*/  IMAD.MOV.U32 R120, RZ, RZ, R118 ;  /* 0x000000ffff787224 */ /* 0x000fe400078e0076 */
[----:B------:R-:W-:Y:S01]  /*17fb0*/  IMAD.MOV.U32 R104, RZ, RZ, R103 ;  /* 0x000000ffff687224 */ /* 0x000fe200078e0067 */
[----:B------:R-:W3:Y:S01]  /*17fc0*/  LDL.LU R97, [R1+0x57c] ;  /* 0x00057c0001617983 */ /* 0x000ee20000300800 */
[----:B------:R-:W-:Y:S02]  /*17fd0*/  IMAD.MOV.U32 R118, RZ, RZ, R116 ;  /* 0x000000ffff767224 */ /* 0x000fe400078e0074 */
[----:B------:R-:W-:-:S02]  /*17fe0*/  IMAD.MOV.U32 R103, RZ, RZ, R98 ;  /* 0x000000ffff677224 */ /* 0x000fc400078e0062 */
[----:B------:R-:W-:Y:S01]  /*17ff0*/  IMAD.MOV.U32 R116, RZ, RZ, R108 ;  /* 0x000000ffff747224 */ /* 0x000fe200078e006c */
[----:B------:R-:W3:Y:S01]  /*18000*/  LDL.LU R98, [R1+0x584] ;  /* 0x0005840001627983 */ /* 0x000ee20000300800 */
[----:B------:R-:W-:Y:S02]  /*18010*/  IMAD.MOV.U32 R108, RZ, RZ, R107 ;  /* 0x000000ffff6c7224 */ /* 0x000fe400078e006b */
[----:B------:R-:W-:Y:S01]  /*18020*/  IMAD.MOV.U32 R107, RZ, RZ, R106 ;  /* 0x000000ffff6b7224 */ /* 0x000fe200078e006a */
[----:B------:R-:W3:Y:S01]  /*18030*/  LDL.LU R112, [R1+0x61c] ;  /* 0x00061c0001707983 */ /* 0x000ee20000300800 */
[----:B------:R-:W-:Y:S02]  /*18040*/  IMAD.MOV.U32 R106, RZ, RZ, R105 ;  /* 0x000000ffff6a7224 */ /* 0x000fe400078e0069 */
[----:B------:R-:W-:Y:S02]  /*18050*/  IMAD.MOV.U32 R105, RZ, RZ, R100 ;  /* 0x000000ffff697224 */ /* 0x000fe400078e0064 */
[----:B------:R-:W-:-:S02]  /*18060*/  IMAD.MOV.U32 R100, RZ, RZ, R126 ;  /* 0x000000ffff647224 */ /* 0x000fc400078e007e */
[----:B------:R-:W3:Y:S01]  /*18070*/  LDL.LU R126, [R1+0x644] ;  /* 0x00064400017e7983 */ /* 0x000ee20000300800 */
[----:B------:R-:W-:-:S03]  /*18080*/  IMAD.MOV.U32 R137, RZ, RZ, R120 ;  /* 0x000000ffff897224 */ /* 0x000fc600078e0078 */
[----:B------:R-:W3:Y:S01]  /*18090*/  LDL.LU R120, [R1+0x570] ;  /* 0x0005700001787983 */ /* 0x000ee20000300800 */
[----:B------:R-:W-:Y:S01]  /*180a0*/  @!P2 IMAD.MOV R84, RZ, RZ, -R84 ;  /* 0x000000ffff54a224 */ /* 0x000fe200078e0a54 */
[----:B------:R-:W-:Y:S02]  /*180b0*/  ISETP.GT.U32.AND P2, PT, R3, R87, PT ;  /* 0x000000570300720c */ /* 0x000fe40003f44070 */
[----:B------:R-:W-:-:S05]  /*180c0*/  IABS R90, R119 ;  /* 0x00000077005a7213 */ /* 0x000fca0000000000 */
[----:B------:R-:W-:-:S06]  /*180d0*/  IMAD.HI.U32 R2, R4, R90, RZ ;  /* 0x0000005a04027227 */ /* 0x000fcc00078e00ff */
[----:B------:R-:W-:-:S05]  /*180e0*/  @!P2 IMAD.IADD R87, R87, 0x1, -R3 ;  /* 0x000000015757a824 */ /* 0x000fca00078e0a03 */
[----:B------:R-:W-:Y:S01]  /*180f0*/  ISETP.GT.U32.AND P2, PT, R3, R87, PT ;  /* 0x000000570300720c */ /* 0x000fe20003f44070 */
[----:B------:R-:W-:-:S04]  /*18100*/  IMAD.MOV R2, RZ, RZ, -R2 ;  /* 0x000000ffff027224 */ /* 0x000fc800078e0a02 */
[----:B------:R-:W-:Y:S01]  /*18110*/  IMAD R90, R3, R2, R90 ;  /* 0x00000002035a7224 */ /* 0x000fe200078e025a */
[----:B------:R-:W-:Y:S01]  /*18120*/  IABS R92, R122 ;  /* 0x0000007a005c7213 */ /* 0x000fe20000000000 */
[----:B------:R-:W-:-:S06]  /*18130*/  IMAD.HI.U32 R5, R4, R93, RZ ;  /* 0x0000005d04057227 */ /* 0x000fcc00078e00ff */
[----:B------:R-:W-:Y:S01]  /*18140*/  @!P2 IMAD.IADD R87, R87, 0x1, -R3 ;  /* 0x000000015757a824 */ /* 0x000fe200078e0a03 */
[----:B------:R-:W-:Y:S01]  /*18150*/  ISETP.GT.U32.AND P2, PT, R3, R90, PT ;  /* 0x0000005a0300720c */ /* 0x000fe20003f44070 */
[----:B------:R-:W-:-:S04]  /*18160*/  IMAD.HI.U32 R2, R4, R92, RZ ;  /* 0x0000005c04027227 */ /* 0x000fc800078e00ff */
[----:B------:R-:W-:Y:S01]  /*18170*/  @!P4 IMAD.MOV R87, RZ, RZ, -R87 ;  /* 0x000000ffff57c224 */ /* 0x000fe200078e0a57 */
[C---:B------:R-:W-:Y:S01]  /*18180*/  ISETP.GT.U32.AND P4, PT, R3.reuse, R89, PT ;  /* 0x000000590300720c */ /* 0x040fe20003f84070 */
[----:B------:R-:W-:Y:S02]  /*18190*/  IMAD.MOV R6, RZ, RZ, -R2 ;  /* 0x000000ffff067224 */ /* 0x000fe400078e0a02 */
[----:B------:R-:W-:Y:S02]  /*181a0*/  IMAD.MOV R2, RZ, RZ, -R5 ;  /* 0x000000ffff027224 */ /* 0x000fe400078e0a05 */
[C---:B------:R-:W-:Y:S02]  /*181b0*/  IMAD R92, R3.reuse, R6, R92 ;  /* 0x00000006035c7224 */ /* 0x040fe400078e025c */
[----:B------:R-:W-:Y:S02]  /*181c0*/  @!P2 IMAD.IADD R90, R90, 0x1, -R3 ;  /* 0x000000015a5aa824 */ /* 0x000fe400078e0a03 */
[----:B------:R-:W-:-:S02]  /*181d0*/  IMAD R93, R3, R2, R93 ;  /* 0x00000002035d7224 */ /* 0x000fc400078e025d */
[----:B------:R-:W-:Y:S01]  /*181e0*/  @!P6 IMAD.MOV R88, RZ, RZ, -R88 ;  /* 0x000000ffff58e224 */ /* 0x000fe200078e0a58 */
[----:B------:R-:W-:Y:S01]  /*181f0*/  ISETP.GT.U32.AND P6, PT, R3, R92, PT ;  /* 0x0000005c0300720c */ /* 0x000fe20003fc4070 */
[----:B------:R-:W-:Y:S01]  /*18200*/  @!P4 IMAD.IADD R89, R89, 0x1, -R3 ;  /* 0x000000015959c824 */ /* 0x000fe200078e0a03 */
[C---:B------:R-:W-:Y:S02]  /*18210*/  ISETP.GT.U32.AND P2, PT, R3.reuse, R90, PT ;  /* 0x0000005a0300720c */ /* 0x040fe40003f44070 */
[----:B------:R-:W-:Y:S01]  /*18220*/  ISETP.GT.U32.AND P4, PT, R3, R93, PT ;  /* 0x0000005d0300720c */ /* 0x000fe20003f84070 */
[----:B------:R-:W-:Y:S01]  /*18230*/  @!P3 IMAD.MOV R86, RZ, RZ, -R86 ;  /* 0x000000ffff56b224 */ /* 0x000fe200078e0a56 */
[----:B------:R-:W-:Y:S01]  /*18240*/  ISETP.GE.AND P3, PT, R119, RZ, PT ;  /* 0x000000ff7700720c */ /* 0x000fe20003f66270 */
[----:B------:R-:W-:Y:S02]  /*18250*/  IMAD.MOV.U32 R114, RZ, RZ, R111 ;  /* 0x000000ffff727224 */ /* 0x000fe400078e006f */
[----:B------:R-:W-:-:S04]  /*18260*/  IMAD.MOV.U32 R111, RZ, RZ, R96 ;  /* 0x000000ffff6f7224 */ /* 0x000fc800078e0060 */
[--C-:B------:R-:W-:Y:S02]  /*18270*/  @!P6 IMAD.IADD R92, R92, 0x1, -R3.reuse ;  /* 0x000000015c5ce824 */ /* 0x100fe400078e0a03 */
[--C-:B------:R-:W-:Y:S02]  /*18280*/  @!P2 IMAD.IADD R90, R90, 0x1, -R3.reuse ;  /* 0x000000015a5aa824 */ /* 0x100fe400078e0a03 */
[----:B------:R-:W-:Y:S02]  /*18290*/  @!P4 IMAD.IADD R93, R93, 0x1, -R3 ;  /* 0x000000015d5dc824 */ /* 0x000fe400078e0a03 */
[----:B------:R-:W-:Y:S01]  /*182a0*/  @!P1 IMAD.MOV R89, RZ, RZ, -R89 ;  /* 0x000000ffff599224 */ /* 0x000fe200078e0a59 */
[C---:B------:R-:W-:Y:S01]  /*182b0*/  ISETP.GT.U32.AND P1, PT, R3.reuse, R92, PT ;  /* 0x0000005c0300720c */ /* 0x040fe20003f24070 */
[----:B------:R-:W-:Y:S01]  /*182c0*/  @!P3 IMAD.MOV R90, RZ, RZ, -R90 ;  /* 0x000000ffff5ab224 */ /* 0x000fe200078e0a5a */
[----:B------:R-:W-:Y:S02]  /*182d0*/  ISETP.GT.U32.AND P3, PT, R3, R93, PT ;  /* 0x0000005d0300720c */ /* 0x000fe40003f64070 */
[----:B------:R-:W-:-:S02]  /*182e0*/  ISETP.GE.AND P2, PT, R122, RZ, PT ;  /* 0x000000ff7a00720c */ /* 0x000fc40003f46270 */
[----:B------:R-:W-:-:S07]  /*182f0*/  ISETP.GE.AND P4, PT, R121, RZ, PT ;  /* 0x000000ff7900720c */ /* 0x000fce0003f86270 */
[--C-:B------:R-:W-:Y:S02]  /*18300*/  @!P1 IMAD.IADD R92, R92, 0x1, -R3.reuse ;  /* 0x000000015c5c9824 */ /* 0x100fe400078e0a03 */
[----:B------:R-:W-:Y:S01]  /*18310*/  @!P3 IMAD.IADD R93, R93, 0x1, -R3 ;  /* 0x000000015d5db824 */ /* 0x000fe200078e0a03 */
[----:B------:R-:W-:Y:S01]  /*18320*/  ISETP.GE.AND P3, PT, R123, RZ, PT ;  /* 0x000000ff7b00720c */ /* 0x000fe20003f66270 */
[----:B--2---:R-:W-:Y:S01]  /*18330*/  IMAD.MOV.U32 R96, RZ, RZ, R95 ;  /* 0x000000ffff607224 */ /* 0x004fe200078e005f */
[----:B------:R-:W-:-:S05]  /*18340*/  IABS R95, R123 ;  /* 0x0000007b005f7213 */ /* 0x000fca0000000000 */
[----:B------:R-:W-:-:S04]  /*18350*/  IMAD.HI.U32 R2, R4, R95, RZ ;  /* 0x0000005f04027227 */ /* 0x000fc800078e00ff */
[----:B------:R-:W-:Y:S02]  /*18360*/  IMAD.MOV R2, RZ, RZ, -R2 ;  /* 0x000000ffff027224 */ /* 0x000fe400078e0a02 */
[----:B----4-:R-:W-:Y:S02]  /*18370*/  IMAD.MOV.U32 R119, RZ, RZ, R94 ;  /* 0x000000ffff777224 */ /* 0x010fe400078e005e */
[C---:B------:R-:W-:Y:S01]  /*18380*/  IMAD R95, R3.reuse, R2, R95 ;  /* 0x00000002035f7224 */ /* 0x040fe200078e025f */
[----:B------:R-:W-:Y:S01]  /*18390*/  IABS R94, R121 ;  /* 0x00000079005e7213 */ /* 0x000fe20000000000 */
[----:B---3--:R-:W-:Y:S02]  /*183a0*/  IMAD.MOV.U32 R122, RZ, RZ, R98 ;  /* 0x000000ffff7a7224 */ /* 0x008fe400078e0062 */
[----:B------:R-:W-:Y:S01]  /*183b0*/  IMAD.MOV.U32 R121, RZ, RZ, R97 ;  /* 0x000000ffff797224 */ /* 0x000fe200078e0061 */
[----:B------:R-:W-:Y:S01]  /*183c0*/  ISETP.GT.U32.AND P1, PT, R3, R95, PT ;  /* 0x0000005f0300720c */ /* 0x000fe20003f24070 */
        /* <DEDUP_REMOVED lines=21> */
[----:B------:R-:W-:-:S02]  /*18520*/  IMAD.MOV.U32 R115, RZ, RZ, R110 ;  /* 0x000000ffff737224 */ /* 0x000fc400078e006e */
[----:B------:R-:W-:Y:S01]  /*18530*/  IMAD.MOV.U32 R119, RZ, RZ, R113 ;  /* 0x000000ffff777224 */ /* 0x000fe200078e0071 */
[----:B------:R-:W2:Y:S01]  /*18540*/  LDL.LU R110, [R1+0x65c] ;  /* 0x00065c00016e7983 */ /* 0x000ea20000300800 */
[----:B------:R-:W-:Y:S02]  /*18550*/  IMAD.MOV.U32 R111, RZ, RZ, R102 ;  /* 0x000000ffff6f7224 */ /* 0x000fe400078e0066 */
[----:B------:R-:W-:Y:S01]  /*18560*/  IMAD.MOV.U32 R136, RZ, RZ, R120 ;  /* 0x000000ffff887224 */ /* 0x000fe200078e0078 */
[----:B------:R-:W3:Y:S01]  /*18570*/  LDL.LU R113, [R1+0x60c] ;  /* 0x00060c0001717983 */ /* 0x000ee20000300800 */
[----:B------:R-:W-:Y:S02]  /*18580*/  IMAD.MOV.U32 R102, RZ, RZ, R127 ;  /* 0x000000ffff667224 */ /* 0x000fe400078e007f */
[----:B------:R-:W-:Y:S01]  /*18590*/  IMAD.MOV.U32 R120, RZ, RZ, R114 ;  /* 0x000000ffff787224 */ /* 0x000fe200078e0072 */
[----:B------:R-:W4:Y:S04]  /*185a0*/  LDL.LU R127, [R1+0x718] ;  /* 0x00071800017f7983 */ /* 0x000f280000300800 */
[----:B------:R-:W3:Y:S01]  /*185b0*/  LDL.LU R114, [R1+0x5f8] ;  /* 0x0005f80001727983 */ /* 0x000ee20000300800 */
[----:B------:R-:W-:Y:S01]  /*185c0*/  ISETP.GT.U32.AND P6, PT, R3, R91, PT ;  /* 0x0000005b0300720c */ /* 0x000fe20003fc4070 */
[----:B------:R-:W-:-:S04]  /*185d0*/  IMAD.HI.U32 R5, R4, R94, RZ ;  /* 0x0000005e04057227 */ /* 0x000fc800078e00ff */
[----:B------:R-:W-:-:S04]  /*185e0*/  IMAD.MOV R5, RZ, RZ, -R5 ;  /* 0x000000ffff057224 */ /* 0x000fc800078e0a05 */
[----:B------:R-:W-:Y:S02]  /*185f0*/  IMAD R94, R3, R5, R94 ;  /* 0x00000005035e7224 */ /* 0x000fe400078e025e */
[----:B------:R-:W-:-:S04]  /*18600*/  IMAD.HI.U32 R2, R4, R96, RZ ;  /* 0x0000006004027227 */ /* 0x000fc800078e00ff */
[----:B------:R-:W-:Y:S01]  /*18610*/  @!P6 IMAD.IADD R91, R91, 0x1, -R3 ;  /* 0x000000015b5be824 */ /* 0x000fe200078e0a03 */
[----:B------:R-:W-:Y:S01]  /*18620*/  ISETP.GT.U32.AND P6, PT, R3, R94, PT ;  /* 0x0000005e0300720c */ /* 0x000fe20003fc4070 */
[----:B------:R-:W-:-:S04]  /*18630*/  IMAD.MOV R2, RZ, RZ, -R2 ;  /* 0x000000ffff027224 */ /* 0x000fc800078e0a02 */
[----:B------:R-:W-:Y:S01]  /*18640*/  IMAD R96, R3, R2, R96 ;  /* 0x0000000203607224 */ /* 0x000fe200078e0260 */
[----:B------:R-:W-:-:S07]  /*18650*/  IABS R98, R132 ;  /* 0x0000008400627213 */ /* 0x000fce0000000000 */
[----:B------:R-:W-:Y:S01]  /*18660*/  @!P6 IMAD.IADD R94, R94, 0x1, -R3 ;  /* 0x000000015e5ee824 */ /* 0x000fe200078e0a03 */
[----:B------:R-:W-:Y:S01]  /*18670*/  ISETP.GT.U32.AND P6, PT, R3, R96, PT ;  /* 0x000000600300720c */ /* 0x000fe20003fc4070 */
[----:B------:R-:W-:Y:S01]  /*18680*/  IMAD.HI.U32 R2, R4, R98, RZ ;  /* 0x0000006204027227 */ /* 0x000fe200078e00ff */
[----:B------:R-:W-:-:S03]  /*18690*/  IABS R99, R131 ;  /* 0x0000008300637213 */ /* 0x000fc60000000000 */
[----:B------:R-:W-:Y:S01]  /*186a0*/  IMAD.MOV R2, RZ, RZ, -R2 ;  /* 0x000000ffff027224 */ /* 0x000fe200078e0a02 */
[----:B------:R-:W-:-:S07]  /*186b0*/  IABS R97, R133 ;  /* 0x0000008500617213 */ /* 0x000fce0000000000 */
[----:B------:R-:W-:Y:S02]  /*186c0*/  @!P6 IMAD.IADD R96, R96, 0x1, -R3 ;  /* 0x000000016060e824 */ /* 0x000fe400078e0a03 */
[C---:B------:R-:W-:Y:S02]  /*186d0*/  IMAD R98, R3.reuse, R2, R98 ;  /* 0x0000000203627224 */ /* 0x040fe400078e0262 */
[----:B------:R-:W-:Y:S01]  /*186e0*/  IMAD.HI.U32 R2, R4, R99, RZ ;  /* 0x0000006304027227 */ /* 0x000fe200078e00ff */
[----:B------:R-:W-:-:S03]  /*186f0*/  ISETP.GT.U32.AND P6, PT, R3, R96, PT ;  /* 0x000000600300720c */ /* 0x000fc60003fc4070 */
[----:B------:R-:W-:Y:S01]  /*18700*/  @!P5 IMAD.MOV R91, RZ, RZ, -R91 ;  /* 0x000000ffff5bd224 */ /* 0x000fe200078e0a5b */
[----:B------:R-:W-:Y:S01]  /*18710*/  ISETP.GT.U32.AND P5, PT, R3, R94, PT ;  /* 0x0000005e0300720c */ /* 0x000fe20003fa4070 */
[----:B------:R-:W-:Y:S02]  /*18720*/  IMAD.MOV R2, RZ, RZ, -R2 ;  /* 0x000000ffff027224 */ /* 0x000fe400078e0a02 */
[----:B------:R-:W-:-:S04]  /*18730*/  IMAD.HI.U32 R5, R4, R97, RZ ;  /* 0x0000006104057227 */ /* 0x000fc800078e00ff */
[----:B------:R-:W-:Y:S02]  /*18740*/  IMAD.MOV.U32 R138, RZ, RZ, R123 ;  /* 0x000000ffff8a7224 */ /* 0x000fe400078e007b */
[----:B------:R-:W-:Y:S02]  /*18750*/  IMAD.MOV.U32 R123, RZ, RZ, R118 ;  /* 0x000000ffff7b7224 */ /* 0x000fe400078e0076 */
[----:B------:R-:W-:Y:S02]  /*18760*/  IMAD R99, R3, R2, R99 ;  /* 0x0000000203637224 */ /* 0x000fe400078e0263 */
[----:B------:R-:W-:Y:S02]  /*18770*/  IMAD.MOV R5, RZ, RZ, -R5 ;  /* 0x000000ffff057224 */ /* 0x000fe400078e0a05 */
[----:B------:R-:W-:Y:S02]  /*18780*/  IMAD.MOV.U32 R118, RZ, RZ, R112 ;  /* 0x000000ffff767224 */ /* 0x000fe400078e0070 */
[----:B------:R-:W-:-:S02]  /*18790*/  IMAD.MOV.U32 R112, RZ, RZ, R101 ;  /* 0x000000ffff707224 */ /* 0x000fc400078e0065 */
[----:B------:R-:W-:Y:S01]  /*187a0*/  IMAD.MOV.U32 R101, RZ, RZ, R100 ;  /* 0x000000ffff657224 */ /* 0x000fe200078e0064 */
[----:B------:R-:W-:Y:S01]  /*187b0*/  IABS R100, R137 ;  /* 0x0000008900647213 */ /* 0x000fe20000000000 */
[----:B------:R-:W-:Y:S01]  /*187c0*/  @!P2 IMAD.MOV R92, RZ, RZ, -R92 ;  /* 0x000000ffff5ca224 */ /* 0x000fe200078e0a5c */
[C---:B------:R-:W-:Y:S01]  /*187d0*/  ISETP.GT.U32.AND P2, PT, R3.reuse, R95, PT ;  /* 0x0000005f0300720c */ /* 0x040fe20003f44070 */
[----:B------:R-:W-:Y:S01]  /*187e0*/  @!P6 IMAD.IADD R96, R96, 0x1, -R3 ;  /* 0x000000016060e824 */ /* 0x000fe200078e0a03 */
[C---:B------:R-:W-:Y:S01]  /*187f0*/  ISETP.GT.U32.AND P6, PT, R3.reuse, R99, PT ;  /* 0x000000630300720c */ /* 0x040fe20003fc4070 */
[C---:B------:R-:W-:Y:S02]  /*18800*/  IMAD R97, R3.reuse, R5, R97 ;  /* 0x0000000503617224 */ /* 0x040fe400078e0261 */
[----:B------:R-:W-:Y:S02]  /*18810*/  @!P5 IMAD.IADD R94, R94, 0x1, -R3 ;  /* 0x000000015e5ed824 */ /* 0x000fe400078e0a03 */
[----:B------:R-:W-:Y:S01]  /*18820*/  IMAD.HI.U32 R2, R4, R100, RZ ;  /* 0x0000006404027227 */ /* 0x000fe200078e00ff */
[----:B------:R-:W-:-:S03]  /*18830*/  ISETP.GT.U32.AND P5, PT, R3, R97, PT ;  /* 0x000000610300720c */ /* 0x000fc60003fa4070 */
[----:B------:R-:W-:Y:S02]  /*18840*/  IMAD.MOV R2, RZ, RZ, -R2 ;  /* 0x000000ffff027224 */ /* 0x000fe400078e0a02 */
[--C-:B------:R-:W-:Y:S02]  /*18850*/  @!P2 IMAD.IADD R95, R95, 0x1, -R3.reuse ;  /* 0x000000015f5fa824 */ /* 0x100fe400078e0a03 */
[----:B------:R-:W-:Y:S02]  /*18860*/  IMAD R100, R3, R2, R100 ;  /* 0x0000000203647224 */ /* 0x000fe400078e0264 */
[----:B------:R-:W-:Y:S02]  /*18870*/  @!P6 IMAD.IADD R99, R99, 0x1, -R3 ;  /* 0x000000016363e824 */ /* 0x000fe400078e0a03 */
[----:B------:R-:W-:Y:S01]  /*18880*/  @!P0 IMAD.MOV R93, RZ, RZ, -R93 ;  /* 0x000000ffff5d8224 */ /* 0x000fe200078e0a5d */
[----:B------:R-:W-:Y:S01]  /*18890*/  ISETP.GE.AND P0, PT, R133, RZ, PT ;  /* 0x000000ff8500720c */ /* 0x000fe20003f06270 */
[----:B------:R-:W-:Y:S01]  /*188a0*/  @!P1 IMAD.MOV R96, RZ, RZ, -R96 ;  /* 0x000000ffff609224 */ /* 0x000fe200078e0a60 */
[----:B------:R-:W-:Y:S01]  /*188b0*/  ISETP.GT.U32.AND P1, PT, R3, R100, PT ;  /* 0x000000640300720c */ /* 0x000fe20003f24070 */
[----:B------:R-:W-:-:S02]  /*188c0*/  IMAD.MOV.U32 R133, RZ, RZ, R111 ;  /* 0x000000ffff857224 */ /* 0x000fc400078e006f */
[----:B------:R-:W-:Y:S01]  /*188d0*/  @!P3 IMAD.MOV R95, RZ, RZ, -R95 ;  /* 0x000000ffff5fb224 */ /* 0x000fe200078e0a5f */
[----:B------:R-:W-:Y:S01]  /*188e0*/  ISETP.GT.U32.AND P3, PT, R3, R99, PT ;  /* 0x000000630300720c */ /* 0x000fe20003f64070 */
[----:B------:R-:W-:Y:S01]  /*188f0*/  @!P5 IMAD.IADD R97, R97, 0x1, -R3 ;  /* 0x000000016161d824 */ /* 0x000fe200078e0a03 */
[----:B------:R-:W-:Y:S01]  /*18900*/  ISETP.GE.AND P5, PT, R131, RZ, PT ;  /* 0x000000ff8300720c */ /* 0x000fe20003fa6270 */
[----:B------:R-:W-:Y:S02]  /*18910*/  IMAD.MOV.U32 R134, RZ, RZ, R112 ;  /* 0x000000ffff867224 */ /* 0x000fe400078e0070 */
[----:B------:R-:W-:Y:S02]  /*18920*/  IMAD.MOV.U32 R131, RZ, RZ, R116 ;  /* 0x000000ffff837224 */ /* 0x000fe400078e0074 */
[----:B------:R-:W-:Y:S02]  /*18930*/  IMAD.MOV.U32 R141, RZ, RZ, R133 ;  /* 0x000000ffff8d7224 */ /* 0x000fe400078e0085 */
[----:B------:R-:W-:Y:S01]  /*18940*/  IMAD.MOV.U32 R133, RZ, RZ, R130 ;  /* 0x000000ffff857224 */ /* 0x000fe200078e0082 */
        /* <DEDUP_REMOVED lines=14> */
[----:B------:R-:W-:-:S02]  /*18a30*/  IMAD.MOV.U32 R148, RZ, RZ, R132 ;  /* 0x000000ffff947224 */ /* 0x000fc400078e0084 */
[----:B------:R-:W-:Y:S01]  /*18a40*/  @!P1 IMAD.IADD R100, R100, 0x1, -R3 ;  /* 0x0000000164649824 */ /* 0x000fe200078e0a03 */
[----:B------:R-:W-:Y:S01]  /*18a50*/  ISETP.GE.AND P1, PT, R135, RZ, PT ;  /* 0x000000ff8700720c */ /* 0x000fe20003f26270 */
[----:B------:R-:W-:Y:S01]  /*18a60*/  IMAD.MOV.U32 R111, RZ, RZ, R101 ;  /* 0x000000ffff6f7224 */ /* 0x000fe200078e0065 */
[----:B------:R-:W-:Y:S01]  /*18a70*/  IABS R101, R136 ;  /* 0x0000008800657213 */ /* 0x000fe20000000000 */
[----:B------:R-:W-:Y:S01]  /*18a80*/  @!P3 IMAD.IADD R99, R99, 0x1, -R3 ;  /* 0x000000016363b824 */ /* 0x000fe200078e0a03 */
[----:B------:R-:W-:Y:S01]  /*18a90*/  ISETP.GE.AND P3, PT, R136, RZ, PT ;  /* 0x000000ff8800720c */ /* 0x000fe20003f66270 */
[----:B--2---:R-:W-:Y:S02]  /*18aa0*/  IMAD.MOV.U32 R115, RZ, RZ, R110 ;  /* 0x000000ffff737224 */ /* 0x004fe400078e006e */
[----:B---3--:R-:W-:Y:S02]  /*18ab0*/  IMAD.MOV.U32 R117, RZ, RZ, R114 ;  /* 0x000000ffff757224 */ /* 0x008fe400078e0072 */
[----:B------:R-:W-:-:S02]  /*18ac0*/  IMAD.MOV.U32 R114, RZ, RZ, R113 ;  /* 0x000000ffff727224 */ /* 0x000fc400078e0071 */
[----:B------:R-:W2:Y:S04]  /*18ad0*/  LDL.LU R113, [R1+0x604] ;  /* 0x0006040001717983 */ /* 0x000ea80000300800 */
[----:B------:R-:W3:Y:S04]  /*18ae0*/  LDL.LU R110, [R1+0x664] ;  /* 0x00066400016e7983 */ /* 0x000ee80000300800 */
[----:B------:R-:W4:Y:S04]  /*18af0*/  LDL.LU R132, [R1+0x5d0] ;  /* 0x0005d00001847983 */ /* 0x000f280000300800 */
[----:B------:R-:W2:Y:S04]  /*18b00*/  LDL.LU R135, [R1+0x5d4] ;  /* 0x0005d40001877983 */ /* 0x000ea80000300800 */
[----:B------:R-:W3:Y:S01]  /*18b10*/  LDL.LU R136, [R1+0x5d8] ;  /* 0x0005d80001887983 */ /* 0x000ee20000300800 */
[----:B------:R-:W-:Y:S01]  /*18b20*/  @!P4 IMAD.MOV R94, RZ, RZ, -R94 ;  /* 0x000000ffff5ec224 */ /* 0x000fe200078e0a5e */
[----:B------:R-:W-:Y:S01]  /*18b30*/  ISETP.GT.U32.AND P4, PT, R3, R98, PT ;  /* 0x000000620300720c */ /* 0x000fe20003f84070 */
[----:B------:R-:W-:-:S12]  /*18b40*/  IMAD.HI.U32 R2, R4, R101, RZ ;  /* 0x0000006504027227 */ /* 0x000fd800078e00ff */
[----:B------:R-:W-:-:S05]  /*18b50*/  @!P4 IMAD.IADD R98, R98, 0x1, -R3 ;  /* 0x000000016262c824 */ /* 0x000fca00078e0a03 */
[----:B------:R-:W-:Y:S01]  /*18b60*/  ISETP.GT.U32.AND P6, PT, R3, R98, PT ;  /* 0x000000620300720c */ /* 0x000fe20003fc4070 */
[----:B------:R-:W-:-:S04]  /*18b70*/  IMAD.MOV R2, RZ, RZ, -R2 ;  /* 0x000000ffff027224 */ /* 0x000fc800078e0a02 */
[----:B------:R-:W-:-:S08]  /*18b80*/  IMAD R101, R3, R2, R101 ;  /* 0x0000000203657224 */ /* 0x000fd000078e0265 */
[----:B------:R-:W-:Y:S01]  /*18b90*/  @!P6 IMAD.IADD R98, R98, 0x1, -R3 ;  /* 0x000000016262e824 */ /* 0x000fe200078e0a03 */
[C---:B------:R-:W-:Y:S02]  /*18ba0*/  ISETP.GT.U32.AND P6, PT, R3.reuse, R101, PT ;  /* 0x000000650300720c */ /* 0x040fe40003fc4070 */
[----:B------:R-:W-:Y:S01]  /*18bb0*/  ISETP.GT.U32.AND P4, PT, R3, R97, PT ;  /* 0x000000610300720c */ /* 0x000fe20003f84070 */
[----:B------:R-:W-:-:S10]  /*18bc0*/  @!P2 IMAD.MOV R98, RZ, RZ, -R98 ;  /* 0x000000ffff62a224 */ /* 0x000fd400078e0a62 */
[----:B------:R-:W-:-:S05]  /*18bd0*/  @!P6 IMAD.IADD R101, R101, 0x1, -R3 ;  /* 0x000000016565e824 */ /* 0x000fca00078e0a03 */
[----:B------:R-:W-:Y:S01]  /*18be0*/  ISETP.GT.U32.AND P2, PT, R3, R101, PT ;  /* 0x000000650300720c */ /* 0x000fe20003f44070 */
[----:B------:R-:W-:Y:S02]  /*18bf0*/  IMAD.MOV.U32 R109, RZ, RZ, R104 ;  /* 0x000000ffff6d7224 */ /* 0x000fe400078e0068 */
[----:B------:R-:W-:Y:S01]  /*18c00*/  @!P4 IMAD.IADD R97, R97, 0x1, -R3 ;  /* 0x000000016161c824 */ /* 0x000fe200078e0a03 */
[----:B------:R-:W-:Y:S01]  /*18c10*/  ISETP.GE.AND P4, PT, R137, RZ, PT ;  /* 0x000000ff8900720c */ /* 0x000fe20003f86270 */
        /* <DEDUP_REMOVED lines=8> */
[----:B----4-:R-:W-:Y:S02]  /*18ca0*/  IMAD.MOV.U32 R137, RZ, RZ, R132 ;  /* 0x000000ffff897224 */ /* 0x010fe400078e0084 */
[----:B------:R-:W-:Y:S02]  /*18cb0*/  IMAD.MOV.U32 R132, RZ, RZ, R128 ;  /* 0x000000ffff847224 */ /* 0x000fe400078e0080 */
[----:B------:R-:W4:Y:S01]  /*18cc0*/  LDL.LU R128, [R1+0x630] ;  /* 0x0006300001807983 */ /* 0x000f220000300800 */
[----:B---3--:R-:W-:Y:S02]  /*18cd0*/  IMAD.MOV.U32 R139, RZ, RZ, R136 ;  /* 0x000000ffff8b7224 */ /* 0x008fe400078e0088 */
[----:B------:R-:W-:Y:S02]  /*18ce0*/  IMAD.MOV.U32 R136, RZ, RZ, R133 ;  /* 0x000000ffff887224 */ /* 0x000fe400078e0085 */
[----:B------:R-:W3:Y:S01]  /*18cf0*/  LDL.LU R133, [R1+0x698] ;  /* 0x0006980001857983 */ /* 0x000ee20000300800 */
[----:B------:R-:W-:-:S04]  /*18d00*/  IMAD.HI.U32 R6, R4, R102, RZ ;  /* 0x0000006604067227 */ /* 0x000fc800078e00ff */
[----:B------:R-:W-:Y:S01]  /*18d10*/  IMAD.MOV R6, RZ, RZ, -R6 ;  /* 0x000000ffff067224 */ /* 0x000fe200078e0a06 */
[----:B------:R-:W-:-:S03]  /*18d20*/  IABS R104, R138 ;  /* 0x0000008a00687213 */ /* 0x000fc60000000000 */
[C---:B------:R-:W-:Y:S02]  /*18d30*/  IMAD R102, R3.reuse, R6, R102 ;  /* 0x0000000603667224 */ /* 0x040fe400078e0266 */
[----:B------:R-:W-:Y:S01]  /*18d40*/  @!P0 IMAD.MOV R97, RZ, RZ, -R97 ;  /* 0x000000ffff618224 */ /* 0x000fe200078e0a61 */
[C---:B------:R-:W-:Y:S01]  /*18d50*/  ISETP.GT.U32.AND P0, PT, R3.reuse, R100, PT ;  /* 0x000000640300720c */ /* 0x040fe20003f04070 */
[----:B------:R-:W-:Y:S01]  /*18d60*/  IMAD.HI.U32 R2, R4, R104, RZ ;  /* 0x0000006804027227 */ /* 0x000fe200078e00ff */
[----:B------:R-:W-:-:S03]  /*18d70*/  ISETP.GT.U32.AND P6, PT, R3, R102, PT ;  /* 0x000000660300720c */ /* 0x000fc60003fc4070 */
[----:B------:R-:W-:Y:S02]  /*18d80*/  IMAD.MOV R2, RZ, RZ, -R2 ;  /* 0x000000ffff027224 */ /* 0x000fe400078e0a02 */
[----:B------:R-:W-:-:S04]  /*18d90*/  IMAD.HI.U32 R5, R4, R103, RZ ;  /* 0x0000006704057227 */ /* 0x000fc800078e00ff */
[C---:B------:R-:W-:Y:S02]  /*18da0*/  IMAD R104, R3.reuse, R2, R104 ;  /* 0x0000000203687224 */ /* 0x040fe400078e0268 */
[----:B------:R-:W-:Y:S02]  /*18db0*/  IMAD.MOV R5, RZ, RZ, -R5 ;  /* 0x000000ffff057224 */ /* 0x000fe400078e0a05 */
[----:B------:R-:W-:Y:S02]  /*18dc0*/  IMAD.MOV.U32 R142, RZ, RZ, R134 ;  /* 0x000000ffff8e7224 */ /* 0x000fe400078e0086 */
[----:B------:R-:W-:Y:S01]  /*18dd0*/  @!P0 IMAD.IADD R100, R100, 0x1, -R3 ;  /* 0x0000000164648824 */ /* 0x000fe200078e0a03 */
[C---:B------:R-:W-:Y:S01]  /*18de0*/  ISETP.GT.U32.AND P0, PT, R3.reuse, R104, PT ;  /* 0x000000680300720c */ /* 0x040fe20003f04070 */
[----:B------:R-:W-:Y:S01]  /*18df0*/  IMAD.MOV.U32 R134, RZ, RZ, R105 ;  /* 0x000000ffff867224 */ /* 0x000fe200078e0069 */
[----:B------:R-:W-:Y:S01]  /*18e00*/  IABS R105, R140 ;  /* 0x0000008c00697213 */ /* 0x000fe20000000000 */
[----:B------:R-:W-:-:S02]  /*18e10*/  IMAD R103, R3, R5, R103 ;  /* 0x0000000503677224 */ /* 0x000fc400078e0267 */
[----:B------:R-:W-:Y:S02]  /*18e20*/  @!P6 IMAD.IADD R102, R102, 0x1, -R3 ;  /* 0x000000016666e824 */ /* 0x000fe400078e0a03 */
[----:B------:R-:W-:Y:S01]  /*18e30*/  @!P5 IMAD.MOV R99, RZ, RZ, -R99 ;  /* 0x000000ffff63d224 */ /* 0x000fe200078e0a63 */
[C---:B------:R-:W-:Y:S01]  /*18e40*/  ISETP.GT.U32.AND P5, PT, R3.reuse, R103, PT ;  /* 0x000000670300720c */ /* 0x040fe20003fa4070 */
[----:B------:R-:W-:Y:S01]  /*18e50*/  IMAD.HI.U32 R5, R4, R105, RZ ;  /* 0x0000006904057227 */ /* 0x000fe200078e00ff */
[----:B------:R-:W-:-:S03]  /*18e60*/  ISETP.GT.U32.AND P6, PT, R3, R102, PT ;  /* 0x000000660300720c */ /* 0x000fc60003fc4070 */
[----:B------:R-:W-:Y:S02]  /*18e70*/  IMAD.MOV R5, RZ, RZ, -R5 ;  /* 0x000000ffff057224 */ /* 0x000fe400078e0a05 */
[----:B------:R-:W-:Y:S02]  /*18e80*/  @!P0 IMAD.IADD R104, R104, 0x1, -R3 ;  /* 0x0000000168688824 */ /* 0x000fe400078e0a03 */
[C---:B------:R-:W-:Y:S02]  /*18e90*/  IMAD R105, R3.reuse, R5, R105 ;  /* 0x0000000503697224 */ /* 0x040fe400078e0269 */
[----:B------:R-:W-:Y:S01]  /*18ea0*/  @!P4 IMAD.MOV R100, RZ, RZ, -R100 ;  /* 0x000000ffff64c224 */ /* 0x000fe200078e0a64 */
[----:B------:R-:W-:Y:S01]  /*18eb0*/  ISETP.GT.U32.AND P4, PT, R3, R104, PT ;  /* 0x000000680300720c */ /* 0x000fe20003f84070 */
[--C-:B------:R-:W-:Y:S01]  /*18ec0*/  @!P5 IMAD.IADD R103, R103, 0x1, -R3.reuse ;  /* 0x000000016767d824 */ /* 0x100fe200078e0a03 */
[----:B------:R-:W-:Y:S01]  /*18ed0*/  IABS R106, R141 ;  /* 0x0000008d006a7213 */ /* 0x000fe20000000000 */
[----:B------:R-:W-:Y:S01]  /*18ee0*/  @!P6 IMAD.IADD R102, R102, 0x1, -R3 ;  /* 0x000000016666e824 */ /* 0x000fe200078e0a03 */
[----:B------:R-:W-:-:S02]  /*18ef0*/  ISETP.GT.U32.AND P6, PT, R3, R105, PT ;  /* 0x000000690300720c */ /* 0x000fc40003fc4070 */
[----:B------:R-:W-:Y:S01]  /*18f00*/  ISETP.GT.U32.AND P5, PT, R3, R103, PT ;  /* 0x000000670300720c */ /* 0x000fe20003fa4070 */
[----:B------:R-:W-:Y:S01]  /*18f10*/  IMAD.HI.U32 R2, R4, R106, RZ ;  /* 0x0000006a04027227 */ /* 0x000fe200078e00ff */
[----:B------:R-:W-:-:S03]  /*18f20*/  ISETP.GE.AND P0, PT, R138, RZ, PT ;  /* 0x000000ff8a00720c */ /* 0x000fc60003f06270 */
[----:B------:R-:W-:Y:S02]  /*18f30*/  IMAD.MOV R2, RZ, RZ, -R2 ;  /* 0x000000ffff027224 */ /* 0x000fe400078e0a02 */
[----:B------:R-:W-:Y:S02]  /*18f40*/  IMAD.MOV.U32 R109, RZ, RZ, R107 ;  /* 0x000000ffff6d7224 */ /* 0x000fe400078e006b */
[----:B------:R-:W-:Y:S02]  /*18f50*/  IMAD.MOV.U32 R146, RZ, RZ, R137 ;  /* 0x000000ffff927224 */ /* 0x000fe400078e0089 */
[----:B--2---:R-:W-:Y:S02]  /*18f60*/  IMAD.MOV.U32 R138, RZ, RZ, R135 ;  /* 0x000000ffff8a7224 */ /* 0x004fe400078e0087 */
[----:B------:R-:W-:Y:S02]  /*18f70*/  IMAD.MOV.U32 R137, RZ, RZ, R134 ;  /* 0x000000ffff897224 */ /* 0x000fe400078e0086 */
[----:B------:R-:W-:Y:S01]  /*18f80*/  @!P4 IMAD.IADD R104, R104, 0x1, -R3 ;  /* 0x000000016868c824 */ /* 0x000fe200078e0a03 */
[----:B------:R-:W-:Y:S01]  /*18f90*/  ISETP.GE.AND P4, PT, R140, RZ, PT ;  /* 0x000000ff8c00720c */ /* 0x000fe20003f86270 */
[----:B------:R-:W-:-:S02]  /*18fa0*/  IMAD R106, R3, R2, R106 ;  /* 0x00000002036a7224 */ /* 0x000fc400078e026a */
[----:B------:R-:W-:Y:S02]  /*18fb0*/  @!P6 IMAD.IADD R105, R105, 0x1, -R3 ;  /* 0x000000016969e824 */ /* 0x000fe400078e0a03 */
[----:B------:R-:W-:Y:S02]  /*18fc0*/  IMAD.MOV.U32 R135, RZ, RZ, R109 ;  /* 0x000000ffff877224 */ /* 0x000fe400078e006d */
[----:B------:R-:W-:Y:S02]  /*18fd0*/  IMAD.MOV.U32 R140, RZ, RZ, R139 ;  /* 0x000000ffff8c7224 */ /* 0x000fe400078e008b */
[----:B------:R-:W-:Y:S02]  /*18fe0*/  IMAD.MOV.U32 R134, RZ, RZ, R108 ;  /* 0x000000ffff867224 */ /* 0x000fe400078e006c */
[----:B------:R-:W-:Y:S02]  /*18ff0*/  IMAD.MOV.U32 R139, RZ, RZ, R138 ;  /* 0x000000ffff8b7224 */ /* 0x000fe400078e008a */
[----:B------:R-:W-:-:S02]  /*19000*/  IMAD.MOV.U32 R138, RZ, RZ, R137 ;  /* 0x000000ffff8a7224 */ /* 0x000fc400078e0089 */
[----:B------:R-:W-:Y:S01]  /*19010*/  @!P5 IMAD.IADD R103, R103, 0x1, -R3 ;  /* 0x000000016767d824 */ /* 0x000fe200078e0a03 */
[C---:B------:R-:W-:Y:S01]  /*19020*/  ISETP.GT.U32.AND P5, PT, R3.reuse, R106, PT ;  /* 0x0000006a0300720c */ /* 0x040fe20003fa4070 */
[----:B------:R-:W-:Y:S02]  /*19030*/  IMAD.MOV.U32 R137, RZ, RZ, R136 ;  /* 0x000000ffff897224 */ /* 0x000fe400078e0088 */
[----:B------:R-:W-:Y:S01]  /*19040*/  @!P3 IMAD.MOV R101, RZ, RZ, -R101 ;  /* 0x000000ffff65b224 */ /* 0x000fe200078e0a65 */
[----:B------:R-:W-:Y:S01]  /*19050*/  ISETP.GT.U32.AND P3, PT, R3, R105, PT ;  /* 0x000000690300720c */ /* 0x000fe20003f64070 */
[----:B------:R-:W-:Y:S02]  /*19060*/  IMAD.MOV.U32 R136, RZ, RZ, R135 ;  /* 0x000000ffff887224 */ /* 0x000fe400078e0087 */
[----:B------:R-:W-:Y:S02]  /*19070*/  IMAD.MOV.U32 R135, RZ, RZ, R134 ;  /* 0x000000ffff877224 */ /* 0x000fe400078e0086 */
[----:B------:R-:W-:-:S02]  /*19080*/  IMAD.MOV.U32 R145, RZ, RZ, R139 ;  /* 0x000000ffff917224 */ /* 0x000fc400078e008b */
[----:B------:R-:W-:Y:S02]  /*19090*/  IMAD.MOV.U32 R139, RZ, RZ, R138 ;  /* 0x000000ffff8b7224 */ /* 0x000fe400078e008a */
[----:B------:R-:W-:Y:S02]  /*190a0*/  IMAD.MOV.U32 R138, RZ, RZ, R137 ;  /* 0x000000ffff8a7224 */ /* 0x000fe400078e0089 */
[----:B------:R-:W-:Y:S02]  /*190b0*/  IMAD.MOV.U32 R137, RZ, RZ, R136 ;  /* 0x000000ffff897224 */ /* 0x000fe400078e0088 */
[----:B------:R-:W-:Y:S02]  /*190c0*/  IMAD.MOV.U32 R136, RZ, RZ, R135 ;  /* 0x000000ffff887224 */ /* 0x000fe400078e0087 */
[--C-:B------:R-:W-:Y:S01]  /*190d0*/  @!P5 IMAD.IADD R106, R106, 0x1, -R3.reuse ;  /* 0x000000016a6ad824 */ /* 0x100fe200078e0a03 */
[----:B------:R-:W-:Y:S01]  /*190e0*/  ISETP.GE.AND P5, PT, R141, RZ, PT ;  /* 0x000000ff8d00720c */ /* 0x000fe20003fa6270 */
[----:B------:R-:W-:-:S02]  /*190f0*/  @!P3 IMAD.IADD R105, R105, 0x1, -R3 ;  /* 0x000000016969b824 */ /* 0x000fc400078e0a03 */
[----:B------:R-:W-:Y:S01]  /*19100*/  IMAD.MOV.U32 R144, RZ, RZ, R140 ;  /* 0x000000ffff907224 */ /* 0x000fe200078e008c */
[----:B------:R-:W-:Y:S01]  /*19110*/  IABS R109, R142 ;  /* 0x0000008e006d7213 */ /* 0x000fe20000000000 */
[----:B------:R-:W-:Y:S01]  /*19120*/  @!P4 IMAD.MOV R105, RZ, RZ, -R105 ;  /* 0x000000ffff69c224 */ /* 0x000fe200078e0a69 */
[----:B------:R-:W-:Y:S01]  /*19130*/  ISETP.GE.AND P4, PT, R142, RZ, PT ;  /* 0x000000ff8e00720c */ /* 0x000fe20003f86270 */
[----:B---3--:R-:W-:Y:S02]  /*19140*/  IMAD.MOV.U32 R134, RZ, RZ, R133 ;  /* 0x000000ffff867224 */ /* 0x008fe400078e0085 */
        /* <DEDUP_REMOVED lines=25> */
[----:B----4-:R-:W-:Y:S02]  /*192e0*/  IMAD.MOV.U32 R129, RZ, RZ, R128 ;  /* 0x000000ffff817224 */ /* 0x010fe400078e0080 */
[----:B------:R-:W-:Y:S01]  /*192f0*/  IMAD.MOV.U32 R112, RZ, RZ, R251 ;  /* 0x000000ffff707224 */ /* 0x000fe200078e00fb */
[----:B------:R-:W2:Y:S01]  /*19300*/  LDL.LU R128, [R1+0x64c] ;  /* 0x00064c0001807983 */ /* 0x000ea20000300800 */
[----:B------:R-:W-:-:S03]  /*19310*/  IMAD.MOV.U32 R155, RZ, RZ, R141 ;  /* 0x000000ffff9b7224 */ /* 0x000fc600078e008d */
[----:B------:R-:W3:Y:S04]  /*19320*/  LDL.LU R251, [R1+0x648] ;  /* 0x0006480001fb7983 */ /* 0x000ee80000300800 */
[----:B------:R-:W4:Y:S01]  /*19330*/  LDL R141, [R1+0x600] ;  /* 0x00060000018d7983 */ /* 0x000f220000100800 */
[----:B------:R-:W-:-:S05]  /*19340*/  IABS R107, R148 ;  /* 0x00000094006b7213 */ /* 0x000fca0000000000 */
[----:B------:R-:W-:-:S04]  /*19350*/  IMAD.HI.U32 R2, R4, R107, RZ ;  /* 0x0000006b04027227 */ /* 0x000fc800078e00ff */
[----:B------:R-:W-:-:S04]  /*19360*/  IMAD.MOV R2, RZ, RZ, -R2 ;  /* 0x000000ffff027224 */ /* 0x000fc800078e0a02 */
[----:B------:R-:W-:-:S05]  /*19370*/  IMAD R107, R3, R2, R107 ;  /* 0x00000002036b7224 */ /* 0x000fca00078e026b */
[----:B------:R-:W-:Y:S01]  /*19380*/  ISETP.GT.U32.AND P6, PT, R3, R107, PT ;  /* 0x0000006b0300720c */ /* 0x000fe20003fc4070 */
[----:B------:R-:W-:Y:S01]  /*19390*/  IMAD.HI.U32 R2, R4, R109, RZ ;  /* 0x0000006d04027227 */ /* 0x000fe200078e00ff */
[----:B------:R-:W-:-:S03]  /*193a0*/  IABS R108, R147 ;  /* 0x00000093006c7213 */ /* 0x000fc60000000000 */
[----:B------:R-:W-:Y:S01]  /*193b0*/  IMAD.MOV.U32 R117, RZ, RZ, R110 ;  /* 0x000000ffff757224 */ /* 0x000fe200078e006e */
[----:B------:R-:W-:Y:S01]  /*193c0*/  IABS R110, R143 ;  /* 0x0000008f006e7213 */ /* 0x000fe20000000000 */
[----:B------:R-:W-:-:S06]  /*193d0*/  IMAD.MOV R2, RZ, RZ, -R2 ;  /* 0x000000ffff027224 */ /* 0x000fcc00078e0a02 */
[----:B------:R-:W-:Y:S02]  /*193e0*/  @!P6 IMAD.IADD R107, R107, 0x1, -R3 ;  /* 0x000000016b6be824 */ /* 0x000fe400078e0a03 */
[C---:B------:R-:W-:Y:S02]  /*193f0*/  IMAD R109, R3.reuse, R2, R109 ;  /* 0x00000002036d7224 */ /* 0x040fe400078e026d */
[----:B------:R-:W-:Y:S01]  /*19400*/  IMAD.HI.U32 R2, R4, R110, RZ ;  /* 0x0000006e04027227 */ /* 0x000fe200078e00ff */
[----:B------:R-:W-:-:S03]  /*19410*/  ISETP.GT.U32.AND P6, PT, R3, R107, PT ;  /* 0x0000006b0300720c */ /* 0x000fc60003fc4070 */
[----:B------:R-:W-:-:S04]  /*19420*/  IMAD.HI.U32 R5, R4, R108, RZ ;  /* 0x0000006c04057227 */ /* 0x000fc800078e00ff */
[----:B------:R-:W-:Y:S02]  /*19430*/  IMAD.MOV R2, RZ, RZ, -R2 ;  /* 0x000000ffff027224 */ /* 0x000fe400078e0a02 */
[----:B------:R-:W-:Y:S01]  /*19440*/  IMAD.MOV R5, RZ, RZ, -R5 ;  /* 0x000000ffff057224 */ /* 0x000fe200078e0a05 */
[C---:B------:R-:W-:Y:S01]  /*19450*/  ISETP.GT.U32.AND P3, PT, R3.reuse, R109, PT ;  /* 0x0000006d0300720c */ /* 0x040fe20003f64070 */
[C---:B------:R-:W-:Y:S02]  /*19460*/  IMAD R110, R3.reuse, R2, R110 ;  /* 0x00000002036e7224 */ /* 0x040fe400078e026e */
[----:B------:R-:W-:Y:S02]  /*19470*/  IMAD R108, R3, R5, R108 ;  /* 0x00000005036c7224 */ /* 0x000fe400078e026c */
[----:B------:R-:W-:Y:S01]  /*19480*/  @!P6 IMAD.IADD R107, R107, 0x1, -R3 ;  /* 0x000000016b6be824 */ /* 0x000fe200078e0a03 */
[C---:B------:R-:W-:Y:S01]  /*19490*/  ISETP.GT.U32.AND P6, PT, R3.reuse, R110, PT ;  /* 0x0000006e0300720c */ /* 0x040fe20003fc4070 */
[----:B------:R-:W-:Y:S01]  /*194a0*/  @!P2 IMAD.MOV R103, RZ, RZ, -R103 ;  /* 0x000000ffff67a224 */ /* 0x000fe200078e0a67 */
[C---:B------:R-:W-:Y:S01]  /*194b0*/  ISETP.GT.U32.AND P2, PT, R3.reuse, R108, PT ;  /* 0x0000006c0300720c */ /* 0x040fe20003f44070 */
[----:B------:R-:W-:Y:S01]  /*194c0*/  @!P1 IMAD.MOV R102, RZ, RZ, -R102 ;  /* 0x000000ffff669224 */ /* 0x000fe200078e0a66 */
[----:B------:R-:W-:-:S03]  /*194d0*/  ISETP.GT.U32.AND P1, PT, R3, R106, PT ;  /* 0x0000006a0300720c */ /* 0x000fc60003f24070 */
[----:B------:R-:W-:-:S06]  /*194e0*/  @!P3 IMAD.IADD R109, R109, 0x1, -R3 ;  /* 0x000000016d6db824 */ /* 0x000fcc00078e0a03 */
[--C-:B------:R-:W-:Y:S01]  /*194f0*/  @!P6 IMAD.IADD R110, R110, 0x1, -R3.reuse ;  /* 0x000000016e6ee824 */ /* 0x100fe200078e0a03 */
[----:B------:R-:W-:Y:S01]  /*19500*/  ISETP.GT.U32.AND P6, PT, R3, R109, PT ;  /* 0x0000006d0300720c */ /* 0x000fe20003fc4070 */
[--C-:B------:R-:W-:Y:S02]  /*19510*/  @!P2 IMAD.IADD R108, R108, 0x1, -R3.reuse ;  /* 0x000000016c6ca824 */ /* 0x100fe400078e0a03 */
[----:B------:R-:W-:-:S03]  /*19520*/  @!P1 IMAD.IADD R106, R106, 0x1, -R3 ;  /* 0x000000016a6a9824 */ /* 0x000fc600078e0a03 */
[----:B------:R-:W-:Y:S01]  /*19530*/  ISETP.GT.U32.AND P2, PT, R3, R108, PT ;  /* 0x0000006c0300720c */ /* 0x000fe20003f44070 */
[----:B------:R-:W-:Y:S01]  /*19540*/  IMAD.MOV.U32 R140, RZ, RZ, R119 ;  /* 0x000000ffff8c7224 */ /* 0x000fe200078e0077 */
[----:B------:R-:W-:Y:S01]  /*19550*/  ISETP.GE.AND P1, PT, R147, RZ, PT ;  /* 0x000000ff9300720c */ /* 0x000fe20003f26270 */
[----:B------:R-:W-:Y:S02]  /*19560*/  IMAD.MOV.U32 R119, RZ, RZ, R112 ;  /* 0x000000ffff777224 */ /* 0x000fe400078e0070 */
[----:B------:R-:W-:Y:S01]  /*19570*/  IMAD.MOV.U32 R151, RZ, RZ, R142 ;  /* 0x000000ffff977224 */ /* 0x000fe200078e008e */
[----:B------:R-:W-:Y:S01]  /*19580*/  ISETP.GE.AND P3, PT, R143, RZ, PT ;  /* 0x000000ff8f00720c */ /* 0x000fe20003f66270 */
[----:B------:R-:W-:Y:S01]  /*19590*/  IMAD.MOV.U32 R142, RZ, RZ, R113 ;  /* 0x000000ffff8e7224 */ /* 0x000fe200078e0071 */
[----:B------:R-:W-:Y:S01]  /*195a0*/  IABS R113, R144 ;  /* 0x0000009000717213 */ /* 0x000fe20000000000 */
[----:B------:R-:W-:Y:S02]  /*195b0*/  IMAD.MOV.U32 R143, RZ, RZ, R119 ;  /* 0x000000ffff8f7224 */ /* 0x000fe400078e0077 */
[----:B------:R-:W-:Y:S01]  /*195c0*/  @!P6 IMAD.IADD R109, R109, 0x1, -R3 ;  /* 0x000000016d6de824 */ /* 0x000fe200078e0a03 */
[----:B------:R-:W-:Y:S01]  /*195d0*/  ISETP.GE.AND P6, PT, R144, RZ, PT ;  /* 0x000000ff9000720c */ /* 0x000fe20003fc6270 */
[----:B------:R-:W-:-:S02]  /*195e0*/  IMAD.MOV.U32 R144, RZ, RZ, R142 ;  /* 0x000000ffff907224 */ /* 0x000fc400078e008e */
[----:B------:R-:W-:Y:S01]  /*195f0*/  @!P2 IMAD.IADD R108, R108, 0x1, -R3 ;  /* 0x000000016c6ca824 */ /* 0x000fe200078e0a03 */
[----:B------:R-:W-:Y:S01]  /*19600*/  IABS R112, R145 ;  /* 0x0000009100707213 */ /* 0x000fe20000000000 */
[----:B------:R-:W-:Y:S01]  /*19610*/  IMAD.MOV.U32 R142, RZ, RZ, R140 ;  /* 0x000000ffff8e7224 */ /* 0x000fe200078e008c */
[----:B------:R-:W2:Y:S01]  /*19620*/  LDL.LU R119, [R1+0x624] ;  /* 0x0006240001777983 */ /* 0x000ea20000300800 */
[----:B------:R-:W-:Y:S02]  /*19630*/  IMAD.MOV.U32 R157, RZ, RZ, R143 ;  /* 0x000000ffff9d7224 */ /* 0x000fe400078e008f */
[----:B------:R-:W-:Y:S02]  /*19640*/  IMAD.MOV.U32 R140, RZ, RZ, R138 ;  /* 0x000000ffff8c7224 */ /* 0x000fe400078e008a */
[----:B------:R-:W-:Y:S02]  /*19650*/  IMAD.MOV.U32 R138, RZ, RZ, R136 ;  /* 0x000000ffff8a7224 */ /* 0x000fe400078e0088 */
[----:B------:R-:W-:-:S02]  /*19660*/  IMAD.MOV.U32 R136, RZ, RZ, R134 ;  /* 0x000000ffff887224 */ /* 0x000fc400078e0086 */
[----:B------:R-:W-:Y:S02]  /*19670*/  IMAD.MOV.U32 R134, RZ, RZ, R132 ;  /* 0x000000ffff867224 */ /* 0x000fe400078e0084 */
[----:B------:R-:W-:Y:S02]  /*19680*/  IMAD.MOV.U32 R132, RZ, RZ, R131 ;  /* 0x000000ffff847224 */ /* 0x000fe400078e0083 */
[----:B------:R-:W-:Y:S01]  /*19690*/  @!P1 IMAD.MOV R108, RZ, RZ, -R108 ;  /* 0x000000ffff6c9224 */ /* 0x000fe200078e0a6c */
[----:B------:R-:W-:Y:S01]  /*196a0*/  ISETP.GE.AND P1, PT, R145, RZ, PT ;  /* 0x000000ff9100720c */ /* 0x000fe20003f26270 */
[----:B------:R-:W-:Y:S02]  /*196b0*/  IMAD.MOV.U32 R131, RZ, RZ, R122 ;  /* 0x000000ffff837224 */ /* 0x000fe400078e007a */
[----:B------:R-:W-:Y:S02]  /*196c0*/  IMAD.MOV.U32 R122, RZ, RZ, R118 ;  /* 0x000000ffff7a7224 */ /* 0x000fe400078e0076 */
[----:B------:R-:W-:-:S02]  /*196d0*/  IMAD.MOV.U32 R118, RZ, RZ, R116 ;  /* 0x000000ffff767224 */ /* 0x000fc400078e0074 */
[----:B------:R-:W-:Y:S01]  /*196e0*/  @!P0 IMAD.MOV R104, RZ, RZ, -R104 ;  /* 0x000000ffff688224 */ /* 0x000fe200078e0a68 */
[----:B------:R-:W-:Y:S01]  /*196f0*/  ISETP.GE.AND P0, PT, R148, RZ, PT ;  /* 0x000000ff9400720c */ /* 0x000fe20003f06270 */
        /* <DEDUP_REMOVED lines=9> */
[----:B---3--:R-:W-:Y:S02]  /*19790*/  IMAD.MOV.U32 R116, RZ, RZ, R251 ;  /* 0x000000ffff747224 */ /* 0x008fe400078e00fb */
[----:B------:R-:W-:Y:S01]  /*197a0*/  IMAD.MOV.U32 R141, RZ, RZ, R127 ;  /* 0x000000ffff8d7224 */ /* 0x000fe200078e007f */
[----:B------:R-:W3:Y:S01]  /*197b0*/  LDL.LU R251, [R1+0x6c8] ;  /* 0x0006c80001fb7983 */ /* 0x000ee20000300800 */
[----:B--2---:R-:W-:-:S02]  /*197c0*/  IMAD.MOV.U32 R117, RZ, RZ, R128 ;  /* 0x000000ffff757224 */ /* 0x004fc400078e0080 */
[----:B------:R-:W-:Y:S01]  /*197d0*/  IMAD.MOV.U32 R127, RZ, RZ, R126 ;  /* 0x000000ffff7f7224 */ /* 0x000fe200078e007e */
[----:B------:R-:W2:Y:S01]  /*197e0*/  LDL.LU R128, [R1+0x730] ;  /* 0x0007300001807983 */ /* 0x000ea20000300800 */
[----:B------:R-:W-:-:S03]  /*197f0*/  IMAD.MOV.U32 R126, RZ, RZ, R129 ;  /* 0x000000ffff7e7224 */ /* 0x000fc600078e0081 */
[----:B------:R-:W4:Y:S04]  /*19800*/  LDL.LU R129, [R1+0x688] ;  /* 0x0006880001817983 */ /* 0x000f280000300800 */
[----:B------:R-:W3:Y:S04]  /*19810*/  LDL.LU R147, [R1+0x608] ;  /* 0x0006080001937983 */ /* 0x000ee80000300800 */
[----:B------:R-:W2:Y:S01]  /*19820*/  LDL.LU R148, [R1+0x610] ;  /* 0x0006100001947983 */ /* 0x000ea20000300800 */
[----:B------:R-:W-:Y:S01]  /*19830*/  IMAD.MOV.U32 R120, RZ, RZ, R111 ;  /* 0x000000ffff787224 */ /* 0x000fe200078e006f */
[----:B------:R-:W-:Y:S01]  /*19840*/  IABS R111, R146 ;  /* 0x00000092006f7213 */ /* 0x000fe20000000000 */
[----:B------:R-:W-:-:S04]  /*19850*/  @!P5 IMAD.MOV R106, RZ, RZ, -R106 ;  /* 0x000000ffff6ad224 */ /* 0x000fc800078e0a6a */
[----:B------:R-:W-:Y:S01]  /*19860*/  IMAD.HI.U32 R2, R4, R111, RZ ;  /* 0x0000006f04027227 */ /* 0x000fe200078e00ff */
[----:B------:R-:W-:-:S03]  /*19870*/  ISETP.GT.U32.AND P5, PT, R3, R110, PT ;  /* 0x0000006e0300720c */ /* 0x000fc60003fa4070 */
[----:B------:R-:W-:-:S04]  /*19880*/  IMAD.MOV R2, RZ, RZ, -R2 ;  /* 0x000000ffff027224 */ /* 0x000fc800078e0a02 */
[----:B------:R-:W-:Y:S02]  /*19890*/  IMAD R111, R3, R2, R111 ;  /* 0x00000002036f7224 */ /* 0x000fe400078e026f */
[----:B------:R-:W-:-:S04]  /*198a0*/  IMAD.HI.U32 R2, R4, R113, RZ ;  /* 0x0000007104027227 */ /* 0x000fc800078e00ff */
[----:B------:R-:W-:Y:S02]  /*198b0*/  IMAD.MOV R2, RZ, RZ, -R2 ;  /* 0x000000ffff027224 */ /* 0x000fe400078e0a02 */
[----:B------:R-:W-:Y:S02]  /*198c0*/  @!P5 IMAD.IADD R110, R110, 0x1, -R3 ;  /* 0x000000016e6ed824 */ /* 0x000fe400078e0a03 */
[----:B------:R-:W-:Y:S02]  /*198d0*/  IMAD R113, R3, R2, R113 ;  /* 0x0000000203717224 */ /* 0x000fe400078e0271 */
[----:B------:R-:W-:-:S03]  /*198e0*/  @!P3 IMAD.MOV R110, RZ, RZ, -R110 ;  /* 0x000000ffff6eb224 */ /* 0x000fc600078e0a6e */
[----:B------:R-:W-:Y:S01]  /*198f0*/  ISETP.GT.U32.AND P3, PT, R3, R113, PT ;  /* 0x000000710300720c */ /* 0x000fe20003f64070 */
[----:B------:R-:W-:Y:S02]  /*19900*/  IMAD.MOV.U32 R149, RZ, RZ, R142 ;  /* 0x000000ffff957224 */ /* 0x000fe400078e008e */
[----:B------:R-:W-:Y:S02]  /*19910*/  IMAD.MOV.U32 R153, RZ, RZ, R144 ;  /* 0x000000ffff997224 */ /* 0x000fe400078e0090 */
[----:B------:R-:W-:Y:S02]  /*19920*/  IMAD.MOV.U32 R144, RZ, RZ, R131 ;  /* 0x000000ffff907224 */ /* 0x000fe400078e0083 */
[----:B------:R-:W-:Y:S02]  /*19930*/  IMAD.MOV.U32 R131, RZ, RZ, R123 ;  /* 0x000000ffff837224 */ /* 0x000fe400078e007b */
[----:B------:R-:W-:Y:S01]  /*19940*/  IMAD.MOV.U32 R123, RZ, RZ, R115 ;  /* 0x000000ffff7b7224 */ /* 0x000fe200078e0073 */
[----:B------:R-:W-:-:S03]  /*19950*/  IABS R115, R149 ;  /* 0x0000009500737213 */ /* 0x000fc60000000000 */
[----:B------:R-:W-:Y:S01]  /*19960*/  @!P3 IMAD.IADD R113, R113, 0x1, -R3 ;  /* 0x000000017171b824 */ /* 0x000fe200078e0a03 */
[----:B------:R-:W-:Y:S02]  /*19970*/  ISETP.GE.AND P3, PT, R149, RZ, PT ;  /* 0x000000ff9500720c */ /* 0x000fe40003f66270 */
[----:B------:R-:W4:Y:S01]  /*19980*/  LDL.LU R149, [R1+0x628] ;  /* 0x0006280001957983 */ /* 0x000f220000300800 */
[----:B------:R-:W-:-:S04]  /*19990*/  IMAD.HI.U32 R5, R4, R112, RZ ;  /* 0x0000007004057227 */ /* 0x000fc800078e00ff */
[----:B------:R-:W-:-:S04]  /*199a0*/  IMAD.MOV R5, RZ, RZ, -R5 ;  /* 0x000000ffff057224 */ /* 0x000fc800078e0a05 */
[----:B------:R-:W-:-:S05]  /*199b0*/  IMAD R112, R3, R5, R112 ;  /* 0x0000000503707224 */ /* 0x000fca00078e0270 */
[C---:B------:R-:W-:Y:S01]  /*199c0*/  ISETP.GT.U32.AND P5, PT, R3.reuse, R112, PT ;  /* 0x000000700300720c */ /* 0x040fe20003fa4070 */
[----:B--2---:R-:W-:Y:S02]  /*199d0*/  IMAD.MOV.U32 R156, RZ, RZ, R148 ;  /* 0x000000ffff9c7224 */ /* 0x004fe400078e0094 */
[----:B------:R-:W2:Y:S10]  /*199e0*/  LDL.LU R148, [R1+0x618] ;  /* 0x0006180001947983 */ /* 0x000eb40000300800 */
[----:B------:R-:W-:Y:S01]  /*199f0*/  @!P5 IMAD.IADD R112, R112, 0x1, -R3 ;  /* 0x000000017070d824 */ /* 0x000fe200078e0a03 */
[----:B------:R-:W-:Y:S01]  /*19a00*/  ISETP.GT.U32.AND P2, PT, R3, R111, PT ;  /* 0x0000006f0300720c */ /* 0x000fe20003f44070 */
[----:B------:R-:W-:-:S02]  /*19a10*/  @!P4 IMAD.MOV R109, RZ, RZ, -R109 ;  /* 0x000000ffff6dc224 */ /* 0x000fc400078e0a6d */
[----:B------:R-:W-:Y:S01]  /*19a20*/  IMAD.HI.U32 R2, R4, R115, RZ ;  /* 0x0000007304027227 */ /* 0x000fe200078e00ff */
[----:B------:R-:W-:-:S03]  /*19a30*/  ISETP.GT.U32.AND P4, PT, R3, R112, PT ;  /* 0x000000700300720c */ /* 0x000fc60003f84070 */
[----:B------:R-:W-:-:S04]  /*19a40*/  IMAD.MOV R2, RZ, RZ, -R2 ;  /* 0x000000ffff027224 */ /* 0x000fc800078e0a02 */
[----:B------:R-:W-:Y:S02]  /*19a50*/  IMAD R115, R3, R2, R115 ;  /* 0x0000000203737224 */ /* 0x000fe400078e0273 */
[--C-:B------:R-:W-:Y:S01]  /*19a60*/  @!P2 IMAD.IADD R111, R111, 0x1, -R3.reuse ;  /* 0x000000016f6fa824 */ /* 0x100fe200078e0a03 */
[----:B------:R-:W-:Y:S02]  /*19a70*/  ISETP.GE.AND P2, PT, R114, RZ, PT ;  /* 0x000000ff7200720c */ /* 0x000fe40003f46270 */
[----:B------:R-:W-:Y:S01]  /*19a80*/  IABS R114, R114 ;  /* 0x0000007200727213 */ /* 0x000fe20000000000 */
[----:B------:R-:W-:Y:S01]  /*19a90*/  @!P4 IMAD.IADD R112, R112, 0x1, -R3 ;  /* 0x000000017070c824 */ /* 0x000fe200078e0a03 */
[----:B------:R-:W-:-:S03]  /*19aa0*/  ISETP.GT.U32.AND P4, PT, R3, R115, PT ;  /* 0x000000730300720c */ /* 0x000fc60003f84070 */
[----:B------:R-:W-:-:S04]  /*19ab0*/  IMAD.HI.U32 R5, R4, R114, RZ ;  /* 0x0000007204057227 */ /* 0x000fc800078e00ff */
[----:B------:R-:W-:Y:S01]  /*19ac0*/  IMAD.MOV.U32 R142, RZ, RZ, R116 ;  /* 0x000000ffff8e7224 */ /* 0x000fe200078e0074 */
[----:B------:R-:W-:Y:S01]  /*19ad0*/  IABS R116, R155 ;  /* 0x0000009b00747213 */ /* 0x000fe20000000000 */
[----:B------:R-:W-:-:S04]  /*19ae0*/  IMAD.MOV R5, RZ, RZ, -R5 ;  /* 0x000000ffff057224 */ /* 0x000fc800078e0a05 */
[----:B------:R-:W-:Y:S02]  /*19af0*/  IMAD R114, R3, R5, R114 ;  /* 0x0000000503727224 */ /* 0x000fe400078e0272 */
[----:B------:R-:W-:-:S04]  /*19b00*/  IMAD.HI.U32 R5, R4, R116, RZ ;  /* 0x0000007404057227 */ /* 0x000fc800078e00ff */
[----:B------:R-:W-:Y:S02]  /*19b10*/  @!P4 IMAD.IADD R115, R115, 0x1, -R3 ;  /* 0x000000017373c824 */ /* 0x000fe400078e0a03 */
[----:B------:R-:W-:-:S03]  /*19b20*/  IMAD.MOV R5, RZ, RZ, -R5 ;  /* 0x000000ffff057224 */ /* 0x000fc600078e0a05 */
[C---:B------:R-:W-:Y:S01]  /*19b30*/  ISETP.GT.U32.AND P4, PT, R3.reuse, R115, PT ;  /* 0x000000730300720c */ /* 0x040fe20003f84070 */
[----:B------:R-:W-:Y:S02]  /*19b40*/  IMAD R116, R3, R5, R116 ;  /* 0x0000000503747224 */ /* 0x000fe400078e0274 */
[----:B------:R-:W-:-:S03]  /*19b50*/  @!P1 IMAD.MOV R112, RZ, RZ, -R112 ;  /* 0x000000ffff709224 */ /* 0x000fc600078e0a70 */
[----:B------:R-:W-:Y:S01]  /*19b60*/  ISETP.GT.U32.AND P1, PT, R3, R116, PT ;  /* 0x000000740300720c */ /* 0x000fe20003f24070 */
[----:B------:R-:W-:Y:S02]  /*19b70*/  IMAD.MOV.U32 R150, RZ, RZ, R120 ;  /* 0x000000ffff967224 */ /* 0x000fe400078e0078 */
[----:B------:R-:W-:-:S04]  /*19b80*/  @!P0 IMAD.MOV R107, RZ, RZ, -R107 ;  /* 0x000000ffff6b8224 */ /* 0x000fc800078e0a6b */
[----:B------:R-:W-:Y:S01]  /*19b90*/  @!P4 IMAD.IADD R115, R115, 0x1, -R3 ;  /* 0x000000017373c824 */ /* 0x000fe200078e0a03 */
[----:B------:R-:W-:Y:S01]  /*19ba0*/  ISETP.GE.AND P4, PT, R155, RZ, PT ;  /* 0x000000ff9b00720c */ /* 0x000fe20003f86270 */
[----:B------:R-:W-:Y:S01]  /*19bb0*/  IMAD.MOV.U32 R155, RZ, RZ, R150 ;  /* 0x000000ffff9b7224 */ /* 0x000fe200078e0096 */
[----:B------:R-:W-:Y:S01]  /*19bc0*/  ISETP.GE.AND P0, PT, R146, RZ, PT ;  /* 0x000000ff9200720c */ /* 0x000fe20003f06270 */
[----:B------:R-:W-:Y:S02]  /*19bd0*/  IMAD.MOV.U32 R146, RZ, RZ, R140 ;  /* 0x000000ffff927224 */ /* 0x000fe400078e008c */
[----:B------:R-:W-:Y:S02]  /*19be0*/  IMAD.MOV.U32 R140, RZ, RZ, R139 ;  /* 0x000000ffff8c7224 */ /* 0x000fe400078e008b */
[----:B------:R-:W-:Y:S01]  /*19bf0*/  IMAD.MOV.U32 R139, RZ, RZ, R117 ;  /* 0x000000ffff8b7224 */ /* 0x000fe200078e0075 */
[----:B------:R-:W-:Y:S01]  /*19c00*/  IABS R117, R151 ;  /* 0x0000009700757213 */ /* 0x000fe20000000000 */
[----:B------:R-:W-:Y:S01]  /*19c10*/  @!P1 IMAD.IADD R116, R116, 0x1, -R3 ;  /* 0x0000000174749824 */ /* 0x000fe200078e0a03 */
[----:B------:R-:W-:Y:S01]  /*19c20*/  ISETP.GE.AND P1, PT, R151, RZ, PT ;  /* 0x000000ff9700720c */ /* 0x000fe20003f26270 */
[----:B----4-:R-:W-:Y:S01]  /*19c30*/  IMAD.MOV.U32 R151, RZ, RZ, R149 ;  /* 0x000000ffff977224 */ /* 0x010fe200078e0095 */
[----:B------:R-:W-:Y:S01]  /*19c40*/  ISETP.GT.U32.AND P5, PT, R3, R111, PT ;  /* 0x0000006f0300720c */ /* 0x000fe20003fa4070 */
[----:B--2---:R-:W-:-:S02]  /*19c50*/  IMAD.MOV.U32 R150, RZ, RZ, R148 ;  /* 0x000000ffff967224 */ /* 0x004fc400078e0094 */
[----:B------:R-:W-:Y:S02]  /*19c60*/  IMAD.MOV.U32 R148, RZ, RZ, R144 ;  /* 0x000000ffff947224 */ /* 0x000fe400078e0090 */
[----:B------:R-:W-:Y:S02]  /*19c70*/  IMAD.MOV.U32 R144, RZ, RZ, R142 ;  /* 0x000000ffff907224 */ /* 0x000fe400078e008e */
[----:B------:R-:W-:Y:S02]  /*19c80*/  IMAD.MOV.U32 R142, RZ, RZ, R127 ;  /* 0x000000ffff8e7224 */ /* 0x000fe400078e007f */
[----:B------:R-:W-:Y:S02]  /*19c90*/  IMAD.MOV.U32 R127, RZ, RZ, R126 ;  /* 0x000000ffff7f7224 */ /* 0x000fe400078e007e */
[----:B------:R-:W-:Y:S02]  /*19ca0*/  IMAD.MOV.U32 R126, RZ, RZ, R129 ;  /* 0x000000ffff7e7224 */ /* 0x000fe400078e0081 */
[----:B------:R-:W2:Y:S04]  /*19cb0*/  LDL.LU R129, [R1+0x668] ;  /* 0x0006680001817983 */ /* 0x000ea80000300800 */
[----:B------:R-:W4:Y:S01]  /*19cc0*/  LDL.LU R149, [R1+0x620] ;  /* 0x0006200001957983 */ /* 0x000f220000300800 */
[----:B------:R-:W-:Y:S01]  /*19cd0*/  @!P5 IMAD.IADD R111, R111, 0x1, -R3 ;  /* 0x000000016f6fd824 */ /* 0x000fe200078e0a03 */
[----:B------:R-:W-:Y:S01]  /*19ce0*/  ISETP.GT.U32.AND P5, PT, R3, R114, PT ;  /* 0x000000720300720c */ /* 0x000fe20003fa4070 */
[----:B------:R-:W-:-:S04]  /*19cf0*/  IMAD.HI.U32 R2, R4, R117, RZ ;  /* 0x0000007504027227 */ /* 0x000fc800078e00ff */
[----:B------:R-:W-:Y:S02]  /*19d00*/  IMAD.MOV.U32 R152, RZ, RZ, R143 ;  /* 0x000000ffff987224 */ /* 0x000fe400078e008f */
[----:B------:R-:W-:Y:S01]  /*19d10*/  IMAD.MOV.U32 R143, RZ, RZ, R118 ;  /* 0x000000ffff8f7224 */ /* 0x000fe200078e0076 */
[----:B------:R-:W-:Y:S01]  /*19d20*/  IABS R118, R157 ;  /* 0x0000009d00767213 */ /* 0x000fe20000000000 */
[----:B------:R-:W-:-:S04]  /*19d30*/  IMAD.MOV R2, RZ, RZ, -R2 ;  /* 0x000000ffff027224 */ /* 0x000fc800078e0a02 */
[----:B------:R-:W-:Y:S01]  /*19d40*/  @!P5 IMAD.IADD R114, R114, 0x1, -R3 ;  /* 0x000000017272d824 */ /* 0x000fe200078e0a03 */
[C---:B------:R-:W-:Y:S01]  /*19d50*/  ISETP.GT.U32.AND P5, PT, R3.reuse, R113, PT ;  /* 0x000000710300720c */ /* 0x040fe20003fa4070 */
[----:B------:R-:W-:Y:S02]  /*19d60*/  @!P0 IMAD.MOV R111, RZ, RZ, -R111 ;  /* 0x000000ffff6f8224 */ /* 0x000fe400078e0a6f */
[C---:B------:R-:W-:Y:S01]  /*19d70*/  IMAD R117, R3.reuse, R2, R117 ;  /* 0x0000000203757224 */ /* 0x040fe200078e0275 */
[----:B------:R-:W-:Y:S01]  /*19d80*/  ISETP.GT.U32.AND P0, PT, R3, R114, PT ;  /* 0x000000720300720c */ /* 0x000fe20003f04070 */
[----:B------:R-:W-:-:S04]  /*19d90*/  IMAD.HI.U32 R2, R4, R118, RZ ;  /* 0x0000007604027227 */ /* 0x000fc800078e00ff */
[----:B------:R-:W-:-:S04]  /*19da0*/  IMAD.MOV R2, RZ, RZ, -R2 ;  /* 0x000000ffff027224 */ /* 0x000fc800078e0a02 */
[----:B------:R-:W-:Y:S02]  /*19db0*/  IMAD R118, R3, R2, R118 ;  /* 0x0000000203767224 */ /* 0x000fe400078e0276 */
[--C-:B------:R-:W-:Y:S01]  /*19dc0*/  @!P5 IMAD.IADD R113, R113, 0x1, -R3.reuse ;  /* 0x000000017171d824 */ /* 0x100fe200078e0a03 */
[C---:B------:R-:W-:Y:S01]  /*19dd0*/  ISETP.GT.U32.AND P5, PT, R3.reuse, R117, PT ;  /* 0x000000750300720c */ /* 0x040fe20003fa4070 */
[----:B------:R-:W-:Y:S01]  /*19de0*/  @!P0 IMAD.IADD R114, R114, 0x1, -R3 ;  /* 0x0000000172728824 */ /* 0x000fe200078e0a03 */
[----:B------:R-:W-:Y:S01]  /*19df0*/  ISETP.GT.U32.AND P0, PT, R3, R118, PT ;  /* 0x000000760300720c */ /* 0x000fe20003f04070 */
[----:B---3--:R-:W-:Y:S02]  /*19e00*/  IMAD.MOV.U32 R154, RZ, RZ, R147 ;  /* 0x000000ffff9a7224 */ /* 0x008fe400078e0093 */
[----:B------:R-:W-:Y:S02]  /*19e10*/  IMAD.MOV.U32 R147, RZ, RZ, R146 ;  /* 0x000000ffff937224 */ /* 0x000fe400078e0092 */
[----:B------:R-:W-:-:S02]  /*19e20*/  IMAD.MOV.U32 R146, RZ, RZ, R145 ;  /* 0x000000ffff927224 */ /* 0x000fc400078e0091 */
[----:B------:R-:W-:Y:S02]  /*19e30*/  IMAD.MOV.U32 R145, RZ, RZ, R121 ;  /* 0x000000ffff917224 */ /* 0x000fe400078e0079 */
[----:B------:R-:W-:Y:S01]  /*19e40*/  IMAD.MOV.U32 R121, RZ, RZ, R119 ;  /* 0x000000ffff797224 */ /* 0x000fe200078e0077 */
[----:B------:R-:W-:Y:S01]  /*19e50*/  IABS R119, R152 ;  /* 0x0000009800777213 */ /* 0x000fe20000000000 */
[--C-:B------:R-:W-:Y:S01]  /*19e60*/  @!P5 IMAD.IADD R117, R117, 0x1, -R3.reuse ;  /* 0x000000017575d824 */ /* 0x100fe200078e0a03 */
[----:B------:R-:W-:Y:S01]  /*19e70*/  ISETP.GT.U32.AND P5, PT, R3, R116, PT ;  /* 0x000000740300720c */ /* 0x000fe20003fa4070 */
[----:B------:R-:W-:Y:S02]  /*19e80*/  @!P0 IMAD.IADD R118, R118, 0x1, -R3 ;  /* 0x0000000176768824 */ /* 0x000fe400078e0a03 */
[----:B------:R-:W-:-:S03]  /*19e90*/  IMAD.HI.U32 R5, R4, R119, RZ ;  /* 0x0000007704057227 */ /* 0x000fc600078e00ff */
[----:B------:R-:W-:Y:S01]  /*19ea0*/  ISETP.GT.U32.AND P0, PT, R3, R118, PT ;  /* 0x000000760300720c */ /* 0x000fe20003f04070 */
[----:B------:R-:W-:-:S04]  /*19eb0*/  IMAD.MOV R5, RZ, RZ, -R5 ;  /* 0x000000ffff057224 */ /* 0x000fc800078e0a05 */
[C---:B------:R-:W-:Y:S02]  /*19ec0*/  IMAD R119, R3.reuse, R5, R119 ;  /* 0x0000000503777224 */ /* 0x040fe400078e0277 */
[----:B------:R-:W-:Y:S02]  /*19ed0*/  IMAD.MOV.U32 R164, RZ, RZ, R150 ;  /* 0x000000ffffa47224 */ /* 0x000fe400078e0096 */
[----:B------:R-:W-:Y:S02]  /*19ee0*/  IMAD.MOV.U32 R150, RZ, RZ, R121 ;  /* 0x000000ffff967224 */ /* 0x000fe400078e0079 */
[----:B------:R-:W-:Y:S01]  /*19ef0*/  @!P3 IMAD.MOV R115, RZ, RZ, -R115 ;  /* 0x000000ffff73b224 */ /* 0x000fe200078e0a73 */
[----:B------:R-:W-:Y:S01]  /*19f00*/  ISETP.GT.U32.AND P3, PT, R3, R119, PT ;  /* 0x000000770300720c */ /* 0x000fe20003f64070 */
[----:B------:R-:W-:Y:S01]  /*19f10*/  @!P5 IMAD.IADD R116, R116, 0x1, -R3 ;  /* 0x000000017474d824 */ /* 0x000fe200078e0a03 */
[----:B------:R-:W-:Y:S01]  /*19f20*/  ISETP.GE.AND P5, PT, R152, RZ, PT ;  /* 0x000000ff9800720c */ /* 0x000fe20003fa6270 */
[----:B------:R-:W-:-:S02]  /*19f30*/  IMAD.MOV.U32 R152, RZ, RZ, R151 ;  /* 0x000000ffff987224 */ /* 0x000fc400078e0097 */
[----:B------:R-:W-:Y:S01]  /*19f40*/  IMAD.MOV.U32 R151, RZ, RZ, R150 ;  /* 0x000000ffff977224 */ /* 0x000fe200078e0096 */
[----:B------:R-:W-:Y:S01]  /*19f50*/  IABS R120, R153 ;  /* 0x0000009900787213 */ /* 0x000fe20000000000 */
[----:B------:R-:W-:Y:S01]  /*19f60*/  @!P0 IMAD.IADD R118, R118, 0x1, -R3 ;  /* 0x0000000176768824 */ /* 0x000fe200078e0a03 */
[----:B------:R-:W-:Y:S01]  /*19f70*/  ISETP.GE.AND P0, PT, R153, RZ, PT ;  /* 0x000000ff9900720c */ /* 0x000fe20003f06270 */
[----:B------:R-:W-:Y:S02]  /*19f80*/  IMAD.MOV.U32 R153, RZ, RZ, R152 ;  /* 0x000000ffff997224 */ /* 0x000fe400078e0098 */
[----:B------:R-:W-:Y:S01]  /*19f90*/  IMAD.MOV.U32 R152, RZ, RZ, R151 ;  /* 0x000000ffff987224 */ /* 0x000fe200078e0097 */
[----:B------:R-:W-:Y:S01]  /*19fa0*/  IABS R121, R154 ;  /* 0x0000009a00797213 */ /* 0x000fe20000000000 */
[----:B------:R-:W-:Y:S01]  /*19fb0*/  @!P3 IMAD.IADD R119, R119, 0x1, -R3 ;  /* 0x000000017777b824 */ /* 0x000fe200078e0a03 */
[----:B------:R-:W-:Y:S01]  /*19fc0*/  ISETP.GE.AND P3, PT, R154, RZ, PT ;  /* 0x000000ff9a00720c */ /* 0x000fe20003f66270 */
[----:B------:R-:W-:-:S02]  /*19fd0*/  IMAD.MOV.U32 R160, RZ, RZ, R152 ;  /* 0x000000ffffa07224 */ /* 0x000fc400078e0098 */
[----:B------:R-:W-:Y:S02]  /*19fe0*/  IMAD.MOV.U32 R154, RZ, RZ, R124 ;  /* 0x000000ffff9a7224 */ /* 0x000fe400078e007c */
[----:B------:R-:W-:Y:S01]  /*19ff0*/  @!P2 IMAD.MOV R114, RZ, RZ, -R114 ;  /* 0x000000ffff72a224 */ /* 0x000fe200078e0a72 */
        /* <DEDUP_REMOVED lines=8> */
[----:B------:R-:W-:-:S04]  /*1a080*/  IMAD.HI.U32 R2, R4, R120, RZ ;  /* 0x0000007804027227 */ /* 0x000fc800078e00ff */
[----:B------:R-:W-:Y:S01]  /*1a090*/  @!P6 IMAD.MOV R113, RZ, RZ, -R113 ;  /* 0x000000ffff71e224 */ /* 0x000fe200078e0a71 */
[----:B------:R-:W-:Y:S01]  /*1a0a0*/  ISETP.GT.U32.AND P6, PT, R3, R117, PT ;  /* 0x000000750300720c */ /* 0x000fe20003fc4070 */
[----:B------:R-:W-:-:S04]  /*1a0b0*/  IMAD.MOV R2, RZ, RZ, -R2 ;  /* 0x000000ffff027224 */ /* 0x000fc800078e0a02 */
[----:B------:R-:W-:Y:S02]  /*1a0c0*/  IMAD R120, R3, R2, R120 ;  /* 0x0000000203787224 */ /* 0x000fe400078e0278 */
[----:B------:R-:W-:-:S04]  /*1a0d0*/  IMAD.HI.U32 R2, R4, R121, RZ ;  /* 0x0000007904027227 */ /* 0x000fc800078e00ff */
[----:B------:R-:W-:Y:S02]  /*1a0e0*/  IMAD.MOV R2, RZ, RZ, -R2 ;  /* 0x000000ffff027224 */ /* 0x000fe400078e0a02 */
[----:B------:R-:W-:Y:S02]  /*1a0f0*/  @!P6 IMAD.IADD R117, R117, 0x1, -R3 ;  /* 0x000000017575e824 */ /* 0x000fe400078e0a03 */
[----:B------:R-:W-:Y:S02]  /*1a100*/  IMAD R121, R3, R2, R121 ;  /* 0x0000000203797224 */ /* 0x000fe400078e0279 */
[----:B------:R-:W-:Y:S02]  /*1a110*/  @!P1 IMAD.MOV R117, RZ, RZ, -R117 ;  /* 0x000000ffff759224 */ /* 0x000fe400078e0a75 */
[----:B----4-:R-:W-:Y:S02]  /*1a120*/  IMAD.MOV.U32 R150, RZ, RZ, R149 ;  /* 0x000000ffff967224 */ /* 0x010fe400078e0095 */
        /* <DEDUP_REMOVED lines=14> */
[----:B------:R-:W3:Y:S01]  /*1a210*/  LDL.LU R147, [R1+0x69c] ;  /* 0x00069c0001937983 */ /* 0x000ee20000300800 */
[----:B------:R-:W-:Y:S02]  /*1a220*/  IMAD.MOV.U32 R159, RZ, RZ, R150 ;  /* 0x000000ffff9f7224 */ /* 0x000fe400078e0096 */
[----:B------:R-:W-:Y:S02]  /*1a230*/  IMAD.MOV.U32 R150, RZ, RZ, R149 ;  /* 0x000000ffff967224 */ /* 0x000fe400078e0095 */
[----:B------:R-:W-:Y:S02]  /*1a240*/  IMAD.MOV.U32 R154, RZ, RZ, R152 ;  /* 0x000000ffff9a7224 */ /* 0x000fe400078e0098 */
[----:B------:R-:W-:Y:S02]  /*1a250*/  IMAD.MOV.U32 R163, RZ, RZ, R151 ;  /* 0x000000ffffa37224 */ /* 0x000fe400078e0097 */
[----:B------:R-:W-:-:S02]  /*1a260*/  IMAD.MOV.U32 R153, RZ, RZ, R146 ;  /* 0x000000ffff997224 */ /* 0x000fc400078e0092 */
[----:B------:R-:W-:Y:S02]  /*1a270*/  IMAD.MOV.U32 R149, RZ, RZ, R145 ;  /* 0x000000ffff957224 */ /* 0x000fe400078e0091 */
[----:B------:R-:W-:Y:S02]  /*1a280*/  IMAD.MOV.U32 R151, RZ, RZ, R148 ;  /* 0x000000ffff977224 */ /* 0x000fe400078e0094 */
[----:B------:R-:W4:Y:S01]  /*1a290*/  LDL.LU R148, [R1+0x6a4] ;  /* 0x0006a40001947983 */ /* 0x000f220000300800 */
[----:B------:R-:W-:Y:S02]  /*1a2a0*/  IMAD.MOV.U32 R157, RZ, RZ, R154 ;  /* 0x000000ffff9d7224 */ /* 0x000fe400078e009a */
[----:B------:R-:W-:Y:S01]  /*1a2b0*/  IMAD.MOV.U32 R154, RZ, RZ, R153 ;  /* 0x000000ffff9a7224 */ /* 0x000fe200078e0099 */
[----:B------:R-:W3:Y:S01]  /*1a2c0*/  LDL.LU R146, [R1+0x6d8] ;  /* 0x0006d80001927983 */ /* 0x000ee20000300800 */
[----:B------:R-:W-:-:S03]  /*1a2d0*/  IMAD.MOV.U32 R153, RZ, RZ, R149 ;  /* 0x000000ffff997224 */ /* 0x000fc600078e0095 */
[----:B------:R-:W4:Y:S04]  /*1a2e0*/  LDL.LU R145, [R1+0x74c] ;  /* 0x00074c0001917983 */ /* 0x000f280000300800 */
[----:B------:R-:W4:Y:S04]  /*1a2f0*/  LDL.LU R135, [R1+0x68c] ;  /* 0x00068c0001877983 */ /* 0x000f280000300800 */
[----:B------:R-:W3:Y:S01]  /*1a300*/  LDL.LU R149, [R1+0x66c] ;  /* 0x00066c0001957983 */ /* 0x000ee20000300800 */
[----:B------:R-:W-:Y:S02]  /*1a310*/  IMAD.MOV.U32 R144, RZ, RZ, R141 ;  /* 0x000000ffff907224 */ /* 0x000fe400078e008d */
[----:B------:R-:W-:Y:S01]  /*1a320*/  IMAD.MOV.U32 R141, RZ, RZ, R123 ;  /* 0x000000ffff8d7224 */ /* 0x000fe200078e007b */
[----:B------:R-:W-:-:S02]  /*1a330*/  IABS R123, R155 ;  /* 0x0000009b007b7213 */ /* 0x000fc40000000000 */
[----:B------:R-:W-:-:S03]  /*1a340*/  ISETP.GT.U32.AND P1, PT, R3, R121, PT ;  /* 0x000000790300720c */ /* 0x000fc60003f24070 */
[----:B------:R-:W-:-:S04]  /*1a350*/  IMAD.HI.U32 R5, R4, R123, RZ ;  /* 0x0000007b04057227 */ /* 0x000fc800078e00ff */
[----:B------:R-:W-:Y:S01]  /*1a360*/  IMAD.MOV.U32 R143, RZ, RZ, R122 ;  /* 0x000000ffff8f7224 */ /* 0x000fe200078e007a */
[----:B------:R-:W-:Y:S01]  /*1a370*/  IABS R122, R156 ;  /* 0x0000009c007a7213 */ /* 0x000fe20000000000 */
[----:B------:R-:W-:Y:S02]  /*1a380*/  IMAD.MOV R5, RZ, RZ, -R5 ;  /* 0x000000ffff057224 */ /* 0x000fe400078e0a05 */
[----:B------:R-:W-:Y:S01]  /*1a390*/  @!P4 IMAD.MOV R116, RZ, RZ, -R116 ;  /* 0x000000ffff74c224 */ /* 0x000fe200078e0a74 */
[C---:B------:R-:W-:Y:S01]  /*1a3a0*/  ISETP.GT.U32.AND P4, PT, R3.reuse, R119, PT ;  /* 0x000000770300720c */ /* 0x040fe20003f84070 */
[C---:B------:R-:W-:Y:S02]  /*1a3b0*/  IMAD R123, R3.reuse, R5, R123 ;  /* 0x00000005037b7224 */ /* 0x040fe400078e027b */
[----:B------:R-:W-:Y:S01]  /*1a3c0*/  IMAD.HI.U32 R2, R4, R122, RZ ;  /* 0x0000007a04027227 */ /* 0x000fe200078e00ff */
[----:B------:R-:W-:-:S03]  /*1a3d0*/  ISETP.GT.U32.AND P6, PT, R3, R120, PT ;  /* 0x000000780300720c */ /* 0x000fc60003fc4070 */
[----:B------:R-:W-:Y:S01]  /*1a3e0*/  @!P1 IMAD.IADD R121, R121, 0x1, -R3 ;  /* 0x0000000179799824 */ /* 0x000fe200078e0a03 */
[----:B------:R-:W-:Y:S01]  /*1a3f0*/  ISETP.GT.U32.AND P1, PT, R3, R123, PT ;  /* 0x0000007b0300720c */ /* 0x000fe20003f24070 */
[----:B------:R-:W-:Y:S01]  /*1a400*/  IMAD.MOV R2, RZ, RZ, -R2 ;  /* 0x000000ffff027224 */ /* 0x000fe200078e0a02 */
[----:B------:R-:W-:-:S03]  /*1a410*/  IABS R124, R164 ;  /* 0x000000a4007c7213 */ /* 0x000fc60000000000 */
[----:B------:R-:W-:Y:S02]  /*1a420*/  IMAD R122, R3, R2, R122 ;  /* 0x00000002037a7224 */ /* 0x000fe400078e027a */
[--C-:B------:R-:W-:Y:S02]  /*1a430*/  @!P4 IMAD.IADD R119, R119, 0x1, -R3.reuse ;  /* 0x000000017777c824 */ /* 0x100fe400078e0a03 */
[----:B------:R-:W-:Y:S01]  /*1a440*/  IMAD.HI.U32 R2, R4, R124, RZ ;  /* 0x0000007c04027227 */ /* 0x000fe200078e00ff */
[----:B------:R-:W-:Y:S02]  /*1a450*/  ISETP.GT.U32.AND P4, PT, R3, R122, PT ;  /* 0x0000007a0300720c */ /* 0x000fe40003f84070 */
[----:B------:R-:W-:Y:S01]  /*1a460*/  IABS R127, R163 ;  /* 0x000000a3007f7213 */ /* 0x000fe20000000000 */
[--C-:B------:R-:W-:Y:S02]  /*1a470*/  @!P1 IMAD.IADD R123, R123, 0x1, -R3.reuse ;  /* 0x000000017b7b9824 */ /* 0x100fe400078e0a03 */
[----:B------:R-:W-:-:S02]  /*1a480*/  @!P6 IMAD.IADD R120, R120, 0x1, -R3 ;  /* 0x000000017878e824 */ /* 0x000fc400078e0a03 */
[----:B------:R-:W-:Y:S02]  /*1a490*/  IMAD.MOV R2, RZ, RZ, -R2 ;  /* 0x000000ffff027224 */ /* 0x000fe400078e0a02 */
[----:B------:R-:W-:Y:S01]  /*1a4a0*/  @!P5 IMAD.MOV R119, RZ, RZ, -R119 ;  /* 0x000000ffff77d224 */ /* 0x000fe200078e0a77 */
[C---:B------:R-:W-:Y:S01]  /*1a4b0*/  ISETP.GT.U32.AND P5, PT, R3.reuse, R123, PT ;  /* 0x0000007b0300720c */ /* 0x040fe20003fa4070 */
[C---:B------:R-:W-:Y:S01]  /*1a4c0*/  IMAD R124, R3.reuse, R2, R124 ;  /* 0x00000002037c7224 */ /* 0x040fe200078e027c */
[----:B------:R-:W-:Y:S01]  /*1a4d0*/  ISETP.GT.U32.AND P6, PT, R3, R120, PT ;  /* 0x000000780300720c */ /* 0x000fe20003fc4070 */
[----:B------:R-:W-:-:S04]  /*1a4e0*/  IMAD.HI.U32 R2, R4, R127, RZ ;  /* 0x0000007f04027227 */ /* 0x000fc800078e00ff */
[----:B------:R-:W-:Y:S02]  /*1a4f0*/  IMAD.MOV.U32 R152, RZ, RZ, R136 ;  /* 0x000000ffff987224 */ /* 0x000fe400078e0088 */
[----:B------:R-:W-:Y:S02]  /*1a500*/  IMAD.MOV.U32 R136, RZ, RZ, R130 ;  /* 0x000000ffff887224 */ /* 0x000fe400078e0082 */
[----:B------:R-:W-:Y:S01]  /*1a510*/  IMAD.MOV.U32 R130, RZ, RZ, R126 ;  /* 0x000000ffff827224 */ /* 0x000fe200078e007e */
[----:B------:R-:W-:Y:S01]  /*1a520*/  IABS R126, R159 ;  /* 0x0000009f007e7213 */ /* 0x000fe20000000000 */
[----:B------:R-:W-:Y:S02]  /*1a530*/  @!P4 IMAD.IADD R122, R122, 0x1, -R3 ;  /* 0x000000017a7ac824 */ /* 0x000fe400078e0a03 */
[----:B------:R-:W-:Y:S02]  /*1a540*/  IMAD.MOV R2, RZ, RZ, -R2 ;  /* 0x000000ffff027224 */ /* 0x000fe400078e0a02 */
[----:B------:R-:W-:Y:S01]  /*1a550*/  IMAD.HI.U32 R5, R4, R126, RZ ;  /* 0x0000007e04057227 */ /* 0x000fe200078e00ff */
[----:B------:R-:W-:-:S03]  /*1a560*/  ISETP.GT.U32.AND P1, PT, R3, R122, PT ;  /* 0x0000007a0300720c */ /* 0x000fc60003f24070 */
        /* <DEDUP_REMOVED lines=8> */
[----:B------:R-:W-:-:S02]  /*1a5f0*/  IMAD R126, R3, R5, R126 ;  /* 0x00000005037e7224 */ /* 0x000fc400078e027e */
[----:B------:R-:W-:-:S03]  /*1a600*/  @!P1 IMAD.IADD R122, R122, 0x1, -R3 ;  /* 0x000000017a7a9824 */ /* 0x000fc600078e0a03 */
[----:B------:R-:W-:Y:S02]  /*1a610*/  ISETP.GT.U32.AND P1, PT, R3, R126, PT ;  /* 0x0000007e0300720c */ /* 0x000fe40003f24070 */
[----:B------:R-:W-:Y:S01]  /*1a620*/  ISETP.GE.AND P6, PT, R155, RZ, PT ;  /* 0x000000ff9b00720c */ /* 0x000fe20003fc6270 */
[--C-:B------:R-:W-:Y:S02]  /*1a630*/  @!P5 IMAD.IADD R127, R127, 0x1, -R3.reuse ;  /* 0x000000017f7fd824 */ /* 0x100fe400078e0a03 */
[--C-:B------:R-:W-:Y:S01]  /*1a640*/  @!P4 IMAD.IADD R121, R121, 0x1, -R3.reuse ;  /* 0x000000017979c824 */ /* 0x100fe200078e0a03 */
[----:B------:R-:W-:Y:S01]  /*1a650*/  ISETP.GE.AND P4, PT, R164, RZ, PT ;  /* 0x000000ffa400720c */ /* 0x000fe20003f86270 */
[----:B------:R-:W-:Y:S01]  /*1a660*/  @!P0 IMAD.IADD R124, R124, 0x1, -R3 ;  /* 0x000000017c7c8824 */ /* 0x000fe200078e0a03 */
[----:B------:R-:W-:Y:S01]  /*1a670*/  ISETP.GT.U32.AND P5, PT, R3, R127, PT ;  /* 0x0000007f0300720c */ /* 0x000fe20003fa4070 */
[----:B------:R-:W-:Y:S01]  /*1a680*/  IMAD.MOV.U32 R164, RZ, RZ, R158 ;  /* 0x000000ffffa47224 */ /* 0x000fe200078e009e */
[----:B------:R-:W-:Y:S01]  /*1a690*/  ISETP.GE.AND P0, PT, R159, RZ, PT ;  /* 0x000000ff9f00720c */ /* 0x000fe20003f06270 */
[----:B------:R-:W-:-:S02]  /*1a6a0*/  IMAD.MOV.U32 R159, RZ, RZ, R153 ;  /* 0x000000ffff9f7224 */ /* 0x000fc400078e0099 */
[----:B------:R-:W-:Y:S02]  /*1a6b0*/  IMAD.MOV.U32 R158, RZ, RZ, R154 ;  /* 0x000000ffff9e7224 */ /* 0x000fe400078e009a */
[----:B------:R-:W-:Y:S01]  /*1a6c0*/  @!P1 IMAD.IADD R126, R126, 0x1, -R3 ;  /* 0x000000017e7e9824 */ /* 0x000fe200078e0a03 */
[----:B------:R-:W-:Y:S01]  /*1a6d0*/  ISETP.GE.AND P1, PT, R163, RZ, PT ;  /* 0x000000ffa300720c */ /* 0x000fe20003f26270 */
[----:B------:R-:W-:Y:S02]  /*1a6e0*/  IMAD.MOV.U32 R155, RZ, RZ, R150 ;  /* 0x000000ffff9b7224 */ /* 0x000fe400078e0096 */
[----:B------:R-:W-:Y:S02]  /*1a6f0*/  IMAD.MOV.U32 R163, RZ, RZ, R159 ;  /* 0x000000ffffa37224 */ /* 0x000fe400078e009f */
[----:B------:R-:W-:Y:S02]  /*1a700*/  IMAD.MOV.U32 R150, RZ, RZ, R138 ;  /* 0x000000ffff967224 */ /* 0x000fe400078e008a */
[----:B------:R-:W-:-:S02]  /*1a710*/  IMAD.MOV.U32 R159, RZ, RZ, R158 ;  /* 0x000000ffff9f7224 */ /* 0x000fc400078e009e */
[----:B------:R-:W-:Y:S01]  /*1a720*/  @!P2 IMAD.MOV R118, RZ, RZ, -R118 ;  /* 0x000000ffff76a224 */ /* 0x000fe200078e0a76 */
[----:B------:R-:W-:Y:S01]  /*1a730*/  ISETP.GE.AND P2, PT, R156, RZ, PT ;  /* 0x000000ff9c00720c */ /* 0x000fe20003f46270 */
        /* <DEDUP_REMOVED lines=8> */
[----:B------:R-:W-:Y:S02]  /*1a7c0*/  IMAD.MOV.U32 R160, RZ, RZ, R159 ;  /* 0x000000ffffa07224 */ /* 0x000fe400078e009f */
[----:B------:R-:W-:Y:S02]  /*1a7d0*/  IMAD.MOV.U32 R137, RZ, RZ, R133 ;  /* 0x000000ffff897224 */ /* 0x000fe400078e0085 */
[----:B------:R-:W-:Y:S02]  /*1a7e0*/  IMAD.MOV.U32 R159, RZ, RZ, R158 ;  /* 0x000000ffff9f7224 */ /* 0x000fe400078e009e */
[----:B--2---:R-:W-:Y:S01]  /*1a7f0*/  IMAD.MOV.U32 R133, RZ, RZ, R129 ;  /* 0x000000ffff857224 */ /* 0x004fe200078e0081 */
[----:B------:R-:W-:Y:S01]  /*1a800*/  IABS R129, R161 ;  /* 0x000000a100817213 */ /* 0x000fe20000000000 */
[----:B------:R-:W-:Y:S01]  /*1a810*/  @!P5 IMAD.IADD R127, R127, 0x1, -R3 ;  /* 0x000000017f7fd824 */ /* 0x000fe200078e0a03 */
[----:B------:R-:W-:Y:S01]  /*1a820*/  ISETP.GE.AND P5, PT, R161, RZ, PT ;  /* 0x000000ffa100720c */ /* 0x000fe20003fa6270 */
[----:B------:R-:W-:-:S02]  /*1a830*/  IMAD.MOV.U32 R161, RZ, RZ, R160 ;  /* 0x000000ffffa17224 */ /* 0x000fc400078e00a0 */
[----:B------:R-:W-:Y:S02]  /*1a840*/  IMAD.MOV.U32 R160, RZ, RZ, R159 ;  /* 0x000000ffffa07224 */ /* 0x000fe400078e009f */
[----:B------:R-:W-:Y:S02]  /*1a850*/  IMAD.MOV.U32 R154, RZ, RZ, R138 ;  /* 0x000000ffff9a7224 */ /* 0x000fe400078e008a */
[----:B------:R-:W-:Y:S01]  /*1a860*/  IMAD.MOV.U32 R157, RZ, RZ, R156 ;  /* 0x000000ffff9d7224 */ /* 0x000fe200078e009c */
[----:B------:R-:W2:Y:S01]  /*1a870*/  LDL.LU R138, [R1+0x6b8] ;  /* 0x0006b800018a7983 */ /* 0x000ea20000300800 */
[----:B------:R-:W-:Y:S02]  /*1a880*/  IMAD.MOV.U32 R156, RZ, RZ, R155 ;  /* 0x000000ffff9c7224 */ /* 0x000fe400078e009b */
[----:B------:R-:W-:Y:S01]  /*1a890*/  IMAD.MOV.U32 R174, RZ, RZ, R160 ;  /* 0x000000ffffae7224 */ /* 0x000fe200078e00a0 */
[----:B------:R-:W2:Y:S01]  /*1a8a0*/  LDL.LU R155, [R1+0x6b4] ;  /* 0x0006b400019b7983 */ /* 0x000ea20000300800 */
[----:B------:R-:W-:-:S03]  /*1a8b0*/  IMAD.HI.U32 R2, R4, R129, RZ ;  /* 0x0000008104027227 */ /* 0x000fc600078e00ff */
[----:B------:R-:W4:Y:S01]  /*1a8c0*/  LDL.LU R160, [R1+0x63c] ;  /* 0x00063c0001a07983 */ /* 0x000f220000300800 */
[----:B------:R-:W-:Y:S02]  /*1a8d0*/  IMAD.MOV.U32 R153, RZ, RZ, R140 ;  /* 0x000000ffff997224 */ /* 0x000fe400078e008c */
[----:B------:R-:W-:Y:S02]  /*1a8e0*/  IMAD.MOV.U32 R140, RZ, RZ, R133 ;  /* 0x000000ffff8c7224 */ /* 0x000fe400078e0085 */
[----:B------:R-:W-:Y:S01]  /*1a8f0*/  IMAD.MOV.U32 R133, RZ, RZ, R130 ;  /* 0x000000ffff857224 */ /* 0x000fe200078e0082 */
[----:B------:R-:W-:Y:S01]  /*1a900*/  IABS R130, R162 ;  /* 0x000000a200827213 */ /* 0x000fe20000000000 */
[----:B------:R-:W-:Y:S02]  /*1a910*/  IMAD.MOV R2, RZ, RZ, -R2 ;  /* 0x000000ffff027224 */ /* 0x000fe400078e0a02 */
[----:B------:R-:W-:Y:S01]  /*1a920*/  @!P3 IMAD.MOV R121, RZ, RZ, -R121 ;  /* 0x000000ffff79b224 */ /* 0x000fe200078e0a79 */
[----:B------:R-:W-:Y:S01]  /*1a930*/  ISETP.GT.U32.AND P3, PT, R3, R124, PT ;  /* 0x0000007c0300720c */ /* 0x000fe20003f64070 */
[----:B------:R-:W-:-:S04]  /*1a940*/  IMAD.HI.U32 R5, R4, R128, RZ ;  /* 0x0000008004057227 */ /* 0x000fc800078e00ff */
[----:B------:R-:W-:Y:S01]  /*1a950*/  @!P2 IMAD.MOV R122, RZ, RZ, -R122 ;  /* 0x000000ffff7aa224 */ /* 0x000fe200078e0a7a */
[C---:B------:R-:W-:Y:S01]  /*1a960*/  ISETP.GT.U32.AND P2, PT, R3.reuse, R126, PT ;  /* 0x0000007e0300720c */ /* 0x040fe20003f44070 */
[----:B------:R-:W-:Y:S02]  /*1a970*/  IMAD R129, R3, R2, R129 ;  /* 0x0000000203817224 */ /* 0x000fe400078e0281 */
[----:B------:R-:W-:-:S04]  /*1a980*/  IMAD.HI.U32 R2, R4, R130, RZ ;  /* 0x0000008204027227 */ /* 0x000fc800078e00ff */
[----:B------:R-:W-:Y:S02]  /*1a990*/  IMAD.MOV R5, RZ, RZ, -R5 ;  /* 0x000000ffff057224 */ /* 0x000fe400078e0a05 */
[----:B------:R-:W-:Y:S02]  /*1a9a0*/  IMAD.MOV R2, RZ, RZ, -R2 ;  /* 0x000000ffff027224 */ /* 0x000fe400078e0a02 */
[C---:B------:R-:W-:Y:S02]  /*1a9b0*/  IMAD R128, R3.reuse, R5, R128 ;  /* 0x0000000503807224 */ /* 0x040fe400078e0280 */
[C---:B------:R-:W-:Y:S02]  /*1a9c0*/  IMAD R130, R3.reuse, R2, R130 ;  /* 0x0000000203827224 */ /* 0x040fe400078e0282 */
[--C-:B------:R-:W-:Y:S01]  /*1a9d0*/  @!P3 IMAD.IADD R124, R124, 0x1, -R3.reuse ;  /* 0x000000017c7cb824 */ /* 0x100fe200078e0a03 */
[C---:B------:R-:W-:Y:S01]  /*1a9e0*/  ISETP.GT.U32.AND P3, PT, R3.reuse, R128, PT ;  /* 0x000000800300720c */ /* 0x040fe20003f64070 */
[----:B------:R-:W-:Y:S01]  /*1a9f0*/  @!P2 IMAD.IADD R126, R126, 0x1, -R3 ;  /* 0x000000017e7ea824 */ /* 0x000fe200078e0a03 */
[C---:B------:R-:W-:Y:S01]  /*1aa00*/  ISETP.GT.U32.AND P2, PT, R3.reuse, R130, PT ;  /* 0x000000820300720c */ /* 0x040fe20003f44070 */
[----:B------:R-:W-:Y:S01]  /*1aa10*/  @!P4 IMAD.MOV R124, RZ, RZ, -R124 ;  /* 0x000000ffff7cc224 */ /* 0x000fe200078e0a7c */
[----:B------:R-:W-:Y:S01]  /*1aa20*/  ISETP.GT.U32.AND P4, PT, R3, R129, PT ;  /* 0x000000810300720c */ /* 0x000fe20003f84070 */
[----:B------:R-:W-:-:S08]  /*1aa30*/  IMAD.MOV.U32 R158, RZ, RZ, R157 ;  /* 0x000000ffff9e7224 */ /* 0x000fd000078e009d */
[--C-:B------:R-:W-:Y:S02]  /*1aa40*/  @!P3 IMAD.IADD R128, R128, 0x1, -R3.reuse ;  /* 0x000000018080b824 */ /* 0x100fe400078e0a03 */
[--C-:B------:R-:W-:Y:S02]  /*1aa50*/  @!P2 IMAD.IADD R130, R130, 0x1, -R3.reuse ;  /* 0x000000018282a824 */ /* 0x100fe400078e0a03 */
[----:B------:R-:W-:Y:S01]  /*1aa60*/  @!P4 IMAD.IADD R129, R129, 0x1, -R3 ;  /* 0x000000018181c824 */ /* 0x000fe200078e0a03 */
[C---:B------:R-:W-:Y:S01]  /*1aa70*/  ISETP.GT.U32.AND P4, PT, R3.reuse, R128, PT ;  /* 0x000000800300720c */ /* 0x040fe20003f84070 */
[----:B------:R-:W-:Y:S01]  /*1aa80*/  IMAD.MOV.U32 R157, RZ, RZ, R143 ;  /* 0x000000ffff9d7224 */ /* 0x000fe200078e008f */
[----:B------:R-:W-:Y:S01]  /*1aa90*/  ISETP.GT.U32.AND P2, PT, R3, R130, PT ;  /* 0x000000820300720c */ /* 0x000fe20003f44070 */
[----:B------:R-:W-:Y:S02]  /*1aaa0*/  IMAD.MOV.U32 R143, RZ, RZ, R131 ;  /* 0x000000ffff8f7224 */ /* 0x000fe400078e0083 */
[----:B------:R-:W-:-:S02]  /*1aab0*/  IMAD.MOV.U32 R159, RZ, RZ, R158 ;  /* 0x000000ffff9f7224 */ /* 0x000fc400078e009e */
[----:B------:R-:W-:Y:S01]  /*1aac0*/  IMAD.MOV.U32 R158, RZ, RZ, R143 ;  /* 0x000000ffff9e7224 */ /* 0x000fe200078e008f */
[----:B------:R-:W-:Y:S01]  /*1aad0*/  IABS R131, R165 ;  /* 0x000000a500837213 */ /* 0x000fe20000000000 */
[----:B------:R-:W-:Y:S02]  /*1aae0*/  IMAD.MOV.U32 R143, RZ, RZ, R140 ;  /* 0x000000ffff8f7224 */ /* 0x000fe400078e008c */
[----:B------:R-:W-:Y:S01]  /*1aaf0*/  @!P1 IMAD.MOV R127, RZ, RZ, -R127 ;  /* 0x000000ffff7f9224 */ /* 0x000fe200078e0a7f */
[----:B------:R-:W-:Y:S01]  /*1ab00*/  ISETP.GE.AND P1, PT, R165, RZ, PT ;  /* 0x000000ffa500720c */ /* 0x000fe20003f26270 */
[----:B------:R-:W-:Y:S02]  /*1ab10*/  IMAD.MOV.U32 R140, RZ, RZ, R132 ;  /* 0x000000ffff8c7224 */ /* 0x000fe400078e0084 */
[----:B------:R-:W-:Y:S01]  /*1ab20*/  IMAD.MOV.U32 R165, RZ, RZ, R136 ;  /* 0x000000ffffa57224 */ /* 0x000fe200078e0088 */
[----:B------:R-:W-:Y:S01]  /*1ab30*/  ISETP.GE.AND P3, PT, R162, RZ, PT ;  /* 0x000000ffa200720c */ /* 0x000fe20003f66270 */
[----:B------:R-:W-:Y:S01]  /*1ab40*/  IMAD.MOV.U32 R175, RZ, RZ, R159 ;  /* 0x000000ffffaf7224 */ /* 0x000fe200078e009f */
[----:B------:R-:W-:Y:S01]  /*1ab50*/  IABS R132, R164 ;  /* 0x000000a400847213 */ /* 0x000fe20000000000 */
[----:B------:R-:W-:-:S02]  /*1ab60*/  IMAD.MOV.U32 R169, RZ, RZ, R161 ;  /* 0x000000ffffa97224 */ /* 0x000fc400078e00a1 */
[----:B------:R-:W-:Y:S02]  /*1ab70*/  IMAD.MOV.U32 R159, RZ, RZ, R143 ;  /* 0x000000ffff9f7224 */ /* 0x000fe400078e008f */
[----:B------:R-:W-:Y:S02]  /*1ab80*/  IMAD.MOV.U32 R162, RZ, RZ, R140 ;  /* 0x000000ffffa27224 */ /* 0x000fe400078e008c */
[----:B------:R-:W-:Y:S01]  /*1ab90*/  @!P4 IMAD.IADD R128, R128, 0x1, -R3 ;  /* 0x000000018080c824 */ /* 0x000fe200078e0a03 */
[----:B------:R-:W-:Y:S01]  /*1aba0*/  ISETP.GE.AND P4, PT, R164, RZ, PT ;  /* 0x000000ffa400720c */ /* 0x000fe20003f86270 */
[----:B------:R-:W-:Y:S01]  /*1abb0*/  IMAD.MOV.U32 R161, RZ, RZ, R139 ;  /* 0x000000ffffa17224 */ /* 0x000fe200078e008b */
[----:B------:R-:W2:Y:S01]  /*1abc0*/  LDL.LU R140, [R1+0x6c4] ;  /* 0x0006c400018c7983 */ /* 0x000ea20000300800 */
[----:B------:R-:W-:Y:S02]  /*1abd0*/  IMAD.MOV.U32 R172, RZ, RZ, R165 ;  /* 0x000000ffffac7224 */ /* 0x000fe400078e00a5 */
[----:B------:R-:W-:Y:S01]  /*1abe0*/  IMAD.MOV.U32 R139, RZ, RZ, R133 ;  /* 0x000000ffff8b7224 */ /* 0x000fe200078e0085 */
[----:B------:R-:W2:Y:S01]  /*1abf0*/  LDL.LU R143, [R1+0x760] ;  /* 0x00076000018f7983 */ /* 0x000ea20000300800 */
[----:B------:R-:W-:Y:S01]  /*1ac00*/  @!P2 IMAD.IADD R130, R130, 0x1, -R3 ;  /* 0x000000018282a824 */ /* 0x000fe200078e0a03 */
[----:B------:R-:W-:Y:S01]  /*1ac10*/  IABS R133, R163 ;  /* 0x000000a300857213 */ /* 0x000fe20000000000 */
[----:B------:R-:W-:Y:S01]  /*1ac20*/  IMAD.MOV.U32 R164, RZ, RZ, R157 ;  /* 0x000000ffffa47224 */ /* 0x000fe200078e009d */
[----:B------:R-:W-:Y:S01]  /*1ac30*/  ISETP.GE.AND P2, PT, R163, RZ, PT ;  /* 0x000000ffa300720c */ /* 0x000fe20003f46270 */
[----:B------:R-:W-:-:S02]  /*1ac40*/  IMAD.MOV.U32 R165, RZ, RZ, R154 ;  /* 0x000000ffffa57224 */ /* 0x000fc400078e009a */
[----:B------:R-:W-:Y:S02]  /*1ac50*/  IMAD.MOV.U32 R157, RZ, RZ, R251 ;  /* 0x000000ffff9d7224 */ /* 0x000fe400078e00fb */
[----:B------:R-:W-:Y:S01]  /*1ac60*/  IMAD.MOV.U32 R154, RZ, RZ, R152 ;  /* 0x000000ffff9a7224 */ /* 0x000fe200078e0098 */
[----:B------:R-:W2:Y:S01]  /*1ac70*/  LDL.LU R251, [R1+0x758] ;  /* 0x0007580001fb7983 */ /* 0x000ea20000300800 */
[----:B------:R-:W-:Y:S02]  /*1ac80*/  IMAD.MOV.U32 R173, RZ, RZ, R162 ;  /* 0x000000ffffad7224 */ /* 0x000fe400078e00a2 */
[----:B------:R-:W-:Y:S02]  /*1ac90*/  IMAD.MOV.U32 R163, RZ, RZ, R158 ;  /* 0x000000ffffa37224 */ /* 0x000fe400078e009e */
[----:B------:R-:W-:Y:S01]  /*1aca0*/  IMAD.MOV.U32 R152, RZ, RZ, R151 ;  /* 0x000000ffff987224 */ /* 0x000fe200078e0097 */
[----:B------:R-:W2:Y:S01]  /*1acb0*/  LDL.LU R158, [R1+0x6cc] ;  /* 0x0006cc00019e7983 */ /* 0x000ea20000300800 */
[----:B------:R-:W-:-:S03]  /*1acc0*/  IMAD.MOV.U32 R162, RZ, RZ, R159 ;  /* 0x000000ffffa27224 */ /* 0x000fc600078e009f */
[----:B------:R-:W2:Y:S01]  /*1acd0*/  LDL.LU R159, [R1+0x6ec] ;  /* 0x0006ec00019f7983 */ /* 0x000ea20000300800 */
[----:B---3--:R-:W-:Y:S02]  /*1ace0*/  IMAD.MOV.U32 R151, RZ, RZ, R149 ;  /* 0x000000ffff977224 */ /* 0x008fe400078e0095 */
[----:B------:R-:W-:Y:S02]  /*1acf0*/  IMAD.MOV.U32 R149, RZ, RZ, R146 ;  /* 0x000000ffff957224 */ /* 0x000fe400078e0092 */
[----:B------:R-:W3:Y:S01]  /*1ad00*/  LDL.LU R146, [R1+0x680] ;  /* 0x0006800001927983 */ /* 0x000ee20000300800 */
[----:B------:R-:W-:Y:S01]  /*1ad10*/  @!P0 IMAD.MOV R126, RZ, RZ, -R126 ;  /* 0x000000ffff7e8224 */ /* 0x000fe200078e0a7e */
[----:B------:R-:W-:Y:S01]  /*1ad20*/  ISETP.GT.U32.AND P0, PT, R3, R129, PT ;  /* 0x000000810300720c */ /* 0x000fe20003f04070 */
[----:B------:R-:W-:-:S04]  /*1ad30*/  IMAD.HI.U32 R6, R4, R131, RZ ;  /* 0x0000008304067227 */ /* 0x000fc800078e00ff */
[----:B------:R-:W-:-:S04]  /*1ad40*/  IMAD.MOV R6, RZ, RZ, -R6 ;  /* 0x000000ffff067224 */ /* 0x000fc800078e0a06 */
[----:B------:R-:W-:-:S04]  /*1ad50*/  IMAD R131, R3, R6, R131 ;  /* 0x0000000603837224 */ /* 0x000fc800078e0283 */
[----:B------:R-:W-:Y:S01]  /*1ad60*/  @!P0 IMAD.IADD R129, R129, 0x1, -R3 ;  /* 0x0000000181818824 */ /* 0x000fe200078e0a03 */
[----:B------:R-:W-:Y:S01]  /*1ad70*/  ISETP.GT.U32.AND P0, PT, R3, R131, PT ;  /* 0x000000830300720c */ /* 0x000fe20003f04070 */
[----:B------:R-:W-:-:S04]  /*1ad80*/  IMAD.HI.U32 R2, R4, R132, RZ ;  /* 0x0000008404027227 */ /* 0x000fc800078e00ff */
[----:B------:R-:W-:-:S04]  /*1ad90*/  IMAD.HI.U32 R5, R4, R133, RZ ;  /* 0x0000008504057227 */ /* 0x000fc800078e00ff */
[----:B------:R-:W-:-:S04]  /*1ada0*/  IMAD.MOV R2, RZ, RZ, -R2 ;  /* 0x000000ffff027224 */ /* 0x000fc800078e0a02 */
[----:B------:R-:W-:Y:S02]  /*1adb0*/  @!P0 IMAD.IADD R131, R131, 0x1, -R3 ;  /* 0x0000000183838824 */ /* 0x000fe400078e0a03 */
[----:B------:R-:W-:Y:S02]  /*1adc0*/  IMAD.MOV R5, RZ, RZ, -R5 ;  /* 0x000000ffff057224 */ /* 0x000fe400078e0a05 */
[C---:B------:R-:W-:Y:S01]  /*1add0*/  IMAD R132, R3.reuse, R2, R132 ;  /* 0x0000000203847224 */ /* 0x040fe200078e0284 */
[C---:B------:R-:W-:Y:S01]  /*1ade0*/  ISETP.GT.U32.AND P0, PT, R3.reuse, R131, PT ;  /* 0x000000830300720c */ /* 0x040fe20003f04070 */
[----:B------:R-:W-:Y:S02]  /*1adf0*/  IMAD.MOV.U32 R170, RZ, RZ, R161 ;  /* 0x000000ffffaa7224 */ /* 0x000fe400078e00a1 */
[C---:B------:R-:W-:Y:S02]  /*1ae00*/  IMAD R133, R3.reuse, R5, R133 ;  /* 0x0000000503857224 */ /* 0x040fe400078e0285 */
[----:B------:R-:W-:Y:S01]  /*1ae10*/  @!P6 IMAD.MOV R128, RZ, RZ, -R128 ;  /* 0x000000ffff80e224 */ /* 0x000fe200078e0a80 */
[----:B------:R-:W-:Y:S01]  /*1ae20*/  ISETP.GT.U32.AND P6, PT, R3, R132, PT ;  /* 0x000000840300720c */ /* 0x000fe20003fc4070 */
[----:B------:R-:W-:-:S02]  /*1ae30*/  IMAD.MOV.U32 R161, RZ, RZ, R134 ;  /* 0x000000ffffa17224 */ /* 0x000fc400078e0086 */
[----:B------:R-:W-:Y:S01]  /*1ae40*/  @!P5 IMAD.MOV R129, RZ, RZ, -R129 ;  /* 0x000000ffff81d224 */ /* 0x000fe200078e0a81 */
[----:B------:R-:W-:-:S03]  /*1ae50*/  ISETP.GT.U32.AND P5, PT, R3, R133, PT ;  /* 0x000000850300720c */ /* 0x000fc60003fa4070 */
[----:B------:R-:W-:Y:S01]  /*1ae60*/  @!P0 IMAD.IADD R131, R131, 0x1, -R3 ;  /* 0x0000000183838824 */ /* 0x000fe200078e0a03 */
[----:B------:R-:W-:-:S03]  /*1ae70*/  IABS R136, R174 ;  /* 0x000000ae00887213 */ /* 0x000fc60000000000 */
[----:B------:R-:W-:Y:S02]  /*1ae80*/  @!P1 IMAD.MOV R131, RZ, RZ, -R131 ;  /* 0x000000ffff839224 */ /* 0x000fe400078e0a83 */
[----:B------:R-:W-:Y:S02]  /*1ae90*/  @!P6 IMAD.IADD R132, R132, 0x1, -R3 ;  /* 0x000000018484e824 */ /* 0x000fe400078e0a03 */
[----:B------:R-:W-:Y:S01]  /*1aea0*/  IMAD.MOV.U32 R166, RZ, RZ, R137 ;  /* 0x000000ffffa67224 */ /* 0x000fe200078e0089 */
[----:B------:R-:W-:Y:S01]  /*1aeb0*/  IABS R137, R169 ;  /* 0x000000a900897213 */ /* 0x000fe20000000000 */
[----:B------:R-:W-:Y:S01]  /*1aec0*/  @!P5 IMAD.IADD R133, R133, 0x1, -R3 ;  /* 0x000000018585d824 */ /* 0x000fe200078e0a03 */
[----:B------:R-:W-:-:S04]  /*1aed0*/  ISETP.GT.U32.AND P6, PT, R3, R132, PT ;  /* 0x000000840300720c */ /* 0x000fc80003fc4070 */
[----:B------:R-:W-:Y:S01]  /*1aee0*/  ISETP.GT.U32.AND P5, PT, R3, R133, PT ;  /* 0x000000850300720c */ /* 0x000fe20003fa4070 */
[----:B------:R-:W-:-:S08]  /*1aef0*/  IMAD.MOV.U32 R168, RZ, RZ, R162 ;  /* 0x000000ffffa87224 */ /* 0x000fd000078e00a2 */
[----:B------:R-:W-:-:S04]  /*1af00*/  @!P6 IMAD.IADD R132, R132, 0x1, -R3 ;  /* 0x000000018484e824 */ /* 0x000fc800078e0a03 */
[----:B------:R-:W-:Y:S02]  /*1af10*/  @!P5 IMAD.IADD R133, R133, 0x1, -R3 ;  /* 0x000000018585d824 */ /* 0x000fe400078e0a03 */
[----:B------:R-:W-:Y:S02]  /*1af20*/  @!P3 IMAD.MOV R130, RZ, RZ, -R130 ;  /* 0x000000ffff82b224 */ /* 0x000fe400078e0a82 */
[----:B------:R-:W-:Y:S02]  /*1af30*/  IMAD.MOV.U32 R171, RZ, RZ, R166 ;  /* 0x000000ffffab7224 */ /* 0x000fe400078e00a6 */
[----:B------:R-:W-:Y:S02]  /*1af40*/  IMAD.MOV.U32 R166, RZ, RZ, R164 ;  /* 0x000000ffffa67224 */ /* 0x000fe400078e00a4 */
[----:B------:R-:W-:Y:S02]  /*1af50*/  IMAD.MOV.U32 R164, RZ, RZ, R153 ;  /* 0x000000ffffa47224 */ /* 0x000fe400078e0099 */
[----:B----4-:R-:W-:-:S02]  /*1af60*/  IMAD.MOV.U32 R167, RZ, RZ, R160 ;  /* 0x000000ffffa77224 */ /* 0x010fc400078e00a0 */
[----:B------:R-:W-:Y:S02]  /*1af70*/  IMAD.MOV.U32 R160, RZ, RZ, R142 ;  /* 0x000000ffffa07224 */ /* 0x000fe400078e008e */
[----:B------:R-:W-:Y:S01]  /*1af80*/  IMAD.MOV.U32 R142, RZ, RZ, R135 ;  /* 0x000000ffff8e7224 */ /* 0x000fe200078e0087 */
[----:B------:R-:W-:Y:S02]  /*1af90*/  IABS R135, R175 ;  /* 0x000000af00877213 */ /* 0x000fe40000000000 */
[----:B------:R-:W-:-:S03]  /*1afa0*/  IABS R134, R167 ;  /* 0x000000a700867213 */ /* 0x000fc60000000000 */
[----:B------:R-:W-:-:S04]  /*1afb0*/  IMAD.HI.U32 R2, R4, R135, RZ ;  /* 0x0000008704027227 */ /* 0x000fc800078e00ff */
[----:B------:R-:W-:Y:S02]  /*1afc0*/  IMAD.MOV R2, RZ, RZ, -R2 ;  /* 0x000000ffff027224 */ /* 0x000fe400078e0a02 */
[----:B------:R-:W-:-:S04]  /*1afd0*/  IMAD.HI.U32 R5, R4, R134, RZ ;  /* 0x0000008604057227 */ /* 0x000fc800078e00ff */
[----:B------:R-:W-:Y:S02]  /*1afe0*/  IMAD R135, R3, R2, R135 ;  /* 0x0000000203877224 */ /* 0x000fe400078e0287 */
[----:B------:R-:W-:-:S03]  /*1aff0*/  IMAD.MOV R5, RZ, RZ, -R5 ;  /* 0x000000ffff057224 */ /* 0x000fc600078e0a05 */
[C---:B------:R-:W-:Y:S01]  /*1b000*/  ISETP.GT.U32.AND P1, PT, R3.reuse, R135, PT ;  /* 0x000000870300720c */ /* 0x040fe20003f24070 */
[----:B------:R-:W-:Y:S02]  /*1b010*/  IMAD R134, R3, R5, R134 ;  /* 0x0000000503867224 */ /* 0x000fe400078e0286 */
[----:B------:R-:W-:-:S03]  /*1b020*/  IMAD.HI.U32 R5, R4, R136, RZ ;  /* 0x0000008804057227 */ /* 0x000fc600078e00ff */
[----:B------:R-:W-:Y:S01]  /*1b030*/  ISETP.GT.U32.AND P0, PT, R3, R134, PT ;  /* 0x000000860300720c */ /* 0x000fe20003f04070 */
[----:B------:R-:W-:Y:S02]  /*1b040*/  IMAD.MOV R5, RZ, RZ, -R5 ;  /* 0x000000ffff057224 */ /* 0x000fe400078e0a05 */
[----:B------:R-:W-:-:S04]  /*1b050*/  IMAD.HI.U32 R2, R4, R137, RZ ;  /* 0x0000008904027227 */ /* 0x000fc800078e00ff */
[----:B--2---:R-:W-:Y:S01]  /*1b060*/  IMAD.MOV.U32 R162, RZ, RZ, R138 ;  /* 0x000000ffffa27224 */ /* 0x004fe200078e008a */
[----:B------:R-:W-:Y:S01]  /*1b070*/  IABS R138, R170 ;  /* 0x000000aa008a7213 */ /* 0x000fe20000000000 */
[----:B------:R-:W-:Y:S02]  /*1b080*/  IMAD R136, R3, R5, R136 ;  /* 0x0000000503887224 */ /* 0x000fe400078e0288 */
[----:B------:R-:W-:Y:S02]  /*1b090*/  IMAD.MOV R2, RZ, RZ, -R2 ;  /* 0x000000ffff027224 */ /* 0x000fe400078e0a02 */
[----:B------:R-:W-:Y:S01]  /*1b0a0*/  @!P1 IMAD.IADD R135, R135, 0x1, -R3 ;  /* 0x0000000187879824 */ /* 0x000fe200078e0a03 */
[C---:B------:R-:W-:Y:S01]  /*1b0b0*/  ISETP.GT.U32.AND P6, PT, R3.reuse, R136, PT ;  /* 0x000000880300720c */ /* 0x040fe20003fc4070 */
[C---:B------:R-:W-:Y:S02]  /*1b0c0*/  IMAD R137, R3.reuse, R2, R137 ;  /* 0x0000000203897224 */ /* 0x040fe400078e0289 */
[----:B------:R-:W-:Y:S01]  /*1b0d0*/  @!P0 IMAD.IADD R134, R134, 0x1, -R3 ;  /* 0x0000000186868824 */ /* 0x000fe200078e0a03 */
[C---:B------:R-:W-:Y:S01]  /*1b0e0*/  ISETP.GT.U32.AND P1, PT, R3.reuse, R135, PT ;  /* 0x000000870300720c */ /* 0x040fe20003f24070 */
[----:B------:R-:W-:Y:S01]  /*1b0f0*/  IMAD.HI.U32 R5, R4, R138, RZ ;  /* 0x0000008a04057227 */ /* 0x000fe200078e00ff */
[----:B------:R-:W-:-:S02]  /*1b100*/  ISETP.GT.U32.AND P5, PT, R3, R137, PT ;  /* 0x000000890300720c */ /* 0x000fc40003fa4070 */
[----:B------:R-:W-:Y:S01]  /*1b110*/  ISETP.GT.U32.AND P0, PT, R3, R134, PT ;  /* 0x000000860300720c */ /* 0x000fe20003f04070 */
[----:B------:R-:W-:Y:S01]  /*1b120*/  IMAD.MOV R5, RZ, RZ, -R5 ;  /* 0x000000ffff057224 */ /* 0x000fe200078e0a05 */
[----:B------:R-:W-:-:S03]  /*1b130*/  ISETP.GE.AND P3, PT, R167, RZ, PT ;  /* 0x000000ffa700720c */ /* 0x000fc60003f66270 */
[----:B------:R-:W-:Y:S02]  /*1b140*/  IMAD R138, R3, R5, R138 ;  /* 0x00000005038a7224 */ /* 0x000fe400078e028a */
[--C-:B------:R-:W-:Y:S02]  /*1b150*/  @!P6 IMAD.IADD R136, R136, 0x1, -R3.reuse ;  /* 0x000000018888e824 */ /* 0x100fe400078e0a03 */
[----:B------:R-:W-:Y:S01]  /*1b160*/  @!P1 IMAD.IADD R135, R135, 0x1, -R3 ;  /* 0x0000000187879824 */ /* 0x000fe200078e0a03 */
[----:B------:R-:W-:Y:S01]  /*1b170*/  ISETP.GT.U32.AND P1, PT, R3, R138, PT ;  /* 0x0000008a0300720c */ /* 0x000fe20003f24070 */
[----:B------:R-:W-:Y:S01]  /*1b180*/  IMAD.MOV.U32 R167, RZ, RZ, R163 ;  /* 0x000000ffffa77224 */ /* 0x000fe200078e00a3 */
[----:B------:R-:W-:Y:S01]  /*1b190*/  ISETP.GE.AND P6, PT, R169, RZ, PT ;  /* 0x000000ffa900720c */ /* 0x000fe20003fc6270 */
[----:B------:R-:W-:Y:S02]  /*1b1a0*/  IMAD.MOV.U32 R169, RZ, RZ, R168 ;  /* 0x000000ffffa97224 */ /* 0x000fe400078e00a8 */
[--C-:B------:R-:W-:Y:S01]  /*1b1b0*/  @!P5 IMAD.IADD R137, R137, 0x1, -R3.reuse ;  /* 0x000000018989d824 */ /* 0x100fe200078e0a03 */
[----:B------:R-:W-:Y:S01]  /*1b1c0*/  ISETP.GT.U32.AND P5, PT, R3, R136, PT ;  /* 0x000000880300720c */ /* 0x000fe20003fa4070 */
[----:B------:R-:W-:-:S02]  /*1b1d0*/  @!P0 IMAD.IADD R134, R134, 0x1, -R3 ;  /* 0x0000000186868824 */ /* 0x000fc400078e0a03 */
[----:B------:R-:W-:Y:S02]  /*1b1e0*/  IMAD.MOV.U32 R168, RZ, RZ, R167 ;  /* 0x000000ffffa87224 */ /* 0x000fe400078e00a7 */
[----:B------:R-:W-:Y:S02]  /*1b1f0*/  IMAD.MOV.U32 R167, RZ, RZ, R166 ;  /* 0x000000ffffa77224 */ /* 0x000fe400078e00a6 */
[----:B------:R-:W-:Y:S02]  /*1b200*/  IMAD.MOV.U32 R153, RZ, RZ, R150 ;  /* 0x000000ffff997224 */ /* 0x000fe400078e0096 */
[----:B------:R-:W-:Y:S01]  /*1b210*/  @!P3 IMAD.MOV R134, RZ, RZ, -R134 ;  /* 0x000000ffff86b224 */ /* 0x000fe200078e0a86 */
[----:B------:R-:W-:Y:S01]  /*1b220*/  ISETP.GE.AND P3, PT, R170, RZ, PT ;  /* 0x000000ffaa00720c */ /* 0x000fe20003f66270 */
        /* <DEDUP_REMOVED lines=10> */
[----:B------:R-:W-:Y:S01]  /*1b2d0*/  @!P1 IMAD.IADD R138, R138, 0x1, -R3 ;  /* 0x000000018a8a9824 */ /* 0x000fe200078e0a03 */
[----:B------:R-:W-:Y:S01]  /*1b2e0*/  ISETP.GE.AND P1, PT, R171, RZ, PT ;  /* 0x000000ffab00720c */ /* 0x000fe20003f26270 */
[----:B------:R-:W-:Y:S01]  /*1b2f0*/  IMAD.MOV.U32 R178, RZ, RZ, R167 ;  /* 0x000000ffffb27224 */ /* 0x000fe200078e00a7 */
[----:B------:R-:W4:Y:S01]  /*1b300*/  LDL.LU R153, [R1+0x748] ;  /* 0x0007480001997983 */ /* 0x000f220000300800 */
[----:B------:R-:W-:Y:S02]  /*1b310*/  IMAD.MOV.U32 R151, RZ, RZ, R150 ;  /* 0x000000ffff977224 */ /* 0x000fe400078e0096 */
[----:B------:R-:W-:Y:S02]  /*1b320*/  IMAD.MOV.U32 R167, RZ, RZ, R154 ;  /* 0x000000ffffa77224 */ /* 0x000fe400078e009a */
[----:B------:R-:W-:-:S02]  /*1b330*/  IMAD.MOV.U32 R150, RZ, RZ, R149 ;  /* 0x000000ffff967224 */ /* 0x000fc400078e0095 */
[----:B------:R-:W-:Y:S01]  /*1b340*/  IMAD.MOV.U32 R154, RZ, RZ, R148 ;  /* 0x000000ffff9a7224 */ /* 0x000fe200078e0094 */
[----:B------:R-:W4:Y:S01]  /*1b350*/  LDL.LU R149, [R1+0x6b0] ;  /* 0x0006b00001957983 */ /* 0x000f220000300800 */
[----:B------:R-:W-:Y:S01]  /*1b360*/  @!P5 IMAD.IADD R136, R136, 0x1, -R3 ;  /* 0x000000018888d824 */ /* 0x000fe200078e0a03 */
[----:B------:R-:W-:Y:S02]  /*1b370*/  IABS R139, R173 ;  /* 0x000000ad008b7213 */ /* 0x000fe40000000000 */
[----:B------:R-:W4:Y:S01]  /*1b380*/  LDL.LU R148, [R1+0x708] ;  /* 0x0007080001947983 */ /* 0x000f220000300800 */
[----:B------:R-:W-:Y:S01]  /*1b390*/  ISETP.GE.AND P5, PT, R173, RZ, PT ;  /* 0x000000ffad00720c */ /* 0x000fe20003fa6270 */
[----:B------:R-:W-:Y:S01]  /*1b3a0*/  @!P4 IMAD.MOV R132, RZ, RZ, -R132 ;  /* 0x000000ffff84c224 */ /* 0x000fe200078e0a84 */
[----:B------:R-:W-:Y:S02]  /*1b3b0*/  ISETP.GE.AND P0, PT, R174, RZ, PT ;  /* 0x000000ffae00720c */ /* 0x000fe40003f06270 */
[----:B------:R-:W-:Y:S01]  /*1b3c0*/  ISETP.GE.AND P4, PT, R175, RZ, PT ;  /* 0x000000ffaf00720c */ /* 0x000fe20003f86270 */
[----:B---3--:R-:W-:-:S04]  /*1b3d0*/  IMAD.MOV.U32 R166, RZ, RZ, R146 ;  /* 0x000000ffffa67224 */ /* 0x008fc800078e0092 */
[----:B------:R-:W-:Y:S02]  /*1b3e0*/  IMAD.MOV.U32 R170, RZ, RZ, R166 ;  /* 0x000000ffffaa7224 */ /* 0x000fe400078e00a6 */
[----:B------:R-:W-:Y:S02]  /*1b3f0*/  IMAD.MOV.U32 R166, RZ, RZ, R164 ;  /* 0x000000ffffa67224 */ /* 0x000fe400078e00a4 */
[----:B------:R-:W-:Y:S01]  /*1b400*/  IMAD.MOV.U32 R164, RZ, RZ, R141 ;  /* 0x000000ffffa47224 */ /* 0x000fe200078e008d */
[----:B------:R-:W-:Y:S01]  /*1b410*/  IABS R141, R171 ;  /* 0x000000ab008d7213 */ /* 0x000fe20000000000 */
[----:B------:R-:W-:Y:S02]  /*1b420*/  IMAD.MOV.U32 R171, RZ, RZ, R169 ;  /* 0x000000ffffab7224 */ /* 0x000fe400078e00a9 */
[----:B------:R-:W-:Y:S02]  /*1b430*/  IMAD.MOV.U32 R169, RZ, RZ, R164 ;  /* 0x000000ffffa97224 */ /* 0x000fe400078e00a4 */
[----:B------:R-:W-:-:S02]  /*1b440*/  IMAD.MOV.U32 R164, RZ, RZ, R155 ;  /* 0x000000ffffa47224 */ /* 0x000fc400078e009b */
[----:B------:R-:W3:Y:S04]  /*1b450*/  LDL.LU R155, [R1+0x6e4] ;  /* 0x0006e400019b7983 */ /* 0x000ee80000300800 */
[----:B------:R-:W4:Y:S04]  /*1b460*/  LDL.LU R173, [R1+0x674] ;  /* 0x0006740001ad7983 */ /* 0x000f280000300800 */
[----:B------:R-:W3:Y:S04]  /*1b470*/  LDL.LU R174, [R1+0x678] ;  /* 0x0006780001ae7983 */ /* 0x000ee80000300800 */
[----:B------:R-:W4:Y:S01]  /*1b480*/  LDL.LU R175, [R1+0x67c] ;  /* 0x00067c0001af7983 */ /* 0x000f220000300800 */
[----:B------:R-:W-:-:S04]  /*1b490*/  IMAD.HI.U32 R2, R4, R139, RZ ;  /* 0x0000008b04027227 */ /* 0x000fc800078e00ff */
[----:B------:R-:W-:-:S04]  /*1b4a0*/  IMAD.MOV R2, RZ, RZ, -R2 ;  /* 0x000000ffff027224 */ /* 0x000fc800078e0a02 */
[C---:B------:R-:W-:Y:S02]  /*1b4b0*/  IMAD R139, R3.reuse, R2, R139 ;  /* 0x00000002038b7224 */ /* 0x040fe400078e028b */
[----:B------:R-:W-:Y:S01]  /*1b4c0*/  @!P2 IMAD.MOV R133, RZ, RZ, -R133 ;  /* 0x000000ffff85a224 */ /* 0x000fe200078e0a85 */
[C---:B------:R-:W-:Y:S01]  /*1b4d0*/  ISETP.GT.U32.AND P2, PT, R3.reuse, R137, PT ;  /* 0x000000890300720c */ /* 0x040fe20003f44070 */
[----:B------:R-:W-:Y:S01]  /*1b4e0*/  @!P4 IMAD.MOV R135, RZ, RZ, -R135 ;  /* 0x000000ffff87c224 */ /* 0x000fe200078e0a87 */
[----:B------:R-:W-:-:S11]  /*1b4f0*/  ISETP.GT.U32.AND P4, PT, R3, R139, PT ;  /* 0x0000008b0300720c */ /* 0x000fd60003f84070 */
[--C-:B------:R-:W-:Y:S02]  /*1b500*/  @!P2 IMAD.IADD R137, R137, 0x1, -R3.reuse ;  /* 0x000000018989a824 */ /* 0x100fe400078e0a03 */
[----:B------:R-:W-:Y:S02]  /*1b510*/  @!P4 IMAD.IADD R139, R139, 0x1, -R3 ;  /* 0x000000018b8bc824 */ /* 0x000fe400078e0a03 */
[----:B------:R-:W-:-:S03]  /*1b520*/  @!P6 IMAD.MOV R137, RZ, RZ, -R137 ;  /* 0x000000ffff89e224 */ /* 0x000fc600078e0a89 */
[----:B------:R-:W-:Y:S01]  /*1b530*/  ISETP.GT.U32.AND P6, PT, R3, R139, PT ;  /* 0x0000008b0300720c */ /* 0x000fe20003fc4070 */
[----:B------:R-:W-:Y:S02]  /*1b540*/  IMAD.MOV.U32 R176, RZ, RZ, R169 ;  /* 0x000000ffffb07224 */ /* 0x000fe400078e00a9 */
[----:B------:R-:W-:Y:S02]  /*1b550*/  IMAD.MOV.U32 R184, RZ, RZ, R171 ;  /* 0x000000ffffb87224 */ /* 0x000fe400078e00ab */
[----:B------:R-:W-:Y:S02]  /*1b560*/  IMAD.MOV.U32 R171, RZ, RZ, R167 ;  /* 0x000000ffffab7224 */ /* 0x000fe400078e00a7 */
[----:B------:R-:W-:Y:S01]  /*1b570*/  IMAD.MOV.U32 R167, RZ, RZ, R156 ;  /* 0x000000ffffa77224 */ /* 0x000fe200078e009c */
[----:B------:R-:W-:Y:S01]  /*1b580*/  ISETP.GE.AND P2, PT, R172, RZ, PT ;  /* 0x000000ffac00720c */ /* 0x000fe20003f46270 */
[----:B------:R-:W-:-:S04]  /*1b590*/  IMAD.MOV.U32 R146, RZ, RZ, R140 ;  /* 0x000000ffff927224 */ /* 0x000fc800078e008c */
[----:B------:R-:W-:Y:S01]  /*1b5a0*/  @!P6 IMAD.IADD R139, R139, 0x1, -R3 ;  /* 0x000000018b8be824 */ /* 0x000fe200078e0a03 */
[----:B------:R-:W-:Y:S01]  /*1b5b0*/  IABS R140, R172 ;  /* 0x000000ac008c7213 */ /* 0x000fe20000000000 */
[----:B------:R-:W-:Y:S02]  /*1b5c0*/  IMAD.MOV.U32 R172, RZ, RZ, R170 ;  /* 0x000000ffffac7224 */ /* 0x000fe400078e00aa */
[----:B------:R-:W-:Y:S01]  /*1b5d0*/  @!P5 IMAD.MOV R139, RZ, RZ, -R139 ;  /* 0x000000ffff8bd224 */ /* 0x000fe200078e0a8b */
[----:B------:R-:W-:Y:S01]  /*1b5e0*/  ISETP.GE.AND P5, PT, R176, RZ, PT ;  /* 0x000000ffb000720c */ /* 0x000fe20003fa6270 */
[----:B------:R-:W-:Y:S02]  /*1b5f0*/  IMAD.MOV.U32 R170, RZ, RZ, R168 ;  /* 0x000000ffffaa7224 */ /* 0x000fe400078e00a8 */
[----:B------:R-:W-:Y:S01]  /*1b600*/  IMAD.MOV.U32 R168, RZ, RZ, R142 ;  /* 0x000000ffffa87224 */ /* 0x000fe200078e008e */
[----:B------:R-:W-:Y:S02]  /*1b610*/  IABS R142, R172 ;  /* 0x000000ac008e7213 */ /* 0x000fe40000000000 */
[----:B------:R-:W-:Y:S01]  /*1b620*/  ISETP.GE.AND P4, PT, R172, RZ, PT ;  /* 0x000000ffac00720c */ /* 0x000fe20003f86270 */
[----:B------:R-:W-:-:S02]  /*1b630*/  IMAD.MOV.U32 R172, RZ, RZ, R168 ;  /* 0x000000ffffac7224 */ /* 0x000fc400078e00a8 */
[----:B--2---:R-:W-:Y:S01]  /*1b640*/  IMAD.MOV.U32 R156, RZ, RZ, R143 ;  /* 0x000000ffff9c7224 */ /* 0x004fe200078e008f */
[----:B------:R-:W-:Y:S01]  /*1b650*/  IABS R143, R176 ;  /* 0x000000b0008f7213 */ /* 0x000fe20000000000 */
[----:B----4-:R-:W-:Y:S02]  /*1b660*/  IMAD.MOV.U32 R181, RZ, RZ, R175 ;  /* 0x000000ffffb57224 */ /* 0x010fe400078e00af */
[----:B------:R-:W2:Y:S04]  /*1b670*/  LDL.LU R175, [R1+0x694] ;  /* 0x0006940001af7983 */ /* 0x000ea80000300800 */
[----:B------:R-:W4:Y:S01]  /*1b680*/  LDL.LU R176, [R1+0x690] ;  /* 0x0006900001b07983 */ /* 0x000f220000300800 */
[----:B------:R-:W-:Y:S02]  /*1b690*/  IMAD.MOV.U32 R183, RZ, RZ, R173 ;  /* 0x000000ffffb77224 */ /* 0x000fe400078e00ad */
[----:B------:R-:W-:-:S02]  /*1b6a0*/  IMAD.MOV.U32 R173, RZ, RZ, R172 ;  /* 0x000000ffffad7224 */ /* 0x000fc400078e00ac */
[----:B------:R-:W4:Y:S01]  /*1b6b0*/  LDL.LU R172, [R1+0x684] ;  /* 0x0006840001ac7983 */ /* 0x000f220000300800 */
[----:B------:R-:W-:Y:S01]  /*1b6c0*/  @!P0 IMAD.MOV R136, RZ, RZ, -R136 ;  /* 0x000000ffff888224 */ /* 0x000fe200078e0a88 */
[----:B------:R-:W-:Y:S01]  /*1b6d0*/  ISETP.GT.U32.AND P0, PT, R3, R138, PT ;  /* 0x0000008a0300720c */ /* 0x000fe20003f04070 */
[----:B------:R-:W-:-:S04]  /*1b6e0*/  IMAD.HI.U32 R5, R4, R140, RZ ;  /* 0x0000008c04057227 */ /* 0x000fc800078e00ff */
[----:B------:R-:W-:Y:S02]  /*1b6f0*/  IMAD.MOV R5, RZ, RZ, -R5 ;  /* 0x000000ffff057224 */ /* 0x000fe400078e0a05 */
[----:B------:R-:W-:-:S04]  /*1b700*/  IMAD.HI.U32 R2, R4, R141, RZ ;  /* 0x0000008d04027227 */ /* 0x000fc800078e00ff */
[C---:B------:R-:W-:Y:S02]  /*1b710*/  IMAD R140, R3.reuse, R5, R140 ;  /* 0x00000005038c7224 */ /* 0x040fe400078e028c */
[----:B------:R-:W-:Y:S02]  /*1b720*/  IMAD.MOV R2, RZ, RZ, -R2 ;  /* 0x000000ffff027224 */ /* 0x000fe400078e0a02 */
[----:B------:R-:W-:Y:S01]  /*1b730*/  @!P0 IMAD.IADD R138, R138, 0x1, -R3 ;  /* 0x000000018a8a8824 */ /* 0x000fe200078e0a03 */
[C---:B------:R-:W-:Y:S01]  /*1b740*/  ISETP.GT.U32.AND P0, PT, R3.reuse, R140, PT ;  /* 0x0000008c0300720c */ /* 0x040fe20003f04070 */
[----:B------:R-:W-:Y:S02]  /*1b750*/  IMAD R141, R3, R2, R141 ;  /* 0x00000002038d7224 */ /* 0x000fe400078e028d */
[----:B------:R-:W-:-:S03]  /*1b760*/  IMAD.HI.U32 R2, R4, R142, RZ ;  /* 0x0000008e04027227 */ /* 0x000fc600078e00ff */
[----:B------:R-:W-:Y:S01]  /*1b770*/  ISETP.GT.U32.AND P6, PT, R3, R141, PT ;  /* 0x0000008d0300720c */ /* 0x000fe20003fc4070 */
[----:B------:R-:W-:-:S04]  /*1b780*/  IMAD.MOV R2, RZ, RZ, -R2 ;  /* 0x000000ffff027224 */ /* 0x000fc800078e0a02 */
[----:B------:R-:W-:Y:S02]  /*1b790*/  IMAD R142, R3, R2, R142 ;  /* 0x00000002038e7224 */ /* 0x000fe400078e028e */
[----:B------:R-:W-:-:S03]  /*1b7a0*/  @!P0 IMAD.IADD R140, R140, 0x1, -R3 ;  /* 0x000000018c8c8824 */ /* 0x000fc600078e0a03 */
[----:B------:R-:W-:Y:S01]  /*1b7b0*/  ISETP.GT.U32.AND P0, PT, R3, R142, PT ;  /* 0x0000008e0300720c */ /* 0x000fe20003f04070 */
[----:B------:R-:W-:Y:S02]  /*1b7c0*/  IMAD.MOV.U32 R168, RZ, RZ, R163 ;  /* 0x000000ffffa87224 */ /* 0x000fe400078e00a3 */
[----:B------:R-:W-:Y:S01]  /*1b7d0*/  IMAD.MOV.U32 R163, RZ, RZ, R144 ;  /* 0x000000ffffa37224 */ /* 0x000fe200078e0090 */
[----:B------:R-:W-:Y:S01]  /*1b7e0*/  IABS R144, R178 ;  /* 0x000000b200907213 */ /* 0x000fe20000000000 */
[----:B------:R-:W-:Y:S02]  /*1b7f0*/  @!P6 IMAD.IADD R141, R141, 0x1, -R3 ;  /* 0x000000018d8de824 */ /* 0x000fe400078e0a03 */
[----:B------:R-:W-:Y:S01]  /*1b800*/  IMAD.MOV.U32 R169, RZ, RZ, R165 ;  /* 0x000000ffffa97224 */ /* 0x000fe200078e00a5 */
[C---:B------:R-:W-:Y:S01]  /*1b810*/  ISETP.GT.U32.AND P6, PT, R3.reuse, R140, PT ;  /* 0x0000008c0300720c */ /* 0x040fe20003fc4070 */
[----:B------:R-:W-:Y:S01]  /*1b820*/  IMAD.MOV.U32 R165, RZ, RZ, R145 ;  /* 0x000000ffffa57224 */ /* 0x000fe200078e0091 */
[----:B------:R-:W-:Y:S01]  /*1b830*/  IABS R145, R177 ;  /* 0x000000b100917213 */ /* 0x000fe20000000000 */
[----:B------:R-:W-:Y:S01]  /*1b840*/  @!P3 IMAD.MOV R138, RZ, RZ, -R138 ;  /* 0x000000ffff8ab224 */ /* 0x000fe200078e0a8a */
[----:B------:R-:W-:Y:S01]  /*1b850*/  ISETP.GT.U32.AND P3, PT, R3, R141, PT ;  /* 0x0000008d0300720c */ /* 0x000fe20003f64070 */
[----:B------:R-:W-:-:S02]  /*1b860*/  IMAD.MOV.U32 R185, RZ, RZ, R170 ;  /* 0x000000ffffb97224 */ /* 0x000fc400078e00aa */
[----:B------:R-:W-:-:S04]  /*1b870*/  IMAD.HI.U32 R6, R4, R144, RZ ;  /* 0x0000009004067227 */ /* 0x000fc800078e00ff */
[----:B------:R-:W-:Y:S02]  /*1b880*/  IMAD.MOV.U32 R170, RZ, RZ, R166 ;  /* 0x000000ffffaa7224 */ /* 0x000fe400078e00a6 */
[----:B------:R-:W-:Y:S01]  /*1b890*/  IMAD.MOV.U32 R166, RZ, RZ, R146 ;  /* 0x000000ffffa67224 */ /* 0x000fe200078e0092 */
[----:B------:R-:W-:Y:S01]  /*1b8a0*/  IABS R146, R179 ;  /* 0x000000b300927213 */ /* 0x000fe20000000000 */
[----:B------:R-:W-:Y:S02]  /*1b8b0*/  @!P0 IMAD.IADD R142, R142, 0x1, -R3 ;  /* 0x000000018e8e8824 */ /* 0x000fe400078e0a03 */
[----:B------:R-:W-:-:S04]  /*1b8c0*/  IMAD.HI.U32 R5, R4, R145, RZ ;  /* 0x0000009104057227 */ /* 0x000fc800078e00ff */
[----:B------:R-:W-:Y:S01]  /*1b8d0*/  IMAD.MOV R6, RZ, RZ, -R6 ;  /* 0x000000ffff067224 */ /* 0x000fe200078e0a06 */
[----:B------:R-:W-:Y:S01]  /*1b8e0*/  ISETP.GT.U32.AND P0, PT, R3, R142, PT ;  /* 0x0000008e0300720c */ /* 0x000fe20003f04070 */
[----:B------:R-:W-:-:S04]  /*1b8f0*/  IMAD.HI.U32 R2, R4, R146, RZ ;  /* 0x0000009204027227 */ /* 0x000fc800078e00ff */
[----:B------:R-:W-:Y:S02]  /*1b900*/  IMAD.MOV R5, RZ, RZ, -R5 ;  /* 0x000000ffff057224 */ /* 0x000fe400078e0a05 */
[C---:B------:R-:W-:Y:S02]  /*1b910*/  IMAD R144, R3.reuse, R6, R144 ;  /* 0x0000000603907224 */ /* 0x040fe400078e0290 */
[----:B------:R-:W-:Y:S02]  /*1b920*/  IMAD.MOV R2, RZ, RZ, -R2 ;  /* 0x000000ffff027224 */ /* 0x000fe400078e0a02 */
[----:B------:R-:W-:Y:S02]  /*1b930*/  IMAD R145, R3, R5, R145 ;  /* 0x0000000503917224 */ /* 0x000fe400078e0291 */
[--C-:B------:R-:W-:Y:S02]  /*1b940*/  @!P6 IMAD.IADD R140, R140, 0x1, -R3.reuse ;  /* 0x000000018c8ce824 */ /* 0x100fe400078e0a03 */
[----:B------:R-:W-:Y:S01]  /*1b950*/  @!P3 IMAD.IADD R141, R141, 0x1, -R3 ;  /* 0x000000018d8db824 */ /* 0x000fe200078e0a03 */
[C---:B------:R-:W-:Y:S01]  /*1b960*/  ISETP.GT.U32.AND P3, PT, R3.reuse, R144, PT ;  /* 0x000000900300720c */ /* 0x040fe20003f64070 */
[----:B------:R-:W-:-:S02]  /*1b970*/  IMAD R146, R3, R2, R146 ;  /* 0x0000000203927224 */ /* 0x000fc400078e0292 */
[----:B------:R-:W-:Y:S01]  /*1b980*/  @!P2 IMAD.MOV R140, RZ, RZ, -R140 ;  /* 0x000000ffff8ca224 */ /* 0x000fe200078e0a8c */
[C---:B------:R-:W-:Y:S01]  /*1b990*/  ISETP.GT.U32.AND P2, PT, R3.reuse, R145, PT ;  /* 0x000000910300720c */ /* 0x040fe20003f44070 */
[----:B---3--:R-:W-:Y:S02]  /*1b9a0*/  IMAD.MOV.U32 R182, RZ, RZ, R174 ;  /* 0x000000ffffb67224 */ /* 0x008fe400078e00ae */
[----:B------:R-:W-:Y:S02]  /*1b9b0*/  IMAD.MOV.U32 R174, RZ, RZ, R164 ;  /* 0x000000ffffae7224 */ /* 0x000fe400078e00a4 */
[----:B------:R-:W-:Y:S01]  /*1b9c0*/  @!P0 IMAD.IADD R142, R142, 0x1, -R3 ;  /* 0x000000018e8e8824 */ /* 0x000fe200078e0a03 */
[----:B------:R-:W-:Y:S01]  /*1b9d0*/  ISETP.GT.U32.AND P0, PT, R3, R146, PT ;  /* 0x000000920300720c */ /* 0x000fe20003f04070 */
[----:B------:R-:W-:Y:S01]  /*1b9e0*/  IMAD.MOV.U32 R164, RZ, RZ, R147 ;  /* 0x000000ffffa47224 */ /* 0x000fe200078e0093 */
[----:B------:R-:W-:Y:S01]  /*1b9f0*/  IABS R147, R185 ;  /* 0x000000b900937213 */ /* 0x000fe20000000000 */
[----:B------:R-:W-:-:S04]  /*1ba00*/  IMAD.HI.U32 R7, R4, R143, RZ ;  /* 0x0000008f04077227 */ /* 0x000fc800078e00ff */
[----:B------:R-:W-:Y:S01]  /*1ba10*/  @!P1 IMAD.MOV R141, RZ, RZ, -R141 ;  /* 0x000000ffff8d9224 */ /* 0x000fe200078e0a8d */
[----:B------:R-:W-:Y:S01]  /*1ba20*/  ISETP.GE.AND P1, PT, R178, RZ, PT ;  /* 0x000000ffb200720c */ /* 0x000fe20003f26270 */
[----:B------:R-:W-:Y:S02]  /*1ba30*/  IMAD.MOV.U32 R178, RZ, RZ, R173 ;  /* 0x000000ffffb27224 */ /* 0x000fe400078e00ad */
[----:B------:R-:W-:Y:S02]  /*1ba40*/  IMAD.MOV.U32 R173, RZ, RZ, R168 ;  /* 0x000000ffffad7224 */ /* 0x000fe400078e00a8 */
[----:B------:R-:W-:Y:S02]  /*1ba50*/  IMAD.MOV R7, RZ, RZ, -R7 ;  /* 0x000000ffff077224 */ /* 0x000fe400078e0a07 */
[----:B------:R-:W-:Y:S02]  /*1ba60*/  IMAD.MOV.U32 R168, RZ, RZ, R167 ;  /* 0x000000ffffa87224 */ /* 0x000fe400078e00a7 */
[----:B------:R-:W-:-:S02]  /*1ba70*/  @!P3 IMAD.IADD R144, R144, 0x1, -R3 ;  /* 0x000000019090b824 */ /* 0x000fc400078e0a03 */
[----:B------:R-:W-:-:S04]  /*1ba80*/  IMAD.HI.U32 R2, R4, R147, RZ ;  /* 0x0000009304027227 */ /* 0x000fc800078e00ff */
[----:B------:R-:W-:Y:S02]  /*1ba90*/  IMAD.MOV.U32 R167, RZ, RZ, R166 ;  /* 0x000000ffffa77224 */ /* 0x000fe400078e00a6 */
[----:B------:R-:W-:Y:S02]  /*1baa0*/  IMAD.MOV.U32 R166, RZ, RZ, R163 ;  /* 0x000000ffffa67224 */ /* 0x000fe400078e00a3 */
[----:B------:R-:W-:Y:S02]  /*1bab0*/  IMAD.MOV.U32 R163, RZ, RZ, R154 ;  /* 0x000000ffffa37224 */ /* 0x000fe400078e009a */
[----:B------:R-:W-:Y:S02]  /*1bac0*/  IMAD R143, R3, R7, R143 ;  /* 0x00000007038f7224 */ /* 0x000fe400078e028f */
[----:B------:R-:W-:Y:S01]  /*1bad0*/  IMAD.MOV.U32 R154, RZ, RZ, R148 ;  /* 0x000000ffff9a7224 */ /* 0x000fe200078e0094 */
[----:B------:R-:W-:Y:S01]  /*1bae0*/  IABS R148, R184 ;  /* 0x000000b800947213 */ /* 0x000fe20000000000 */
[--C-:B------:R-:W-:Y:S01]  /*1baf0*/  @!P2 IMAD.IADD R145, R145, 0x1, -R3.reuse ;  /* 0x000000019191a824 */ /* 0x100fe200078e0a03 */
[C---:B------:R-:W-:Y:S01]  /*1bb00*/  ISETP.GT.U32.AND P2, PT, R3.reuse, R144, PT ;  /* 0x000000900300720c */ /* 0x040fe20003f44070 */
[----:B------:R-:W-:Y:S01]  /*1bb10*/  IMAD.MOV R2, RZ, RZ, -R2 ;  /* 0x000000ffff027224 */ /* 0x000fe200078e0a02 */
[C---:B------:R-:W-:Y:S01]  /*1bb20*/  ISETP.GT.U32.AND P6, PT, R3.reuse, R143, PT ;  /* 0x0000008f0300720c */ /* 0x040fe20003fc4070 */
[----:B------:R-:W-:Y:S01]  /*1bb30*/  @!P0 IMAD.IADD R146, R146, 0x1, -R3 ;  /* 0x0000000192928824 */ /* 0x000fe200078e0a03 */
[C---:B------:R-:W-:Y:S01]  /*1bb40*/  ISETP.GT.U32.AND P0, PT, R3.reuse, R145, PT ;  /* 0x000000910300720c */ /* 0x040fe20003f04070 */
[----:B------:R-:W-:-:S02]  /*1bb50*/  IMAD R147, R3, R2, R147 ;  /* 0x0000000203937224 */ /* 0x000fc400078e0293 */
[----:B------:R-:W-:-:S04]  /*1bb60*/  IMAD.HI.U32 R2, R4, R148, RZ ;  /* 0x0000009404027227 */ /* 0x000fc800078e00ff */
[----:B------:R-:W-:Y:S02]  /*1bb70*/  IMAD.MOV R2, RZ, RZ, -R2 ;  /* 0x000000ffff027224 */ /* 0x000fe400078e0a02 */
[--C-:B------:R-:W-:Y:S01]  /*1bb80*/  @!P2 IMAD.IADD R144, R144, 0x1, -R3.reuse ;  /* 0x000000019090a824 */ /* 0x100fe200078e0a03 */
[C---:B------:R-:W-:Y:S01]  /*1bb90*/  ISETP.GT.U32.AND P2, PT, R3.reuse, R147, PT ;  /* 0x000000930300720c */ /* 0x040fe20003f44070 */
[----:B------:R-:W-:Y:S02]  /*1bba0*/  IMAD R148, R3, R2, R148 ;  /* 0x0000000203947224 */ /* 0x000fe400078e0294 */
[--C-:B------:R-:W-:Y:S02]  /*1bbb0*/  @!P6 IMAD.IADD R143, R143, 0x1, -R3.reuse ;  /* 0x000000018f8fe824 */ /* 0x100fe400078e0a03 */
[----:B------:R-:W-:Y:S01]  /*1bbc0*/  @!P0 IMAD.IADD R145, R145, 0x1, -R3 ;  /* 0x0000000191918824 */ /* 0x000fe200078e0a03 */
[C---:B------:R-:W-:Y:S02]  /*1bbd0*/  ISETP.GT.U32.AND P0, PT, R3.reuse, R148, PT ;  /* 0x000000940300720c */ /* 0x040fe40003f04070 */
[----:B------:R-:W-:Y:S01]  /*1bbe0*/  ISETP.GT.U32.AND P3, PT, R3, R143, PT ;  /* 0x0000008f0300720c */ /* 0x000fe20003f64070 */
[----:B------:R-:W-:-:S04]  /*1bbf0*/  @!P4 IMAD.MOV R142, RZ, RZ, -R142 ;  /* 0x000000ffff8ec224 */ /* 0x000fc800078e0a8e */
[----:B------:R-:W-:Y:S01]  /*1bc00*/  @!P2 IMAD.IADD R147, R147, 0x1, -R3 ;  /* 0x000000019393a824 */ /* 0x000fe200078e0a03 */
[----:B------:R-:W-:Y:S02]  /*1bc10*/  ISETP.GT.U32.AND P4, PT, R3, R146, PT ;  /* 0x000000920300720c */ /* 0x000fe40003f84070 */
[----:B------:R-:W-:-:S03]  /*1bc20*/  ISETP.GE.AND P6, PT, R177, RZ, PT ;  /* 0x000000ffb100720c */ /* 0x000fc60003fc6270 */
[--C-:B------:R-:W-:Y:S01]  /*1bc30*/  @!P0 IMAD.IADD R148, R148, 0x1, -R3.reuse ;  /* 0x0000000194948824 */ /* 0x100fe200078e0a03 */
[----:B------:R-:W-:Y:S01]  /*1bc40*/  ISETP.GT.U32.AND P0, PT, R3, R147, PT ;  /* 0x000000930300720c */ /* 0x000fe20003f04070 */
[----:B------:R-:W-:Y:S02]  /*1bc50*/  IMAD.MOV.U32 R177, RZ, RZ, R174 ;  /* 0x000000ffffb17224 */ /* 0x000fe400078e00ae */
[----:B------:R-:W-:Y:S01]  /*1bc60*/  @!P3 IMAD.IADD R143, R143, 0x1, -R3 ;  /* 0x000000018f8fb824 */ /* 0x000fe200078e0a03 */
[----:B------:R-:W-:Y:S01]  /*1bc70*/  ISETP.GE.AND P3, PT, R179, RZ, PT ;  /* 0x000000ffb300720c */ /* 0x000fe20003f66270 */
[----:B------:R-:W-:Y:S02]  /*1bc80*/  IMAD.MOV.U32 R180, RZ, RZ, R178 ;  /* 0x000000ffffb47224 */ /* 0x000fe400078e00b2 */
[----:B------:R-:W-:Y:S02]  /*1bc90*/  IMAD.MOV.U32 R179, RZ, RZ, R177 ;  /* 0x000000ffffb37224 */ /* 0x000fe400078e00b1 */
[----:B------:R-:W-:-:S02]  /*1bca0*/  IMAD.MOV.U32 R199, RZ, RZ, R180 ;  /* 0x000000ffffc77224 */ /* 0x000fc400078e00b4 */
[----:B------:R-:W-:Y:S02]  /*1bcb0*/  IMAD.MOV.U32 R200, RZ, RZ, R179 ;  /* 0x000000ffffc87224 */ /* 0x000fe400078e00b3 */
[--C-:B------:R-:W-:Y:S02]  /*1bcc0*/  @!P4 IMAD.IADD R146, R146, 0x1, -R3.reuse ;  /* 0x000000019292c824 */ /* 0x100fe400078e0a03 */
[----:B------:R-:W-:Y:S01]  /*1bcd0*/  @!P0 IMAD.IADD R147, R147, 0x1, -R3 ;  /* 0x0000000193938824 */ /* 0x000fe200078e0a03 */
[----:B------:R-:W-:Y:S01]  /*1bce0*/  ISETP.GE.AND P0, PT, R181, RZ, PT ;  /* 0x000000ffb500720c */ /* 0x000fe20003f06270 */
[----:B------:R-:W-:Y:S02]  /*1bcf0*/  IMAD.MOV.U32 R174, RZ, RZ, R171 ;  /* 0x000000ffffae7224 */ /* 0x000fe400078e00ab */
[----:B------:R-:W-:Y:S02]  /*1bd00*/  IMAD.MOV.U32 R171, RZ, RZ, R170 ;  /* 0x000000ffffab7224 */ /* 0x000fe400078e00aa */
[----:B------:R-:W-:Y:S01]  /*1bd10*/  @!P3 IMAD.MOV R146, RZ, RZ, -R146 ;  /* 0x000000ffff92b224 */ /* 0x000fe200078e0a92 */
[----:B------:R-:W-:Y:S01]  /*1bd20*/  ISETP.GE.AND P3, PT, R182, RZ, PT ;  /* 0x000000ffb600720c */ /* 0x000fe20003f66270 */
[----:B------:R-:W-:-:S02]  /*1bd30*/  IMAD.MOV.U32 R170, RZ, RZ, R169 ;  /* 0x000000ffffaa7224 */ /* 0x000fc400078e00a9 */
[----:B------:R-:W-:Y:S02]  /*1bd40*/  IMAD.MOV.U32 R169, RZ, RZ, R156 ;  /* 0x000000ffffa97224 */ /* 0x000fe400078e009c */
[----:B------:R-:W-:Y:S02]  /*1bd50*/  IMAD.MOV.U32 R156, RZ, RZ, R153 ;  /* 0x000000ffff9c7224 */ /* 0x000fe400078e0099 */
[----:B------:R-:W-:Y:S02]  /*1bd60*/  IMAD.MOV.U32 R153, RZ, RZ, R149 ;  /* 0x000000ffff997224 */ /* 0x000fe400078e0095 */
[----:B--2---:R-:W-:Y:S02]  /*1bd70*/  IMAD.MOV.U32 R178, RZ, RZ, R175 ;  /* 0x000000ffffb27224 */ /* 0x004fe400078e00af */
[----:B------:R-:W-:Y:S02]  /*1bd80*/  IMAD.MOV.U32 R175, RZ, RZ, R151 ;  /* 0x000000ffffaf7224 */ /* 0x000fe400078e0097 */
[----:B----4-:R-:W-:-:S02]  /*1bd90*/  IMAD.MOV.U32 R177, RZ, RZ, R176 ;  /* 0x000000ffffb17224 */ /* 0x010fc400078e00b0 */
[----:B------:R-:W-:Y:S02]  /*1bda0*/  IMAD.MOV.U32 R176, RZ, RZ, R164 ;  /* 0x000000ffffb07224 */ /* 0x000fe400078e00a4 */
[----:B------:R-:W-:Y:S02]  /*1bdb0*/  IMAD.MOV.U32 R180, RZ, RZ, R175 ;  /* 0x000000ffffb47224 */ /* 0x000fe400078e00af */
[----:B------:R-:W-:Y:S01]  /*1bdc0*/  IMAD.MOV.U32 R179, RZ, RZ, R176 ;  /* 0x000000ffffb37224 */ /* 0x000fe200078e00b0 */
[----:B------:R-:W-:Y:S01]  /*1bdd0*/  IABS R151, R181 ;  /* 0x000000b500977213 */ /* 0x000fe20000000000 */
[----:B------:R-:W-:Y:S02]  /*1bde0*/  IMAD.MOV.U32 R181, RZ, RZ, R180 ;  /* 0x000000ffffb57224 */ /* 0x000fe400078e00b4 */
[----:B------:R-:W-:Y:S02]  /*1bdf0*/  IMAD.MOV.U32 R180, RZ, RZ, R179 ;  /* 0x000000ffffb47224 */ /* 0x000fe400078e00b3 */
[----:B------:R-:W-:Y:S01]  /*1be00*/  IMAD.MOV.U32 R164, RZ, RZ, R150 ;  /* 0x000000ffffa47224 */ /* 0x000fe200078e0096 */
[----:B------:R-:W-:Y:S01]  /*1be10*/  IABS R150, R182 ;  /* 0x000000b600967213 */ /* 0x000fe20000000000 */
[----:B------:R-:W-:-:S02]  /*1be20*/  IMAD.MOV.U32 R179, RZ, RZ, R178 ;  /* 0x000000ffffb37224 */ /* 0x000fc400078e00b2 */
[----:B------:R-:W-:Y:S02]  /*1be30*/  IMAD.MOV.U32 R178, RZ, RZ, R177 ;  /* 0x000000ffffb27224 */ /* 0x000fe400078e00b1 */
[----:B------:R-:W-:Y:S02]  /*1be40*/  IMAD.MOV.U32 R177, RZ, RZ, R172 ;  /* 0x000000ffffb17224 */ /* 0x000fe400078e00ac */
[----:B------:R-:W-:Y:S02]  /*1be50*/  IMAD.MOV.U32 R182, RZ, RZ, R181 ;  /* 0x000000ffffb67224 */ /* 0x000fe400078e00b5 */
[----:B------:R-:W-:Y:S02]  /*1be60*/  IMAD.MOV.U32 R175, RZ, RZ, R155 ;  /* 0x000000ffffaf7224 */ /* 0x000fe400078e009b */
[----:B------:R-:W-:Y:S01]  /*1be70*/  IMAD.MOV.U32 R181, RZ, RZ, R180 ;  /* 0x000000ffffb57224 */ /* 0x000fe200078e00b4 */
[----:B------:R-:W2:Y:S01]  /*1be80*/  LDL.LU R155, [R1+0x73c] ;  /* 0x00073c00019b7983 */ /* 0x000ea20000300800 */
        /* <DEDUP_REMOVED lines=10> */
[----:B------:R-:W-:Y:S01]  /*1bf30*/  IMAD.MOV.U32 R168, RZ, RZ, R167 ;  /* 0x000000ffffa87224 */ /* 0x000fe200078e00a7 */
[----:B------:R-:W4:Y:S04]  /*1bf40*/  LDL.LU R172, [R1+0x710] ;  /* 0x0007100001ac7983 */ /* 0x000f280000300800 */
[----:B------:R-:W2:Y:S01]  /*1bf50*/  LDL.LU R167, [R1+0x6bc] ;  /* 0x0006bc0001a77983 */ /* 0x000ea20000300800 */
[----:B------:R-:W-:Y:S01]  /*1bf60*/  ISETP.GE.AND P2, PT, R184, RZ, PT ;  /* 0x000000ffb800720c */ /* 0x000fe20003f46270 */
[----:B------:R-:W-:Y:S01]  /*1bf70*/  @!P6 IMAD.MOV R145, RZ, RZ, -R145 ;  /* 0x000000ffff91e224 */ /* 0x000fe200078e0a91 */
[----:B------:R-:W-:Y:S01]  /*1bf80*/  IABS R149, R183 ;  /* 0x000000b700957213 */ /* 0x000fe20000000000 */
[----:B------:R-:W4:Y:S01]  /*1bf90*/  LDL.LU R184, [R1+0x6ac] ;  /* 0x0006ac0001b87983 */ /* 0x000f220000300800 */
[----:B------:R-:W-:-:S03]  /*1bfa0*/  ISETP.GE.AND P6, PT, R183, RZ, PT ;  /* 0x000000ffb700720c */ /* 0x000fc60003fc6270 */
[----:B------:R-:W4:Y:S01]  /*1bfb0*/  LDL.LU R183, [R1+0x6a8] ;  /* 0x0006a80001b77983 */ /* 0x000f220000300800 */
        /* <DEDUP_REMOVED lines=14> */
[----:B------:R-:W-:Y:S01]  /*1c0a0*/  @!P5 IMAD.MOV R143, RZ, RZ, -R143 ;  /* 0x000000ffff8fd224 */ /* 0x000fe200078e0a8f */
[----:B------:R-:W-:Y:S01]  /*1c0b0*/  ISETP.GT.U32.AND P5, PT, R3, R148, PT ;  /* 0x000000940300720c */ /* 0x000fe20003fa4070 */
[----:B------:R-:W-:-:S04]  /*1c0c0*/  IMAD.HI.U32 R2, R4, R149, RZ ;  /* 0x0000009504027227 */ /* 0x000fc800078e00ff */
[----:B------:R-:W-:-:S04]  /*1c0d0*/  IMAD.HI.U32 R5, R4, R150, RZ ;  /* 0x0000009604057227 */ /* 0x000fc800078e00ff */
[----:B------:R-:W-:Y:S02]  /*1c0e0*/  IMAD.MOV R2, RZ, RZ, -R2 ;  /* 0x000000ffff027224 */ /* 0x000fe400078e0a02 */
[----:B------:R-:W-:Y:S02]  /*1c0f0*/  IMAD.MOV R5, RZ, RZ, -R5 ;  /* 0x000000ffff057224 */ /* 0x000fe400078e0a05 */
[C---:B------:R-:W-:Y:S02]  /*1c100*/  IMAD R149, R3.reuse, R2, R149 ;  /* 0x0000000203957224 */ /* 0x040fe400078e0295 */
[C---:B------:R-:W-:Y:S02]  /*1c110*/  IMAD R150, R3.reuse, R5, R150 ;  /* 0x0000000503967224 */ /* 0x040fe400078e0296 */
[----:B------:R-:W-:Y:S01]  /*1c120*/  @!P1 IMAD.MOV R144, RZ, RZ, -R144 ;  /* 0x000000ffff909224 */ /* 0x000fe200078e0a90 */
[C---:B------:R-:W-:Y:S01]  /*1c130*/  ISETP.GT.U32.AND P1, PT, R3.reuse, R149, PT ;  /* 0x000000950300720c */ /* 0x040fe20003f24070 */
[----:B------:R-:W-:Y:S01]  /*1c140*/  @!P5 IMAD.IADD R148, R148, 0x1, -R3 ;  /* 0x000000019494d824 */ /* 0x000fe200078e0a03 */
[----:B------:R-:W-:Y:S01]  /*1c150*/  ISETP.GT.U32.AND P5, PT, R3, R150, PT ;  /* 0x000000960300720c */ /* 0x000fe20003fa4070 */
[----:B------:R-:W-:-:S04]  /*1c160*/  IMAD.HI.U32 R2, R4, R151, RZ ;  /* 0x0000009704027227 */ /* 0x000fc800078e00ff */
[----:B------:R-:W-:-:S06]  /*1c170*/  IMAD.MOV R2, RZ, RZ, -R2 ;  /* 0x000000ffff027224 */ /* 0x000fcc00078e0a02 */
[--C-:B------:R-:W-:Y:S01]  /*1c180*/  @!P1 IMAD.IADD R149, R149, 0x1, -R3.reuse ;  /* 0x0000000195959824 */ /* 0x100fe200078e0a03 */
[----:B------:R-:W-:Y:S01]  /*1c190*/  ISETP.GE.AND P1, PT, R152, RZ, PT ;  /* 0x000000ff9800720c */ /* 0x000fe20003f26270 */
[----:B------:R-:W-:Y:S01]  /*1c1a0*/  @!P5 IMAD.IADD R150, R150, 0x1, -R3 ;  /* 0x000000019696d824 */ /* 0x000fe200078e0a03 */
[----:B------:R-:W-:Y:S01]  /*1c1b0*/  IABS R152, R152 ;  /* 0x0000009800987213 */ /* 0x000fe20000000000 */
[----:B------:R-:W-:-:S03]  /*1c1c0*/  IMAD R151, R3, R2, R151 ;  /* 0x0000000203977224 */ /* 0x000fc600078e0297 */
[----:B------:R-:W-:Y:S01]  /*1c1d0*/  ISETP.GT.U32.AND P5, PT, R3, R150, PT ;  /* 0x000000960300720c */ /* 0x000fe20003fa4070 */
[----:B------:R-:W-:-:S04]  /*1c1e0*/  IMAD.HI.U32 R2, R4, R152, RZ ;  /* 0x0000009804027227 */ /* 0x000fc800078e00ff */
[----:B------:R-:W-:Y:S02]  /*1c1f0*/  IMAD.MOV R2, RZ, RZ, -R2 ;  /* 0x000000ffff027224 */ /* 0x000fe400078e0a02 */
[----:B------:R-:W-:Y:S01]  /*1c200*/  @!P4 IMAD.MOV R147, RZ, RZ, -R147 ;  /* 0x000000ffff93c224 */ /* 0x000fe200078e0a93 */
[C---:B------:R-:W-:Y:S01]  /*1c210*/  ISETP.GT.U32.AND P4, PT, R3.reuse, R149, PT ;  /* 0x000000950300720c */ /* 0x040fe20003f84070 */
[----:B------:R-:W-:Y:S02]  /*1c220*/  IMAD R152, R3, R2, R152 ;  /* 0x0000000203987224 */ /* 0x000fe400078e0298 */
[----:B--2---:R-:W-:Y:S02]  /*1c230*/  IMAD.MOV.U32 R182, RZ, RZ, R167 ;  /* 0x000000ffffb67224 */ /* 0x004fe400078e00a7 */
[----:B------:R-:W2:Y:S02]  /*1c240*/  LDL.LU R167, [R1+0x724] ;  /* 0x0007240001a77983 */ /* 0x000ea40000300800 */
[----:B------:R-:W-:-:S02]  /*1c250*/  IMAD.MOV.U32 R185, RZ, RZ, R182 ;  /* 0x000000ffffb97224 */ /* 0x000fc400078e00b6 */
[----:B------:R-:W2:Y:S01]  /*1c260*/  LDL.LU R168, [R1+0x71c] ;  /* 0x00071c0001a87983 */ /* 0x000ea20000300800 */
[----:B------:R-:W-:-:S03]  /*1c270*/  IMAD.MOV.U32 R182, RZ, RZ, R169 ;  /* 0x000000ffffb67224 */ /* 0x000fc600078e00a9 */
[----:B------:R-:W2:Y:S04]  /*1c280*/  LDL.LU R174, [R1+0x740] ;  /* 0x0007400001ae7983 */ /* 0x000ea80000300800 */
[----:B------:R-:W2:Y:S04]  /*1c290*/  LDL.LU R169, [R1+0x6e0] ;  /* 0x0006e00001a97983 */ /* 0x000ea80000300800 */
[----:B------:R-:W2:Y:S04]  /*1c2a0*/  LDL.LU R177, [R1+0x6d0] ;  /* 0x0006d00001b17983 */ /* 0x000ea80000300800 */
[----:B------:R-:W2:Y:S01]  /*1c2b0*/  LDL.LU R176, [R1+0x6d4] ;  /* 0x0006d40001b07983 */ /* 0x000ea20000300800 */
[----:B------:R-:W-:Y:S01]  /*1c2c0*/  @!P5 IMAD.IADD R150, R150, 0x1, -R3 ;  /* 0x000000019696d824 */ /* 0x000fe200078e0a03 */
[----:B------:R-:W-:Y:S01]  /*1c2d0*/  ISETP.GT.U32.AND P5, PT, R3, R152, PT ;  /* 0x000000980300720c */ /* 0x000fe20003fa4070 */
[----:B------:R-:W-:Y:S01]  /*1c2e0*/  @!P2 IMAD.MOV R148, RZ, RZ, -R148 ;  /* 0x000000ffff94a224 */ /* 0x000fe200078e0a94 */
[----:B---3--:R-:W-:-:S02]  /*1c2f0*/  ISETP.GE.AND P2, PT, R153, RZ, PT ;  /* 0x000000ff9900720c */ /* 0x008fc40003f46270 */
[----:B------:R-:W-:Y:S01]  /*1c300*/  IABS R153, R153 ;  /* 0x0000009900997213 */ /* 0x000fe20000000000 */
[----:B------:R-:W-:Y:S01]  /*1c310*/  @!P4 IMAD.IADD R149, R149, 0x1, -R3 ;  /* 0x000000019595c824 */ /* 0x000fe200078e0a03 */
[----:B------:R-:W-:Y:S01]  /*1c320*/  ISETP.GT.U32.AND P4, PT, R3, R151, PT ;  /* 0x000000970300720c */ /* 0x000fe20003f84070 */
[----:B------:R-:W-:Y:S02]  /*1c330*/  IMAD.MOV.U32 R186, RZ, RZ, R178 ;  /* 0x000000ffffba7224 */ /* 0x000fe400078e00b2 */
[----:B------:R-:W-:-:S04]  /*1c340*/  IMAD.HI.U32 R7, R4, R153, RZ ;  /* 0x0000009904077227 */ /* 0x000fc800078e00ff */
[----:B------:R-:W-:Y:S02]  /*1c350*/  IMAD.MOV.U32 R178, RZ, RZ, R175 ;  /* 0x000000ffffb27224 */ /* 0x000fe400078e00af */
[----:B------:R-:W-:Y:S01]  /*1c360*/  IMAD.MOV.U32 R175, RZ, RZ, R155 ;  /* 0x000000ffffaf7224 */ /* 0x000fe200078e009b */
[----:B------:R-:W-:Y:S01]  /*1c370*/  IABS R155, R200 ;  /* 0x000000c8009b7213 */ /* 0x000fe20000000000 */
[----:B------:R-:W-:Y:S02]  /*1c380*/  IMAD.MOV R7, RZ, RZ, -R7 ;  /* 0x000000ffff077224 */ /* 0x000fe400078e0a07 */
[----:B------:R-:W-:Y:S02]  /*1c390*/  @!P5 IMAD.IADD R152, R152, 0x1, -R3 ;  /* 0x000000019898d824 */ /* 0x000fe400078e0a03 */
[----:B------:R-:W-:Y:S01]  /*1c3a0*/  IMAD.MOV.U32 R173, RZ, RZ, R156 ;  /* 0x000000ffffad7224 */ /* 0x000fe200078e009c */
[----:B------:R-:W-:Y:S01]  /*1c3b0*/  IABS R156, R199 ;  /* 0x000000c7009c7213 */ /* 0x000fe20000000000 */
[C---:B------:R-:W-:Y:S01]  /*1c3c0*/  IMAD R153, R3.reuse, R7, R153 ;  /* 0x0000000703997224 */ /* 0x040fe200078e0299 */
[----:B------:R-:W-:Y:S01]  /*1c3d0*/  ISETP.GT.U32.AND P5, PT, R3, R152, PT ;  /* 0x000000980300720c */ /* 0x000fe20003fa4070 */
[----:B------:R-:W-:Y:S01]  /*1c3e0*/  IMAD.HI.U32 R5, R4, R155, RZ ;  /* 0x0000009b04057227 */ /* 0x000fe200078e00ff */
[----:B------:R-:W-:-:S03]  /*1c3f0*/  IABS R154, R186 ;  /* 0x000000ba009a7213 */ /* 0x000fc60000000000 */
[----:B------:R-:W-:Y:S01]  /*1c400*/  @!P3 IMAD.MOV R150, RZ, RZ, -R150 ;  /* 0x000000ffff96b224 */ /* 0x000fe200078e0a96 */
[----:B------:R-:W-:Y:S01]  /*1c410*/  ISETP.GT.U32.AND P3, PT, R3, R153, PT ;  /* 0x000000990300720c */ /* 0x000fe20003f64070 */
[----:B------:R-:W-:-:S04]  /*1c420*/  IMAD.HI.U32 R2, R4, R156, RZ ;  /* 0x0000009c04027227 */ /* 0x000fc800078e00ff */
[----:B------:R-:W-:Y:S02]  /*1c430*/  IMAD.MOV R5, RZ, RZ, -R5 ;  /* 0x000000ffff057224 */ /* 0x000fe400078e0a05 */
[----:B------:R-:W-:Y:S02]  /*1c440*/  @!P4 IMAD.IADD R151, R151, 0x1, -R3 ;  /* 0x000000019797c824 */ /* 0x000fe400078e0a03 */
[----:B------:R-:W-:Y:S02]  /*1c450*/  IMAD.MOV R2, RZ, RZ, -R2 ;  /* 0x000000ffff027224 */ /* 0x000fe400078e0a02 */
[C---:B------:R-:W-:Y:S02]  /*1c460*/  IMAD R155, R3.reuse, R5, R155 ;  /* 0x00000005039b7224 */ /* 0x040fe400078e029b */
[----:B------:R-:W-:Y:S01]  /*1c470*/  @!P6 IMAD.MOV R149, RZ, RZ, -R149 ;  /* 0x000000ffff95e224 */ /* 0x000fe200078e0a95 */
[----:B------:R-:W-:Y:S01]  /*1c480*/  ISETP.GT.U32.AND P6, PT, R3, R151, PT ;  /* 0x000000970300720c */ /* 0x000fe20003fc4070 */
[----:B------:R-:W-:-:S04]  /*1c490*/  IMAD.HI.U32 R6, R4, R154, RZ ;  /* 0x0000009a04067227 */ /* 0x000fc800078e00ff */
[C---:B------:R-:W-:Y:S02]  /*1c4a0*/  IMAD R156, R3.reuse, R2, R156 ;  /* 0x00000002039c7224 */ /* 0x040fe400078e029c */
[--C-:B------:R-:W-:Y:S01]  /*1c4b0*/  @!P5 IMAD.IADD R152, R152, 0x1, -R3.reuse ;  /* 0x000000019898d824 */ /* 0x100fe200078e0a03 */
[----:B------:R-:W-:Y:S01]  /*1c4c0*/  ISETP.GT.U32.AND P5, PT, R3, R155, PT ;  /* 0x0000009b0300720c */ /* 0x000fe20003fa4070 */
[----:B------:R-:W-:Y:S02]  /*1c4d0*/  IMAD.MOV R6, RZ, RZ, -R6 ;  /* 0x000000ffff067224 */ /* 0x000fe400078e0a06 */
[----:B------:R-:W-:Y:S01]  /*1c4e0*/  @!P3 IMAD.IADD R153, R153, 0x1, -R3 ;  /* 0x000000019999b824 */ /* 0x000fe200078e0a03 */
[C---:B------:R-:W-:Y:S01]  /*1c4f0*/  ISETP.GT.U32.AND P3, PT, R3.reuse, R156, PT ;  /* 0x0000009c0300720c */ /* 0x040fe20003f64070 */
[----:B------:R-:W-:Y:S02]  /*1c500*/  IMAD R154, R3, R6, R154 ;  /* 0x00000006039a7224 */ /* 0x000fe400078e029a */
[----:B------:R-:W-:Y:S01]  /*1c510*/  IMAD.MOV.U32 R187, RZ, RZ, R157 ;  /* 0x000000ffffbb7224 */ /* 0x000fe200078e009d */
[----:B------:R-:W-:Y:S01]  /*1c520*/  IABS R157, R196 ;  /* 0x000000c4009d7213 */ /* 0x000fe20000000000 */
[----:B------:R-:W-:Y:S01]  /*1c530*/  @!P6 IMAD.IADD R151, R151, 0x1, -R3 ;  /* 0x000000019797e824 */ /* 0x000fe200078e0a03 */
[----:B------:R-:W-:-:S03]  /*1c540*/  ISETP.GT.U32.AND P6, PT, R3, R154, PT ;  /* 0x0000009a0300720c */ /* 0x000fc60003fc4070 */
[----:B------:R-:W-:Y:S01]  /*1c550*/  @!P5 IMAD.IADD R155, R155, 0x1, -R3 ;  /* 0x000000019b9bd824 */ /* 0x000fe200078e0a03 */
[----:B------:R-:W-:Y:S01]  /*1c560*/  ISETP.GE.AND P4, PT, R186, RZ, PT ;  /* 0x000000ffba00720c */ /* 0x000fe20003f86270 */
[----:B------:R-:W-:-:S04]  /*1c570*/  IMAD.HI.U32 R2, R4, R157, RZ ;  /* 0x0000009d04027227 */ /* 0x000fc800078e00ff */
[----:B----4-:R-:W-:Y:S02]  /*1c580*/  IMAD.MOV.U32 R195, RZ, RZ, R183 ;  /* 0x000000ffffc37224 */ /* 0x010fe400078e00b7 */
[----:B------:R-:W-:Y:S02]  /*1c590*/  IMAD.MOV.U32 R183, RZ, RZ, R166 ;  /* 0x000000ffffb77224 */ /* 0x000fe400078e00a6 */
[----:B------:R-:W-:Y:S02]  /*1c5a0*/  IMAD.MOV.U32 R186, RZ, RZ, R163 ;  /* 0x000000ffffba7224 */ /* 0x000fe400078e00a3 */
[----:B------:R-:W-:Y:S01]  /*1c5b0*/  @!P3 IMAD.IADD R156, R156, 0x1, -R3 ;  /* 0x000000019c9cb824 */ /* 0x000fe200078e0a03 */
[----:B------:R-:W-:Y:S01]  /*1c5c0*/  ISETP.GT.U32.AND P3, PT, R3, R155, PT ;  /* 0x0000009b0300720c */ /* 0x000fe20003f64070 */
[----:B------:R-:W-:Y:S01]  /*1c5d0*/  IMAD.MOV.U32 R166, RZ, RZ, R160 ;  /* 0x000000ffffa67224 */ /* 0x000fe200078e00a0 */
[----:B------:R-:W-:Y:S01]  /*1c5e0*/  IABS R160, R197 ;  /* 0x000000c500a07213 */ /* 0x000fe20000000000 */
[----:B------:R-:W-:Y:S01]  /*1c5f0*/  IMAD.MOV.U32 R163, RZ, RZ, R159 ;  /* 0x000000ffffa37224 */ /* 0x000fe200078e009f */
[----:B------:R-:W-:Y:S01]  /*1c600*/  IABS R159, R198 ;  /* 0x000000c6009f7213 */ /* 0x000fe20000000000 */
[----:B------:R-:W-:-:S02]  /*1c610*/  IMAD.MOV.U32 R188, RZ, RZ, R181 ;  /* 0x000000ffffbc7224 */ /* 0x000fc400078e00b5 */
[----:B------:R-:W-:Y:S02]  /*1c620*/  IMAD.MOV R2, RZ, RZ, -R2 ;  /* 0x000000ffff027224 */ /* 0x000fe400078e0a02 */
[----:B------:R-:W-:Y:S02]  /*1c630*/  IMAD.MOV.U32 R181, RZ, RZ, R172 ;  /* 0x000000ffffb57224 */ /* 0x000fe400078e00ac */
[----:B------:R-:W-:Y:S01]  /*1c640*/  IMAD.MOV.U32 R172, RZ, RZ, R158 ;  /* 0x000000ffffac7224 */ /* 0x000fe200078e009e */
[----:B------:R-:W-:Y:S01]  /*1c650*/  IABS R158, R192 ;  /* 0x000000c0009e7213 */ /* 0x000fe20000000000 */
[----:B------:R-:W-:Y:S01]  /*1c660*/  @!P1 IMAD.MOV R152, RZ, RZ, -R152 ;  /* 0x000000ffff989224 */ /* 0x000fe200078e0a98 */
[C---:B------:R-:W-:Y:S01]  /*1c670*/  ISETP.GT.U32.AND P1, PT, R3.reuse, R156, PT ;  /* 0x0000009c0300720c */ /* 0x040fe20003f24070 */
[----:B------:R-:W-:Y:S02]  /*1c680*/  IMAD R157, R3, R2, R157 ;  /* 0x00000002039d7224 */ /* 0x000fe400078e029d */
[----:B------:R-:W-:-:S02]  /*1c690*/  @!P6 IMAD.IADD R154, R154, 0x1, -R3 ;  /* 0x000000019a9ae824 */ /* 0x000fc400078e0a03 */
[----:B------:R-:W-:Y:S01]  /*1c6a0*/  IMAD.HI.U32 R5, R4, R159, RZ ;  /* 0x0000009f04057227 */ /* 0x000fe200078e00ff */
[----:B------:R-:W-:-:S03]  /*1c6b0*/  ISETP.GT.U32.AND P5, PT, R3, R153, PT ;  /* 0x000000990300720c */ /* 0x000fc60003fa4070 */
[----:B------:R-:W-:-:S04]  /*1c6c0*/  IMAD.HI.U32 R2, R4, R160, RZ ;  /* 0x000000a004027227 */ /* 0x000fc800078e00ff */
[----:B------:R-:W-:Y:S02]  /*1c6d0*/  IMAD.MOV.U32 R194, RZ, RZ, R184 ;  /* 0x000000ffffc27224 */ /* 0x000fe400078e00b8 */
[----:B------:R-:W-:Y:S02]  /*1c6e0*/  IMAD.MOV.U32 R184, RZ, RZ, R165 ;  /* 0x000000ffffb87224 */ /* 0x000fe400078e00a5 */
[----:B------:R-:W-:Y:S01]  /*1c6f0*/  IMAD.MOV.U32 R165, RZ, RZ, R161 ;  /* 0x000000ffffa57224 */ /* 0x000fe200078e00a1 */
[----:B------:R-:W-:Y:S01]  /*1c700*/  IABS R161, R195 ;  /* 0x000000c300a17213 */ /* 0x000fe20000000000 */
[----:B------:R-:W-:-:S04]  /*1c710*/  IMAD.HI.U32 R6, R4, R158, RZ ;  /* 0x0000009e04067227 */ /* 0x000fc800078e00ff */
[----:B------:R-:W-:Y:S01]  /*1c720*/  @!P0 IMAD.MOV R151, RZ, RZ, -R151 ;  /* 0x000000ffff978224 */ /* 0x000fe200078e0a97 */
[----:B------:R-:W-:Y:S01]  /*1c730*/  ISETP.GT.U32.AND P0, PT, R3, R154, PT ;  /* 0x0000009a0300720c */ /* 0x000fe20003f04070 */
[----:B------:R-:W-:Y:S02]  /*1c740*/  IMAD.MOV R5, RZ, RZ, -R5 ;  /* 0x000000ffff057224 */ /* 0x000fe400078e0a05 */
[----:B------:R-:W-:Y:S02]  /*1c750*/  IMAD.MOV R2, RZ, RZ, -R2 ;  /* 0x000000ffff027224 */ /* 0x000fe400078e0a02 */
[----:B------:R-:W-:Y:S02]  /*1c760*/  IMAD.MOV R6, RZ, RZ, -R6 ;  /* 0x000000ffff067224 */ /* 0x000fe400078e0a06 */
[----:B------:R-:W-:Y:S01]  /*1c770*/  @!P3 IMAD.IADD R155, R155, 0x1, -R3 ;  /* 0x000000019b9bb824 */ /* 0x000fe200078e0a03 */
[----:B------:R-:W-:Y:S01]  /*1c780*/  ISETP.GE.AND P3, PT, R200, RZ, PT ;  /* 0x000000ffc800720c */ /* 0x000fe20003f66270 */
[----:B------:R-:W-:-:S02]  /*1c790*/  IMAD R159, R3, R5, R159 ;  /* 0x00000005039f7224 */ /* 0x000fc400078e029f */
[----:B------:R-:W-:Y:S02]  /*1c7a0*/  IMAD R160, R3, R2, R160 ;  /* 0x0000000203a07224 */ /* 0x000fe400078e02a0 */
[----:B------:R-:W-:-:S04]  /*1c7b0*/  IMAD.HI.U32 R5, R4, R161, RZ ;  /* 0x000000a104057227 */ /* 0x000fc800078e00ff */
[C---:B------:R-:W-:Y:S02]  /*1c7c0*/  IMAD R158, R3.reuse, R6, R158 ;  /* 0x00000006039e7224 */ /* 0x040fe400078e029e */
[----:B------:R-:W-:Y:S01]  /*1c7d0*/  @!P1 IMAD.IADD R156, R156, 0x1, -R3 ;  /* 0x000000019c9c9824 */ /* 0x000fe200078e0a03 */
[----:B------:R-:W-:Y:S01]  /*1c7e0*/  ISETP.GT.U32.AND P1, PT, R3, R160, PT ;  /* 0x000000a00300720c */ /* 0x000fe20003f24070 */
[----:B------:R-:W-:Y:S02]  /*1c7f0*/  IMAD.MOV R5, RZ, RZ, -R5 ;  /* 0x000000ffff057224 */ /* 0x000fe400078e0a05 */
[--C-:B------:R-:W-:Y:S01]  /*1c800*/  @!P5 IMAD.IADD R153, R153, 0x1, -R3.reuse ;  /* 0x000000019999d824 */ /* 0x100fe200078e0a03 */
[C---:B------:R-:W-:Y:S01]  /*1c810*/  ISETP.GT.U32.AND P5, PT, R3.reuse, R158, PT ;  /* 0x0000009e0300720c */ /* 0x040fe20003fa4070 */
[----:B------:R-:W-:Y:S01]  /*1c820*/  @!P0 IMAD.IADD R154, R154, 0x1, -R3 ;  /* 0x000000019a9a8824 */ /* 0x000fe200078e0a03 */
[C---:B------:R-:W-:Y:S01]  /*1c830*/  ISETP.GT.U32.AND P0, PT, R3.reuse, R159, PT ;  /* 0x0000009f0300720c */ /* 0x040fe20003f04070 */
[----:B------:R-:W-:-:S02]  /*1c840*/  IMAD R161, R3, R5, R161 ;  /* 0x0000000503a17224 */ /* 0x000fc400078e02a1 */
[----:B------:R-:W-:-:S03]  /*1c850*/  @!P3 IMAD.MOV R155, RZ, RZ, -R155 ;  /* 0x000000ffff9bb224 */ /* 0x000fc600078e0a9b */
[C---:B------:R-:W-:Y:S01]  /*1c860*/  ISETP.GT.U32.AND P3, PT, R3.reuse, R161, PT ;  /* 0x000000a10300720c */ /* 0x040fe20003f64070 */
[--C-:B------:R-:W-:Y:S02]  /*1c870*/  @!P1 IMAD.IADD R160, R160, 0x1, -R3.reuse ;  /* 0x00000001a0a09824 */ /* 0x100fe400078e0a03 */
[----:B------:R-:W-:Y:S02]  /*1c880*/  IMAD.MOV.U32 R191, RZ, RZ, R162 ;  /* 0x000000ffffbf7224 */ /* 0x000fe400078e00a2 */
[--C-:B------:R-:W-:Y:S01]  /*1c890*/  @!P5 IMAD.IADD R158, R158, 0x1, -R3.reuse ;  /* 0x000000019e9ed824 */ /* 0x100fe200078e0a03 */
[----:B------:R-:W-:Y:S01]  /*1c8a0*/  ISETP.GE.AND P5, PT, R196, RZ, PT ;  /* 0x000000ffc400720c */ /* 0x000fe20003fa6270 */
[----:B------:R-:W-:Y:S01]  /*1c8b0*/  @!P4 IMAD.MOV R154, RZ, RZ, -R154 ;  /* 0x000000ffff9ac224 */ /* 0x000fe200078e0a9a */
[----:B------:R-:W-:Y:S01]  /*1c8c0*/  ISETP.GT.U32.AND P4, PT, R3, R160, PT ;  /* 0x000000a00300720c */ /* 0x000fe20003f84070 */
[----:B------:R-:W-:Y:S01]  /*1c8d0*/  @!P0 IMAD.IADD R159, R159, 0x1, -R3 ;  /* 0x000000019f9f8824 */ /* 0x000fe200078e0a03 */
[----:B------:R-:W-:Y:S01]  /*1c8e0*/  ISETP.GE.AND P0, PT, R192, RZ, PT ;  /* 0x000000ffc000720c */ /* 0x000fe20003f06270 */
[----:B------:R-:W-:-:S02]  /*1c8f0*/  IMAD.MOV.U32 R196, RZ, RZ, R191 ;  /* 0x000000ffffc47224 */ /* 0x000fc400078e00bf */
[----:B------:R-:W-:Y:S02]  /*1c900*/  IMAD.MOV.U32 R191, RZ, RZ, R189 ;  /* 0x000000ffffbf7224 */ /* 0x000fe400078e00bd */
[----:B------:R-:W-:Y:S02]  /*1c910*/  IMAD.MOV.U32 R192, RZ, RZ, R188 ;  /* 0x000000ffffc07224 */ /* 0x000fe400078e00bc */
[----:B------:R-:W-:Y:S02]  /*1c920*/  IMAD.MOV.U32 R189, RZ, RZ, R187 ;  /* 0x000000ffffbd7224 */ /* 0x000fe400078e00bb */
[--C-:B------:R-:W-:Y:S01]  /*1c930*/  @!P3 IMAD.IADD R161, R161, 0x1, -R3.reuse ;  /* 0x00000001a1a1b824 */ /* 0x100fe200078e0a03 */
[----:B------:R-:W-:Y:S01]  /*1c940*/  ISETP.GE.AND P3, PT, R193, RZ, PT ;  /* 0x000000ffc100720c */ /* 0x000fe20003f66270 */
[----:B------:R-:W-:Y:S01]  /*1c950*/  @!P4 IMAD.IADD R160, R160, 0x1, -R3 ;  /* 0x00000001a0a0c824 */ /* 0x000fe200078e0a03 */
[----:B------:R-:W-:Y:S02]  /*1c960*/  IABS R162, R194 ;  /* 0x000000c200a27213 */ /* 0x000fe40000000000 */
[----:B------:R-:W-:Y:S01]  /*1c970*/  ISETP.GE.AND P4, PT, R194, RZ, PT ;  /* 0x000000ffc200720c */ /* 0x000fe20003f86270 */
[----:B--2---:R-:W-:-:S02]  /*1c980*/  IMAD.MOV.U32 R187, RZ, RZ, R177 ;  /* 0x000000ffffbb7224 */ /* 0x004fc400078e00b1 */
[----:B------:R-:W-:Y:S01]  /*1c990*/  IMAD.MOV.U32 R177, RZ, RZ, R163 ;  /* 0x000000ffffb17224 */ /* 0x000fe200078e00a3 */
[----:B------:R-:W-:Y:S01]  /*1c9a0*/  IABS R163, R193 ;  /* 0x000000c100a37213 */ /* 0x000fe20000000000 */
[----:B------:R-:W-:Y:S02]  /*1c9b0*/  IMAD.MOV.U32 R188, RZ, RZ, R176 ;  /* 0x000000ffffbc7224 */ /* 0x000fe400078e00b0 */
[----:B------:R-:W-:Y:S01]  /*1c9c0*/  IMAD.MOV.U32 R193, RZ, RZ, R192 ;  /* 0x000000ffffc17224 */ /* 0x000fe200078e00c0 */
[----:B------:R-:W2:Y:S01]  /*1c9d0*/  LDL.LU R176, [R1+0x704] ;  /* 0x0007040001b07983 */ /* 0x000ea20000300800 */
        /* <DEDUP_REMOVED lines=8> */
[----:B------:R-:W-:Y:S02]  /*1ca60*/  IMAD.MOV.U32 R194, RZ, RZ, R189 ;  /* 0x000000ffffc27224 */ /* 0x000fe400078e00bd */
[----:B------:R-:W-:Y:S01]  /*1ca70*/  IMAD.MOV.U32 R205, RZ, RZ, R192 ;  /* 0x000000ffffcd7224 */ /* 0x000fe200078e00c0 */
[----:B------:R-:W4:Y:S01]  /*1ca80*/  LDL.LU R189, [R1+0x728] ;  /* 0x0007280001bd7983 */ /* 0x000f220000300800 */
[----:B------:R-:W-:-:S02]  /*1ca90*/  IMAD.MOV.U32 R193, RZ, RZ, R188 ;  /* 0x000000ffffc17224 */ /* 0x000fc400078e00bc */
[----:B------:R-:W-:Y:S01]  /*1caa0*/  IMAD.MOV.U32 R192, RZ, RZ, R187 ;  /* 0x000000ffffc07224 */ /* 0x000fe200078e00bb */
[----:B------:R-:W2:Y:S04]  /*1cab0*/  LDL.LU R188, [R1+0x754] ;  /* 0x0007540001bc7983 */ /* 0x000ea80000300800 */
[----:B------:R-:W3:Y:S01]  /*1cac0*/  LDL.LU R187, [R1+0x750] ;  /* 0x0007500001bb7983 */ /* 0x000ee20000300800 */
[C---:B------:R-:W-:Y:S01]  /*1cad0*/  ISETP.GT.U32.AND P6, PT, R3.reuse, R157, PT ;  /* 0x0000009d0300720c */ /* 0x040fe20003fc4070 */
[----:B------:R-:W-:Y:S01]  /*1cae0*/  @!P2 IMAD.MOV R153, RZ, RZ, -R153 ;  /* 0x000000ffff99a224 */ /* 0x000fe200078e0a99 */
[----:B------:R-:W-:Y:S01]  /*1caf0*/  ISETP.GT.U32.AND P2, PT, R3, R159, PT ;  /* 0x0000009f0300720c */ /* 0x000fe20003f44070 */
[----:B------:R-:W-:-:S10]  /*1cb00*/  IMAD.HI.U32 R2, R4, R162, RZ ;  /* 0x000000a204027227 */ /* 0x000fd400078e00ff */
[----:B------:R-:W-:-:S05]  /*1cb10*/  @!P6 IMAD.IADD R157, R157, 0x1, -R3 ;  /* 0x000000019d9de824 */ /* 0x000fca00078e0a03 */
[C---:B------:R-:W-:Y:S02]  /*1cb20*/  ISETP.GT.U32.AND P6, PT, R3.reuse, R157, PT ;  /* 0x0000009d0300720c */ /* 0x040fe40003fc4070 */
[----:B------:R-:W-:Y:S01]  /*1cb30*/  ISETP.GT.U32.AND P1, PT, R3, R158, PT ;  /* 0x0000009e0300720c */ /* 0x000fe20003f24070 */
[----:B------:R-:W-:-:S04]  /*1cb40*/  IMAD.MOV R2, RZ, RZ, -R2 ;  /* 0x000000ffff027224 */ /* 0x000fc800078e0a02 */
[----:B------:R-:W-:Y:S02]  /*1cb50*/  IMAD R162, R3, R2, R162 ;  /* 0x0000000203a27224 */ /* 0x000fe400078e02a2 */
[----:B------:R-:W-:-:S04]  /*1cb60*/  @!P2 IMAD.IADD R159, R159, 0x1, -R3 ;  /* 0x000000019f9fa824 */ /* 0x000fc800078e0a03 */
[----:B------:R-:W-:Y:S01]  /*1cb70*/  @!P6 IMAD.IADD R157, R157, 0x1, -R3 ;  /* 0x000000019d9de824 */ /* 0x000fe200078e0a03 */
[----:B------:R-:W-:Y:S01]  /*1cb80*/  ISETP.GE.AND P2, PT, R195, RZ, PT ;  /* 0x000000ffc300720c */ /* 0x000fe20003f46270 */
[----:B------:R-:W-:Y:S02]  /*1cb90*/  IMAD.MOV.U32 R195, RZ, RZ, R190 ;  /* 0x000000ffffc37224 */ /* 0x000fe400078e00be */
[----:B------:R-:W-:Y:S01]  /*1cba0*/  @!P5 IMAD.MOV R157, RZ, RZ, -R157 ;  /* 0x000000ffff9dd224 */ /* 0x000fe200078e0a9d */
[----:B------:R-:W-:Y:S01]  /*1cbb0*/  ISETP.GT.U32.AND P5, PT, R3, R162, PT ;  /* 0x000000a20300720c */ /* 0x000fe20003fa4070 */
[----:B------:R-:W-:Y:S01]  /*1cbc0*/  @!P1 IMAD.IADD R158, R158, 0x1, -R3 ;  /* 0x000000019e9e9824 */ /* 0x000fe200078e0a03 */
        /* <DEDUP_REMOVED lines=8> */
[----:B------:R-:W-:-:S05]  /*1cc50*/  @!P5 IMAD.IADD R162, R162, 0x1, -R3 ;  /* 0x00000001a2a2d824 */ /* 0x000fca00078e0a03 */
[----:B------:R-:W-:Y:S01]  /*1cc60*/  ISETP.GT.U32.AND P5, PT, R3, R162, PT ;  /* 0x000000a20300720c */ /* 0x000fe20003fa4070 */
[----:B------:R-:W-:Y:S02]  /*1cc70*/  IMAD.MOV.U32 R201, RZ, RZ, R193 ;  /* 0x000000ffffc97224 */ /* 0x000fe400078e00c1 */
[----:B------:R-:W-:Y:S02]  /*1cc80*/  IMAD.MOV.U32 R185, RZ, RZ, R177 ;  /* 0x000000ffffb97224 */ /* 0x000fe400078e00b1 */
[----:B------:R-:W-:Y:S02]  /*1cc90*/  IMAD.MOV.U32 R206, RZ, RZ, R194 ;  /* 0x000000ffffce7224 */ /* 0x000fe400078e00c2 */
[----:B------:R-:W-:Y:S01]  /*1cca0*/  IMAD.MOV.U32 R177, RZ, RZ, R166 ;  /* 0x000000ffffb17224 */ /* 0x000fe200078e00a6 */
[----:B------:R-:W-:Y:S01]  /*1ccb0*/  IABS R166, R196 ;  /* 0x000000c400a67213 */ /* 0x000fe20000000000 */
[----:B------:R-:W-:-:S04]  /*1ccc0*/  IMAD.MOV.U32 R202, RZ, RZ, R192 ;  /* 0x000000ffffca7224 */ /* 0x000fc800078e00c0 */
[----:B------:R-:W-:Y:S01]  /*1ccd0*/  @!P5 IMAD.IADD R162, R162, 0x1, -R3 ;  /* 0x00000001a2a2d824 */ /* 0x000fe200078e0a03 */
[----:B------:R-:W-:Y:S01]  /*1cce0*/  ISETP.GE.AND P5, PT, R196, RZ, PT ;  /* 0x000000ffc400720c */ /* 0x000fe20003fa6270 */
[----:B----4-:R-:W-:Y:S02]  /*1ccf0*/  IMAD.MOV.U32 R191, RZ, RZ, R189 ;  /* 0x000000ffffbf7224 */ /* 0x010fe400078e00bd */
[----:B--2---:R-:W-:Y:S02]  /*1cd00*/  IMAD.MOV.U32 R189, RZ, RZ, R188 ;  /* 0x000000ffffbd7224 */ /* 0x004fe400078e00bc */
[----:B---3--:R-:W-:Y:S02]  /*1cd10*/  IMAD.MOV.U32 R188, RZ, RZ, R187 ;  /* 0x000000ffffbc7224 */ /* 0x008fe400078e00bb */
        /* <DEDUP_REMOVED lines=10> */
[----:B------:R-:W2:Y:S01]  /*1cdc0*/  LDL.LU R170, [R1+0x6dc] ;  /* 0x0006dc0001aa7983 */ /* 0x000ea20000300800 */
        /* <DEDUP_REMOVED lines=8> */
[----:B------:R-:W4:Y:S01]  /*1ce50*/  LDL.LU R183, [R1+0x784] ;  /* 0x0007840001b77983 */ /* 0x000f220000300800 */
[----:B------:R-:W-:-:S03]  /*1ce60*/  IMAD.MOV.U32 R180, RZ, RZ, R251 ;  /* 0x000000ffffb47224 */ /* 0x000fc600078e00fb */
[----:B------:R-:W4:Y:S04]  /*1ce70*/  LDL.LU R182, [R1+0x738] ;  /* 0x0007380001b67983 */ /* 0x000f280000300800 */
[----:B------:R-:W4:Y:S01]  /*1ce80*/  LDL.LU R251, [R1+0x768] ;  /* 0x0007680001fb7983 */ /* 0x000f220000300800 */
[----:B------:R-:W-:Y:S01]  /*1ce90*/  ISETP.GE.AND P6, PT, R199, RZ, PT ;  /* 0x000000ffc700720c */ /* 0x000fe20003fc6270 */
[----:B------:R-:W-:-:S04]  /*1cea0*/  IMAD.HI.U32 R2, R4, R163, RZ ;  /* 0x000000a304027227 */ /* 0x000fc800078e00ff */
[----:B------:R-:W-:-:S08]  /*1ceb0*/  IMAD.MOV R2, RZ, RZ, -R2 ;  /* 0x000000ffff027224 */ /* 0x000fd000078e0a02 */
[----:B------:R-:W-:Y:S01]  /*1cec0*/  @!P6 IMAD.MOV R156, RZ, RZ, -R156 ;  /* 0x000000ffff9ce224 */ /* 0x000fe200078e0a9c */
[----:B------:R-:W-:Y:S01]  /*1ced0*/  ISETP.GE.AND P6, PT, R198, RZ, PT ;  /* 0x000000ffc600720c */ /* 0x000fe20003fc6270 */
[----:B------:R-:W-:Y:S02]  /*1cee0*/  IMAD R163, R3, R2, R163 ;  /* 0x0000000203a37224 */ /* 0x000fe400078e02a3 */
[----:B------:R-:W-:-:S03]  /*1cef0*/  @!P1 IMAD.MOV R160, RZ, RZ, -R160 ;  /* 0x000000ffffa09224 */ /* 0x000fc600078e0aa0 */
[C---:B------:R-:W-:Y:S01]  /*1cf00*/  ISETP.GT.U32.AND P1, PT, R3.reuse, R163, PT ;  /* 0x000000a30300720c */ /* 0x040fe20003f24070 */
[----:B------:R-:W-:Y:S01]  /*1cf10*/  @!P0 IMAD.MOV R158, RZ, RZ, -R158 ;  /* 0x000000ffff9e8224 */ /* 0x000fe200078e0a9e */
[----:B------:R-:W-:-:S05]  /*1cf20*/  ISETP.GT.U32.AND P0, PT, R3, R161, PT ;  /* 0x000000a10300720c */ /* 0x000fca0003f04070 */
[----:B------:R-:W-:Y:S01]  /*1cf30*/  @!P6 IMAD.MOV R159, RZ, RZ, -R159 ;  /* 0x000000ffff9fe224 */ /* 0x000fe200078e0a9f */
[----:B------:R-:W-:Y:S02]  /*1cf40*/  ISETP.GE.AND P6, PT, R164, RZ, PT ;  /* 0x000000ffa400720c */ /* 0x000fe40003fc6270 */
[----:B------:R-:W-:Y:S01]  /*1cf50*/  IABS R164, R164 ;  /* 0x000000a400a47213 */ /* 0x000fe20000000000 */
[----:B------:R-:W-:Y:S01]  /*1cf60*/  IMAD.MOV.U32 R190, RZ, RZ, R165 ;  /* 0x000000ffffbe7224 */ /* 0x000fe200078e00a5 */
[----:B------:R-:W-:-:S03]  /*1cf70*/  IABS R165, R197 ;  /* 0x000000c500a57213 */ /* 0x000fc60000000000 */
[----:B------:R-:W-:-:S04]  /*1cf80*/  IMAD.HI.U32 R6, R4, R164, RZ ;  /* 0x000000a404067227 */ /* 0x000fc800078e00ff */
[----:B------:R-:W-:-:S04]  /*1cf90*/  IMAD.HI.U32 R5, R4, R165, RZ ;  /* 0x000000a504057227 */ /* 0x000fc800078e00ff */
[----:B------:R-:W-:Y:S02]  /*1cfa0*/  IMAD.MOV R6, RZ, RZ, -R6 ;  /* 0x000000ffff067224 */ /* 0x000fe400078e0a06 */
[--C-:B------:R-:W-:Y:S02]  /*1cfb0*/  @!P1 IMAD.IADD R163, R163, 0x1, -R3.reuse ;  /* 0x00000001a3a39824 */ /* 0x100fe400078e0a03 */
[----:B------:R-:W-:Y:S02]  /*1cfc0*/  @!P0 IMAD.IADD R161, R161, 0x1, -R3 ;  /* 0x00000001a1a18824 */ /* 0x000fe400078e0a03 */
[----:B------:R-:W-:Y:S01]  /*1cfd0*/  IMAD.MOV R5, RZ, RZ, -R5 ;  /* 0x000000ffff057224 */ /* 0x000fe200078e0a05 */
[C---:B------:R-:W-:Y:S01]  /*1cfe0*/  ISETP.GT.U32.AND P1, PT, R3.reuse, R163, PT ;  /* 0x000000a30300720c */ /* 0x040fe20003f24070 */
        /* <DEDUP_REMOVED lines=10> */
[----:B------:R-:W-:Y:S01]  /*1d090*/  @!P1 IMAD.IADD R163, R163, 0x1, -R3 ;  /* 0x00000001a3a39824 */ /* 0x000fe200078e0a03 */
[----:B------:R-:W-:Y:S01]  /*1d0a0*/  ISETP.GT.U32.AND P1, PT, R3, R166, PT ;  /* 0x000000a60300720c */ /* 0x000fe20003f24070 */
[----:B------:R-:W-:Y:S02]  /*1d0b0*/  IMAD.MOV.U32 R195, RZ, RZ, R188 ;  /* 0x000000ffffc37224 */ /* 0x000fe400078e00bc */
[----:B------:R-:W-:Y:S02]  /*1d0c0*/  IMAD.MOV.U32 R188, RZ, RZ, R181 ;  /* 0x000000ffffbc7224 */ /* 0x000fe400078e00b5 */
[----:B------:R-:W-:Y:S02]  /*1d0d0*/  IMAD.MOV.U32 R181, RZ, RZ, R179 ;  /* 0x000000ffffb57224 */ /* 0x000fe400078e00b3 */
[----:B------:R-:W-:Y:S01]  /*1d0e0*/  IMAD.MOV.U32 R179, RZ, RZ, R168 ;  /* 0x000000ffffb37224 */ /* 0x000fe200078e00a8 */
[----:B------:R-:W-:Y:S01]  /*1d0f0*/  IABS R168, R205 ;  /* 0x000000cd00a87213 */ /* 0x000fe20000000000 */
[----:B------:R-:W-:-:S02]  /*1d100*/  @!P2 IMAD.IADD R164, R164, 0x1, -R3 ;  /* 0x00000001a4a4a824 */ /* 0x000fc400078e0a03 */
[----:B------:R-:W-:Y:S02]  /*1d110*/  @!P4 IMAD.IADD R165, R165, 0x1, -R3 ;  /* 0x00000001a5a5c824 */ /* 0x000fe400078e0a03 */
[----:B------:R-:W-:Y:S01]  /*1d120*/  IMAD.HI.U32 R5, R4, R168, RZ ;  /* 0x000000a804057227 */ /* 0x000fe200078e00ff */
[----:B------:R-:W-:-:S03]  /*1d130*/  ISETP.GT.U32.AND P4, PT, R3, R164, PT ;  /* 0x000000a40300720c */ /* 0x000fc60003f84070 */
[----:B------:R-:W-:Y:S02]  /*1d140*/  IMAD.MOV R5, RZ, RZ, -R5 ;  /* 0x000000ffff057224 */ /* 0x000fe400078e0a05 */
[----:B------:R-:W-:Y:S02]  /*1d150*/  @!P1 IMAD.IADD R166, R166, 0x1, -R3 ;  /* 0x00000001a6a69824 */ /* 0x000fe400078e0a03 */
[----:B------:R-:W-:-:S03]  /*1d160*/  IMAD R168, R3, R5, R168 ;  /* 0x0000000503a87224 */ /* 0x000fc600078e02a8 */
[----:B------:R-:W-:-:S03]  /*1d170*/  ISETP.GT.U32.AND P1, PT, R3, R166, PT ;  /* 0x000000a60300720c */ /* 0x000fc60003f24070 */
[----:B------:R-:W-:Y:S01]  /*1d180*/  @!P4 IMAD.IADD R164, R164, 0x1, -R3 ;  /* 0x00000001a4a4c824 */ /* 0x000fe200078e0a03 */
[----:B------:R-:W-:Y:S01]  /*1d190*/  ISETP.GT.U32.AND P4, PT, R3, R168, PT ;  /* 0x000000a80300720c */ /* 0x000fe20003f84070 */
[----:B------:R-:W-:Y:S01]  /*1d1a0*/  IMAD.MOV.U32 R200, RZ, RZ, R169 ;  /* 0x000000ffffc87224 */ /* 0x000fe200078e00a9 */
[----:B------:R-:W-:Y:S01]  /*1d1b0*/  ISETP.GE.AND P0, PT, R197, RZ, PT ;  /* 0x000000ffc500720c */ /* 0x000fe20003f06270 */
[----:B------:R-:W-:Y:S02]  /*1d1c0*/  IMAD.MOV.U32 R197, RZ, RZ, R178 ;  /* 0x000000ffffc57224 */ /* 0x000fe400078e00b2 */
[----:B------:R-:W-:Y:S01]  /*1d1d0*/  IMAD.MOV.U32 R178, RZ, RZ, R167 ;  /* 0x000000ffffb27224 */ /* 0x000fe200078e00a7 */
[----:B------:R-:W-:-:S03]  /*1d1e0*/  IABS R167, R202 ;  /* 0x000000ca00a77213 */ /* 0x000fc60000000000 */
[--C-:B------:R-:W-:Y:S01]  /*1d1f0*/  @!P1 IMAD.IADD R166, R166, 0x1, -R3.reuse ;  /* 0x00000001a6a69824 */ /* 0x100fe200078e0a03 */
[----:B------:R-:W-:Y:S01]  /*1d200*/  ISETP.GE.AND P1, PT, R202, RZ, PT ;  /* 0x000000ffca00720c */ /* 0x000fe20003f26270 */
[----:B------:R-:W-:Y:S02]  /*1d210*/  IMAD.MOV.U32 R202, RZ, RZ, R200 ;  /* 0x000000ffffca7224 */ /* 0x000fe400078e00c8 */
[----:B------:R-:W-:Y:S02]  /*1d220*/  IMAD.MOV.U32 R200, RZ, RZ, R196 ;  /* 0x000000ffffc87224 */ /* 0x000fe400078e00c4 */
[----:B------:R-:W-:Y:S01]  /*1d230*/  @!P4 IMAD.IADD R168, R168, 0x1, -R3 ;  /* 0x00000001a8a8c824 */ /* 0x000fe200078e0a03 */
[----:B------:R-:W-:Y:S01]  /*1d240*/  ISETP.GE.AND P4, PT, R205, RZ, PT ;  /* 0x000000ffcd00720c */ /* 0x000fe20003f86270 */
[----:B--2---:R-:W-:-:S04]  /*1d250*/  IMAD.MOV.U32 R199, RZ, RZ, R170 ;  /* 0x000000ffffc77224 */ /* 0x004fc800078e00aa */
[----:B------:R-:W-:-:S04]  /*1d260*/  IMAD.MOV.U32 R204, RZ, RZ, R199 ;  /* 0x000000ffffcc7224 */ /* 0x000fc800078e00c7 */
[----:B------:R-:W-:Y:S02]  /*1d270*/  IMAD.MOV.U32 R205, RZ, RZ, R204 ;  /* 0x000000ffffcd7224 */ /* 0x000fe400078e00cc */
[----:B------:R-:W-:Y:S02]  /*1d280*/  IMAD.MOV.U32 R204, RZ, RZ, R200 ;  /* 0x000000ffffcc7224 */ /* 0x000fe400078e00c8 */
[----:B---3--:R-:W-:Y:S02]  /*1d290*/  IMAD.MOV.U32 R200, RZ, RZ, R184 ;  /* 0x000000ffffc87224 */ /* 0x008fe400078e00b8 */
[----:B----4-:R-:W-:Y:S02]  /*1d2a0*/  IMAD.MOV.U32 R184, RZ, RZ, R183 ;  /* 0x000000ffffb87224 */ /* 0x010fe400078e00b7 */
[----:B------:R-:W-:Y:S02]  /*1d2b0*/  IMAD.MOV.U32 R183, RZ, RZ, R182 ;  /* 0x000000ffffb77224 */ /* 0x000fe400078e00b6 */
[----:B------:R-:W-:-:S02]  /*1d2c0*/  IMAD.MOV.U32 R182, RZ, RZ, R251 ;  /* 0x000000ffffb67224 */ /* 0x000fc400078e00fb */
[----:B------:R-:W2:Y:S04]  /*1d2d0*/  LDL.LU R251, [R1+0x770] ;  /* 0x0007700001fb7983 */ /* 0x000ea80000300800 */
[----:B------:R-:W3:Y:S04]  /*1d2e0*/  LDL.LU R215, [R1+0x6f0] ;  /* 0x0006f00001d77983 */ /* 0x000ee80000300800 */
[----:B------:R-:W4:Y:S04]  /*1d2f0*/  LDL.LU R214, [R1+0x6f4] ;  /* 0x0006f40001d67983 */ /* 0x000f280000300800 */
[----:B------:R-:W2:Y:S01]  /*1d300*/  LDL.LU R213, [R1+0x6f8] ;  /* 0x0006f80001d57983 */ /* 0x000ea20000300800 */
[----:B------:R-:W-:-:S04]  /*1d310*/  IMAD.HI.U32 R2, R4, R167, RZ ;  /* 0x000000a704027227 */ /* 0x000fc800078e00ff */
[----:B------:R-:W-:Y:S01]  /*1d320*/  IMAD.MOV R2, RZ, RZ, -R2 ;  /* 0x000000ffff027224 */ /* 0x000fe200078e0a02 */
[----:B------:R-:W-:-:S03]  /*1d330*/  IABS R169, R208 ;  /* 0x000000d000a97213 */ /* 0x000fc60000000000 */
[C---:B------:R-:W-:Y:S02]  /*1d340*/  IMAD R167, R3.reuse, R2, R167 ;  /* 0x0000000203a77224 */ /* 0x040fe400078e02a7 */
[----:B------:R-:W-:Y:S01]  /*1d350*/  @!P3 IMAD.MOV R163, RZ, RZ, -R163 ;  /* 0x000000ffffa3b224 */ /* 0x000fe200078e0aa3 */
[C---:B------:R-:W-:Y:S02]  /*1d360*/  ISETP.GT.U32.AND P3, PT, R3.reuse, R165, PT ;  /* 0x000000a50300720c */ /* 0x040fe40003f64070 */
[----:B------:R-:W-:Y:S01]  /*1d370*/  ISETP.GT.U32.AND P2, PT, R3, R167, PT ;  /* 0x000000a70300720c */ /* 0x000fe20003f44070 */
[----:B------:R-:W-:-:S04]  /*1d380*/  IMAD.HI.U32 R2, R4, R169, RZ ;  /* 0x000000a904027227 */ /* 0x000fc800078e00ff */
[----:B------:R-:W-:Y:S01]  /*1d390*/  IMAD.MOV R2, RZ, RZ, -R2 ;  /* 0x000000ffff027224 */ /* 0x000fe200078e0a02 */
[----:B------:R-:W-:-:S03]  /*1d3a0*/  IABS R170, R203 ;  /* 0x000000cb00aa7213 */ /* 0x000fc60000000000 */
[----:B------:R-:W-:Y:S02]  /*1d3b0*/  IMAD R169, R3, R2, R169 ;  /* 0x0000000203a97224 */ /* 0x000fe400078e02a9 */
[--C-:B------:R-:W-:Y:S02]  /*1d3c0*/  @!P3 IMAD.IADD R165, R165, 0x1, -R3.reuse ;  /* 0x00000001a5a5b824 */ /* 0x100fe400078e0a03 */
[----:B------:R-:W-:Y:S01]  /*1d3d0*/  @!P2 IMAD.IADD R167, R167, 0x1, -R3 ;  /* 0x00000001a7a7a824 */ /* 0x000fe200078e0a03 */
[----:B------:R-:W-:Y:S01]  /*1d3e0*/  ISETP.GT.U32.AND P3, PT, R3, R169, PT ;  /* 0x000000a90300720c */ /* 0x000fe20003f64070 */
[----:B------:R-:W-:-:S03]  /*1d3f0*/  IMAD.HI.U32 R2, R4, R170, RZ ;  /* 0x000000aa04027227 */ /* 0x000fc600078e00ff */
[----:B------:R-:W-:Y:S01]  /*1d400*/  ISETP.GT.U32.AND P2, PT, R3, R167, PT ;  /* 0x000000a70300720c */ /* 0x000fe20003f44070 */
[----:B------:R-:W-:Y:S01]  /*1d410*/  IMAD.MOV.U32 R198, RZ, RZ, R171 ;  /* 0x000000ffffc67224 */ /* 0x000fe200078e00ab */
[----:B------:R-:W-:Y:S01]  /*1d420*/  IABS R171, R201 ;  /* 0x000000c900ab7213 */ /* 0x000fe20000000000 */
[----:B------:R-:W-:-:S04]  /*1d430*/  IMAD.MOV R2, RZ, RZ, -R2 ;  /* 0x000000ffff027224 */ /* 0x000fc800078e0a02 */
[----:B------:R-:W-:Y:S02]  /*1d440*/  IMAD R170, R3, R2, R170 ;  /* 0x0000000203aa7224 */ /* 0x000fe400078e02aa */
[----:B------:R-:W-:-:S04]  /*1d450*/  IMAD.HI.U32 R2, R4, R171, RZ ;  /* 0x000000ab04027227 */ /* 0x000fc800078e00ff */
[----:B------:R-:W-:Y:S02]  /*1d460*/  IMAD.MOV.U32 R199, RZ, RZ, R197 ;  /* 0x000000ffffc77224 */ /* 0x000fe400078e00c5 */
[----:B------:R-:W-:Y:S02]  /*1d470*/  IMAD.MOV.U32 R197, RZ, RZ, R176 ;  /* 0x000000ffffc57224 */ /* 0x000fe400078e00b0 */
[----:B------:R-:W-:Y:S01]  /*1d480*/  IMAD.MOV.U32 R176, RZ, RZ, R172 ;  /* 0x000000ffffb07224 */ /* 0x000fe200078e00ac */
[----:B------:R-:W-:Y:S01]  /*1d490*/  IABS R172, R206 ;  /* 0x000000ce00ac7213 */ /* 0x000fe20000000000 */
[----:B------:R-:W-:Y:S02]  /*1d4a0*/  IMAD.MOV R2, RZ, RZ, -R2 ;  /* 0x000000ffff027224 */ /* 0x000fe400078e0a02 */
[--C-:B------:R-:W-:Y:S02]  /*1d4b0*/  @!P3 IMAD.IADD R169, R169, 0x1, -R3.reuse ;  /* 0x00000001a9a9b824 */ /* 0x100fe400078e0a03 */
[----:B------:R-:W-:Y:S01]  /*1d4c0*/  @!P2 IMAD.IADD R167, R167, 0x1, -R3 ;  /* 0x00000001a7a7a824 */ /* 0x000fe200078e0a03 */
[----:B------:R-:W-:Y:S01]  /*1d4d0*/  ISETP.GT.U32.AND P2, PT, R3, R170, PT ;  /* 0x000000aa0300720c */ /* 0x000fe20003f44070 */
[----:B------:R-:W-:-:S02]  /*1d4e0*/  IMAD.MOV.U32 R196, RZ, RZ, R185 ;  /* 0x000000ffffc47224 */ /* 0x000fc400078e00b9 */
[----:B------:R-:W-:Y:S01]  /*1d4f0*/  IMAD.MOV.U32 R185, RZ, RZ, R173 ;  /* 0x000000ffffb97224 */ /* 0x000fe200078e00ad */
[----:B------:R-:W-:Y:S01]  /*1d500*/  IABS R173, R207 ;  /* 0x000000cf00ad7213 */ /* 0x000fe20000000000 */
[C---:B------:R-:W-:Y:S02]  /*1d510*/  IMAD R171, R3.reuse, R2, R171 ;  /* 0x0000000203ab7224 */ /* 0x040fe400078e02ab */
[----:B------:R-:W-:Y:S01]  /*1d520*/  @!P0 IMAD.MOV R165, RZ, RZ, -R165 ;  /* 0x000000ffffa58224 */ /* 0x000fe200078e0aa5 */
        /* <DEDUP_REMOVED lines=8> */
[----:B------:R-:W-:Y:S01]  /*1d5b0*/  @!P2 IMAD.IADD R170, R170, 0x1, -R3 ;  /* 0x00000001aaaaa824 */ /* 0x000fe200078e0a03 */
[C---:B------:R-:W-:Y:S01]  /*1d5c0*/  ISETP.GT.U32.AND P2, PT, R3.reuse, R168, PT ;  /* 0x000000a80300720c */ /* 0x040fe20003f44070 */
[----:B------:R-:W-:Y:S02]  /*1d5d0*/  IMAD R173, R3, R2, R173 ;  /* 0x0000000203ad7224 */ /* 0x000fe400078e02ad */
[--C-:B------:R-:W-:Y:S01]  /*1d5e0*/  @!P0 IMAD.IADD R169, R169, 0x1, -R3.reuse ;  /* 0x00000001a9a98824 */ /* 0x100fe200078e0a03 */
[----:B------:R-:W-:Y:S01]  /*1d5f0*/  ISETP.GT.U32.AND P0, PT, R3, R172, PT ;  /* 0x000000ac0300720c */ /* 0x000fe20003f04070 */
[----:B------:R-:W-:Y:S01]  /*1d600*/  @!P1 IMAD.IADD R171, R171, 0x1, -R3 ;  /* 0x00000001abab9824 */ /* 0x000fe200078e0a03 */
[----:B------:R-:W-:Y:S01]  /*1d610*/  ISETP.GT.U32.AND P1, PT, R3, R173, PT ;  /* 0x000000ad0300720c */ /* 0x000fe20003f24070 */
[----:B------:R-:W-:Y:S01]  /*1d620*/  @!P5 IMAD.MOV R166, RZ, RZ, -R166 ;  /* 0x000000ffffa6d224 */ /* 0x000fe200078e0aa6 */
[----:B------:R-:W-:Y:S01]  /*1d630*/  ISETP.GE.AND P5, PT, R203, RZ, PT ;  /* 0x000000ffcb00720c */ /* 0x000fe20003fa6270 */
[----:B------:R-:W-:-:S02]  /*1d640*/  IMAD.MOV.U32 R203, RZ, RZ, R200 ;  /* 0x000000ffffcb7224 */ /* 0x000fc400078e00c8 */
[----:B------:R-:W-:Y:S02]  /*1d650*/  IMAD.MOV.U32 R200, RZ, RZ, R198 ;  /* 0x000000ffffc87224 */ /* 0x000fe400078e00c6 */
[----:B------:R-:W-:Y:S02]  /*1d660*/  IMAD.MOV.U32 R198, RZ, RZ, R196 ;  /* 0x000000ffffc67224 */ /* 0x000fe400078e00c4 */
[----:B------:R-:W-:Y:S02]  /*1d670*/  @!P2 IMAD.IADD R168, R168, 0x1, -R3 ;  /* 0x00000001a8a8a824 */ /* 0x000fe400078e0a03 */
[----:B------:R-:W-:Y:S02]  /*1d680*/  IMAD.MOV.U32 R196, RZ, RZ, R193 ;  /* 0x000000ffffc47224 */ /* 0x000fe400078e00c1 */
[----:B------:R-:W-:Y:S02]  /*1d690*/  IMAD.MOV.U32 R193, RZ, RZ, R188 ;  /* 0x000000ffffc17224 */ /* 0x000fe400078e00bc */
[----:B------:R-:W-:Y:S01]  /*1d6a0*/  IMAD.MOV.U32 R188, RZ, RZ, R175 ;  /* 0x000000ffffbc7224 */ /* 0x000fe200078e00af */
[----:B------:R-:W-:Y:S01]  /*1d6b0*/  IABS R175, R202 ;  /* 0x000000ca00af7213 */ /* 0x000fe20000000000 */
[----:B------:R-:W-:-:S02]  /*1d6c0*/  @!P0 IMAD.IADD R172, R172, 0x1, -R3 ;  /* 0x00000001acac8824 */ /* 0x000fc400078e0a03 */
[----:B------:R-:W-:Y:S01]  /*1d6d0*/  @!P6 IMAD.MOV R164, RZ, RZ, -R164 ;  /* 0x000000ffffa4e224 */ /* 0x000fe200078e0aa4 */
[C---:B------:R-:W-:Y:S01]  /*1d6e0*/  ISETP.GT.U32.AND P6, PT, R3.reuse, R170, PT ;  /* 0x000000aa0300720c */ /* 0x040fe20003fc4070 */
[----:B------:R-:W-:Y:S01]  /*1d6f0*/  @!P4 IMAD.MOV R168, RZ, RZ, -R168 ;  /* 0x000000ffffa8c224 */ /* 0x000fe200078e0aa8 */
[----:B------:R-:W-:Y:S01]  /*1d700*/  ISETP.GT.U32.AND P4, PT, R3, R171, PT ;  /* 0x000000ab0300720c */ /* 0x000fe20003f84070 */
[----:B------:R-:W-:Y:S01]  /*1d710*/  @!P1 IMAD.IADD R173, R173, 0x1, -R3 ;  /* 0x00000001adad9824 */ /* 0x000fe200078e0a03 */
[----:B------:R-:W-:Y:S01]  /*1d720*/  ISETP.GT.U32.AND P1, PT, R3, R172, PT ;  /* 0x000000ac0300720c */ /* 0x000fe20003f24070 */
[----:B------:R-:W-:Y:S01]  /*1d730*/  IMAD.HI.U32 R5, R4, R175, RZ ;  /* 0x000000af04057227 */ /* 0x000fe200078e00ff */
[----:B------:R-:W-:-:S03]  /*1d740*/  ISETP.GE.AND P2, PT, R201, RZ, PT ;  /* 0x000000ffc900720c */ /* 0x000fc60003f46270 */
[----:B------:R-:W-:Y:S02]  /*1d750*/  IMAD.MOV R5, RZ, RZ, -R5 ;  /* 0x000000ffff057224 */ /* 0x000fe400078e0a05 */
[----:B------:R-:W-:Y:S02]  /*1d760*/  IMAD.MOV.U32 R201, RZ, RZ, R197 ;  /* 0x000000ffffc97224 */ /* 0x000fe400078e00c5 */
[----:B------:R-:W-:Y:S02]  /*1d770*/  IMAD.MOV.U32 R197, RZ, RZ, R192 ;  /* 0x000000ffffc57224 */ /* 0x000fe400078e00c0 */
[----:B------:R-:W-:Y:S02]  /*1d780*/  IMAD.MOV.U32 R192, RZ, RZ, R185 ;  /* 0x000000ffffc07224 */ /* 0x000fe400078e00b9 */
[----:B------:R-:W-:Y:S01]  /*1d790*/  IMAD.MOV.U32 R185, RZ, RZ, R174 ;  /* 0x000000ffffb97224 */ /* 0x000fe200078e00ae */
[----:B------:R-:W-:Y:S01]  /*1d7a0*/  IABS R174, R205 ;  /* 0x000000cd00ae7213 */ /* 0x000fe20000000000 */
[----:B------:R-:W-:-:S02]  /*1d7b0*/  IMAD R175, R3, R5, R175 ;  /* 0x0000000503af7224 */ /* 0x000fc400078e02af */
[--C-:B------:R-:W-:Y:S01]  /*1d7c0*/  @!P6 IMAD.IADD R170, R170, 0x1, -R3.reuse ;  /* 0x00000001aaaae824 */ /* 0x100fe200078e0a03 */
[----:B------:R-:W-:Y:S01]  /*1d7d0*/  ISETP.GE.AND P6, PT, R206, RZ, PT ;  /* 0x000000ffce00720c */ /* 0x000fe20003fc6270 */
[----:B------:R-:W-:Y:S02]  /*1d7e0*/  @!P4 IMAD.IADD R171, R171, 0x1, -R3 ;  /* 0x00000001ababc824 */ /* 0x000fe400078e0a03 */
[----:B------:R-:W-:Y:S02]  /*1d7f0*/  IMAD.MOV.U32 R206, RZ, RZ, R198 ;  /* 0x000000ffffce7224 */ /* 0x000fe400078e00c6 */
[----:B------:R-:W-:Y:S02]  /*1d800*/  IMAD.MOV.U32 R198, RZ, RZ, R193 ;  /* 0x000000ffffc67224 */ /* 0x000fe400078e00c1 */
[----:B------:R-:W-:Y:S01]  /*1d810*/  @!P1 IMAD.IADD R172, R172, 0x1, -R3 ;  /* 0x00000001acac9824 */ /* 0x000fe200078e0a03 */
[----:B------:R-:W-:Y:S01]  /*1d820*/  ISETP.GT.U32.AND P1, PT, R3, R175, PT ;  /* 0x000000af0300720c */ /* 0x000fe20003f24070 */
[----:B------:R-:W-:-:S02]  /*1d830*/  IMAD.MOV.U32 R193, RZ, RZ, R192 ;  /* 0x000000ffffc17224 */ /* 0x000fc400078e00c0 */
[----:B------:R-:W-:Y:S02]  /*1d840*/  IMAD.MOV.U32 R192, RZ, RZ, R188 ;  /* 0x000000ffffc07224 */ /* 0x000fe400078e00bc */
[----:B------:R-:W-:-:S04]  /*1d850*/  IMAD.HI.U32 R2, R4, R174, RZ ;  /* 0x000000ae04027227 */ /* 0x000fc800078e00ff */
[----:B------:R-:W-:Y:S01]  /*1d860*/  @!P2 IMAD.MOV R171, RZ, RZ, -R171 ;  /* 0x000000ffffaba224 */ /* 0x000fe200078e0aab */
[----:B------:R-:W-:Y:S01]  /*1d870*/  ISETP.GE.AND P2, PT, R202, RZ, PT ;  /* 0x000000ffca00720c */ /* 0x000fe20003f46270 */
[----:B------:R-:W-:Y:S02]  /*1d880*/  IMAD.MOV.U32 R188, RZ, RZ, R185 ;  /* 0x000000ffffbc7224 */ /* 0x000fe400078e00b9 */
[----:B------:R-:W-:Y:S02]  /*1d890*/  IMAD.MOV.U32 R185, RZ, RZ, R180 ;  /* 0x000000ffffb97224 */ /* 0x000fe400078e00b4 */
[----:B------:R-:W-:Y:S02]  /*1d8a0*/  IMAD.MOV.U32 R202, RZ, RZ, R201 ;  /* 0x000000ffffca7224 */ /* 0x000fe400078e00c9 */
[----:B------:R-:W-:Y:S01]  /*1d8b0*/  IMAD.MOV.U32 R180, RZ, RZ, R176 ;  /* 0x000000ffffb47224 */ /* 0x000fe200078e00b0 */
[----:B------:R-:W-:Y:S01]  /*1d8c0*/  IABS R176, R204 ;  /* 0x000000cc00b07213 */ /* 0x000fe20000000000 */
[----:B------:R-:W-:-:S02]  /*1d8d0*/  IMAD.MOV.U32 R201, RZ, RZ, R200 ;  /* 0x000000ffffc97224 */ /* 0x000fc400078e00c8 */
[----:B------:R-:W-:Y:S02]  /*1d8e0*/  IMAD.MOV R2, RZ, RZ, -R2 ;  /* 0x000000ffff027224 */ /* 0x000fe400078e0a02 */
[----:B------:R-:W-:Y:S02]  /*1d8f0*/  IMAD.MOV.U32 R200, RZ, RZ, R199 ;  /* 0x000000ffffc87224 */ /* 0x000fe400078e00c7 */
[----:B------:R-:W-:Y:S02]  /*1d900*/  IMAD.MOV.U32 R199, RZ, RZ, R198 ;  /* 0x000000ffffc77224 */ /* 0x000fe400078e00c6 */
[----:B------:R-:W-:Y:S02]  /*1d910*/  IMAD.MOV.U32 R198, RZ, RZ, R197 ;  /* 0x000000ffffc67224 */ /* 0x000fe400078e00c5 */
[----:B------:R-:W-:Y:S02]  /*1d920*/  IMAD.MOV.U32 R197, RZ, RZ, R196 ;  /* 0x000000ffffc57224 */ /* 0x000fe400078e00c4 */
[----:B------:R-:W-:-:S02]  /*1d930*/  IMAD R174, R3, R2, R174 ;  /* 0x0000000203ae7224 */ /* 0x000fc400078e02ae */
[----:B------:R-:W-:Y:S02]  /*1d940*/  IMAD.MOV.U32 R196, RZ, RZ, R195 ;  /* 0x000000ffffc47224 */ /* 0x000fe400078e00c3 */
[----:B------:R-:W-:-:S04]  /*1d950*/  IMAD.HI.U32 R2, R4, R176, RZ ;  /* 0x000000b004027227 */ /* 0x000fc800078e00ff */
[----:B------:R-:W-:Y:S02]  /*1d960*/  IMAD.MOV.U32 R195, RZ, RZ, R194 ;  /* 0x000000ffffc37224 */ /* 0x000fe400078e00c2 */
[----:B------:R-:W-:Y:S02]  /*1d970*/  IMAD.MOV.U32 R194, RZ, RZ, R191 ;  /* 0x000000ffffc27224 */ /* 0x000fe400078e00bf */
[----:B------:R-:W-:Y:S02]  /*1d980*/  IMAD.MOV.U32 R191, RZ, RZ, R190 ;  /* 0x000000ffffbf7224 */ /* 0x000fe400078e00be */
[----:B------:R-:W-:Y:S01]  /*1d990*/  IMAD.MOV.U32 R190, RZ, RZ, R177 ;  /* 0x000000ffffbe7224 */ /* 0x000fe200078e00b1 */
[----:B------:R-:W-:Y:S01]  /*1d9a0*/  IABS R177, R203 ;  /* 0x000000cb00b17213 */ /* 0x000fe20000000000 */
[----:B------:R-:W-:Y:S02]  /*1d9b0*/  @!P1 IMAD.IADD R175, R175, 0x1, -R3 ;  /* 0x00000001afaf9824 */ /* 0x000fe400078e0a03 */
[----:B------:R-:W-:Y:S01]  /*1d9c0*/  IMAD.MOV R2, RZ, RZ, -R2 ;  /* 0x000000ffff027224 */ /* 0x000fe200078e0a02 */
[----:B------:R-:W-:-:S02]  /*1d9d0*/  ISETP.GE.AND P3, PT, R208, RZ, PT ;  /* 0x000000ffd000720c */ /* 0x000fc40003f66270 */
[C---:B------:R-:W-:Y:S01]  /*1d9e0*/  ISETP.GT.U32.AND P1, PT, R3.reuse, R175, PT ;  /* 0x000000af0300720c */ /* 0x040fe20003f24070 */
[----:B------:R-:W-:Y:S02]  /*1d9f0*/  IMAD R176, R3, R2, R176 ;  /* 0x0000000203b07224 */ /* 0x000fe400078e02b0 */
[----:B------:R-:W-:-:S04]  /*1da00*/  IMAD.HI.U32 R2, R4, R177, RZ ;  /* 0x000000b104027227 */ /* 0x000fc800078e00ff */
[----:B------:R-:W-:-:S04]  /*1da10*/  IMAD.MOV R2, RZ, RZ, -R2 ;  /* 0x000000ffff027224 */ /* 0x000fc800078e0a02 */
[C---:B------:R-:W-:Y:S02]  /*1da20*/  IMAD R177, R3.reuse, R2, R177 ;  /* 0x0000000203b17224 */ /* 0x040fe400078e02b1 */
[----:B------:R-:W-:Y:S01]  /*1da30*/  @!P3 IMAD.MOV R169, RZ, RZ, -R169 ;  /* 0x000000ffffa9b224 */ /* 0x000fe200078e0aa9 */
[----:B------:R-:W-:Y:S01]  /*1da40*/  ISETP.GT.U32.AND P3, PT, R3, R173, PT ;  /* 0x000000ad0300720c */ /* 0x000fe20003f64070 */
[----:B------:R-:W-:Y:S01]  /*1da50*/  @!P1 IMAD.IADD R175, R175, 0x1, -R3 ;  /* 0x00000001afaf9824 */ /* 0x000fe200078e0a03 */
[----:B------:R-:W-:Y:S02]  /*1da60*/  ISETP.GT.U32.AND P1, PT, R3, R177, PT ;  /* 0x000000b10300720c */ /* 0x000fe40003f24070 */
[----:B------:R-:W-:Y:S01]  /*1da70*/  ISETP.GE.AND P0, PT, R207, RZ, PT ;  /* 0x000000ffcf00720c */ /* 0x000fe20003f06270 */
[----:B------:R-:W-:Y:S01]  /*1da80*/  @!P6 IMAD.MOV R172, RZ, RZ, -R172 ;  /* 0x000000fffface224 */ /* 0x000fe200078e0aac */
[----:B------:R-:W-:Y:S01]  /*1da90*/  ISETP.GE.AND P6, PT, R204, RZ, PT ;  /* 0x000000ffcc00720c */ /* 0x000fe20003fc6270 */
[----:B------:R-:W-:-:S02]  /*1daa0*/  IMAD.MOV.U32 R207, RZ, RZ, R200 ;  /* 0x000000ffffcf7224 */ /* 0x000fc400078e00c8 */
[----:B------:R-:W-:Y:S02]  /*1dab0*/  IMAD.MOV.U32 R204, RZ, RZ, R193 ;  /* 0x000000ffffcc7224 */ /* 0x000fe400078e00c1 */
[----:B------:R-:W-:Y:S02]  /*1dac0*/  IMAD.MOV.U32 R193, RZ, RZ, R192 ;  /* 0x000000ffffc17224 */ /* 0x000fe400078e00c0 */
[----:B------:R-:W-:Y:S02]  /*1dad0*/  IMAD.MOV.U32 R192, RZ, RZ, R188 ;  /* 0x000000ffffc07224 */ /* 0x000fe400078e00bc */
[--C-:B------:R-:W-:Y:S02]  /*1dae0*/  @!P3 IMAD.IADD R173, R173, 0x1, -R3.reuse ;  /* 0x00000001adadb824 */ /* 0x100fe400078e0a03 */
[----:B------:R-:W-:Y:S01]  /*1daf0*/  IMAD.MOV.U32 R188, RZ, RZ, R182 ;  /* 0x000000ffffbc7224 */ /* 0x000fe200078e00b6 */
[----:B------:R-:W-:Y:S01]  /*1db00*/  IABS R182, R207 ;  /* 0x000000cf00b67213 */ /* 0x000fe20000000000 */
[----:B------:R-:W-:-:S02]  /*1db10*/  @!P1 IMAD.IADD R177, R177, 0x1, -R3 ;  /* 0x00000001b1b19824 */ /* 0x000fc400078e0a03 */
[----:B------:R-:W-:Y:S02]  /*1db20*/  @!P0 IMAD.MOV R173, RZ, RZ, -R173 ;  /* 0x000000ffffad8224 */ /* 0x000fe400078e0aad */
[----:B------:R-:W-:Y:S01]  /*1db30*/  IMAD.HI.U32 R7, R4, R182, RZ ;  /* 0x000000b604077227 */ /* 0x000fe200078e00ff */
[C---:B------:R-:W-:Y:S02]  /*1db40*/  ISETP.GT.U32.AND P0, PT, R3.reuse, R177, PT ;  /* 0x000000b10300720c */ /* 0x040fe40003f04070 */
[----:B------:R-:W-:Y:S01]  /*1db50*/  ISETP.GT.U32.AND P3, PT, R3, R176, PT ;  /* 0x000000b00300720c */ /* 0x000fe20003f64070 */
[----:B------:R-:W-:Y:S02]  /*1db60*/  IMAD.MOV.U32 R211, RZ, RZ, R202 ;  /* 0x000000ffffd37224 */ /* 0x000fe400078e00ca */
[----:B------:R-:W-:Y:S02]  /*1db70*/  IMAD.MOV.U32 R202, RZ, RZ, R199 ;  /* 0x000000ffffca7224 */ /* 0x000fe400078e00c7 */
[----:B------:R-:W-:-:S02]  /*1db80*/  IMAD.MOV R7, RZ, RZ, -R7 ;  /* 0x000000ffff077224 */ /* 0x000fc400078e0a07 */
[----:B------:R-:W-:Y:S02]  /*1db90*/  IMAD.MOV.U32 R199, RZ, RZ, R194 ;  /* 0x000000ffffc77224 */ /* 0x000fe400078e00c2 */
[----:B------:R-:W-:Y:S02]  /*1dba0*/  IMAD.MOV.U32 R194, RZ, RZ, R179 ;  /* 0x000000ffffc27224 */ /* 0x000fe400078e00b3 */
[----:B------:R-:W-:Y:S02]  /*1dbb0*/  IMAD R182, R3, R7, R182 ;  /* 0x0000000703b67224 */ /* 0x000fe400078e02b6 */
[----:B------:R-:W-:Y:S02]  /*1dbc0*/  IMAD.MOV.U32 R212, RZ, RZ, R201 ;  /* 0x000000ffffd47224 */ /* 0x000fe400078e00c9 */
[----:B------:R-:W-:Y:S02]  /*1dbd0*/  IMAD.MOV.U32 R200, RZ, RZ, R191 ;  /* 0x000000ffffc87224 */ /* 0x000fe400078e00bf */
[----:B------:R-:W-:-:S02]  /*1dbe0*/  IMAD.MOV.U32 R201, RZ, RZ, R198 ;  /* 0x000000ffffc97224 */ /* 0x000fc400078e00c6 */
[----:B------:R-:W-:Y:S02]  /*1dbf0*/  IMAD.MOV.U32 R191, RZ, RZ, R180 ;  /* 0x000000ffffbf7224 */ /* 0x000fe400078e00b4 */
[----:B------:R-:W-:Y:S02]  /*1dc00*/  IMAD.MOV.U32 R198, RZ, RZ, R197 ;  /* 0x000000ffffc67224 */ /* 0x000fe400078e00c5 */
[----:B------:R-:W-:Y:S01]  /*1dc10*/  @!P0 IMAD.IADD R177, R177, 0x1, -R3 ;  /* 0x00000001b1b18824 */ /* 0x000fe200078e0a03 */
[----:B------:R-:W-:Y:S01]  /*1dc20*/  ISETP.GT.U32.AND P0, PT, R3, R182, PT ;  /* 0x000000b60300720c */ /* 0x000fe20003f04070 */
[----:B------:R-:W-:Y:S02]  /*1dc30*/  IMAD.MOV.U32 R197, RZ, RZ, R196 ;  /* 0x000000ffffc57224 */ /* 0x000fe400078e00c4 */
[----:B------:R-:W-:Y:S02]  /*1dc40*/  IMAD.MOV.U32 R196, RZ, RZ, R195 ;  /* 0x000000ffffc47224 */ /* 0x000fe400078e00c3 */
[----:B------:R-:W-:-:S02]  /*1dc50*/  IMAD.MOV.U32 R195, RZ, RZ, R190 ;  /* 0x000000ffffc37224 */ /* 0x000fc400078e00be */
[----:B------:R-:W-:Y:S01]  /*1dc60*/  IMAD.MOV.U32 R190, RZ, RZ, R178 ;  /* 0x000000ffffbe7224 */ /* 0x000fe200078e00b2 */
[----:B------:R-:W-:Y:S01]  /*1dc70*/  IABS R178, R206 ;  /* 0x000000ce00b27213 */ /* 0x000fe20000000000 */
[----:B------:R-:W-:Y:S02]  /*1dc80*/  @!P3 IMAD.IADD R176, R176, 0x1, -R3 ;  /* 0x00000001b0b0b824 */ /* 0x000fe400078e0a03 */
[----:B------:R-:W-:Y:S01]  /*1dc90*/  @!P5 IMAD.MOV R170, RZ, RZ, -R170 ;  /* 0x000000ffffaad224 */ /* 0x000fe200078e0aaa */
[----:B------:R-:W-:Y:S01]  /*1dca0*/  ISETP.GE.AND P5, PT, R205, RZ, PT ;  /* 0x000000ffcd00720c */ /* 0x000fe20003fa6270 */
[----:B------:R-:W-:Y:S01]  /*1dcb0*/  IMAD.MOV.U32 R205, RZ, RZ, R181 ;  /* 0x000000ffffcd7224 */ /* 0x000fe200078e00b5 */
[----:B------:R-:W-:Y:S01]  /*1dcc0*/  ISETP.GT.U32.AND P3, PT, R3, R176, PT ;  /* 0x000000b00300720c */ /* 0x000fe20003f64070 */
[----:B------:R-:W-:-:S04]  /*1dcd0*/  IMAD.HI.U32 R6, R4, R178, RZ ;  /* 0x000000b204067227 */ /* 0x000fc800078e00ff */
[----:B------:R-:W-:Y:S01]  /*1dce0*/  IMAD.MOV R6, RZ, RZ, -R6 ;  /* 0x000000ffff067224 */ /* 0x000fe200078e0a06 */
[----:B---3--:R-:W-:Y:S02]  /*1dcf0*/  IABS R179, R215 ;  /* 0x000000d700b37213 */ /* 0x008fe40000000000 */
[----:B----4-:R-:W-:-:S03]  /*1dd00*/  IABS R180, R214 ;  /* 0x000000d600b47213 */ /* 0x010fc60000000000 */
[----:B------:R-:W-:-:S04]  /*1dd10*/  IMAD.HI.U32 R5, R4, R179, RZ ;  /* 0x000000b304057227 */ /* 0x000fc800078e00ff */
[----:B------:R-:W-:Y:S02]  /*1dd20*/  IMAD.MOV R5, RZ, RZ, -R5 ;  /* 0x000000ffff057224 */ /* 0x000fe400078e0a05 */
[----:B------:R-:W-:Y:S01]  /*1dd30*/  IMAD.HI.U32 R2, R4, R180, RZ ;  /* 0x000000b404027227 */ /* 0x000fe200078e00ff */
[----:B--2---:R-:W-:-:S03]  /*1dd40*/  IABS R181, R213 ;  /* 0x000000d500b57213 */ /* 0x004fc60000000000 */
[C---:B------:R-:W-:Y:S02]  /*1dd50*/  IMAD R179, R3.reuse, R5, R179 ;  /* 0x0000000503b37224 */ /* 0x040fe400078e02b3 */
[----:B------:R-:W-:Y:S02]  /*1dd60*/  IMAD.MOV R2, RZ, RZ, -R2 ;  /* 0x000000ffff027224 */ /* 0x000fe400078e0a02 */
[----:B------:R-:W-:Y:S01]  /*1dd70*/  @!P0 IMAD.IADD R182, R182, 0x1, -R3 ;  /* 0x00000001b6b68824 */ /* 0x000fe200078e0a03 */
[C---:B------:R-:W-:Y:S01]  /*1dd80*/  ISETP.GT.U32.AND P1, PT, R3.reuse, R179, PT ;  /* 0x000000b30300720c */ /* 0x040fe20003f24070 */
[C---:B------:R-:W-:Y:S01]  /*1dd90*/  IMAD R180, R3.reuse, R2, R180 ;  /* 0x0000000203b47224 */ /* 0x040fe200078e02b4 */
[----:B------:R-:W-:Y:S01]  /*1dda0*/  ISETP.GE.AND P0, PT, R214, RZ, PT ;  /* 0x000000ffd600720c */ /* 0x000fe20003f06270 */
[----:B------:R-:W-:Y:S01]  /*1ddb0*/  IMAD.HI.U32 R2, R4, R181, RZ ;  /* 0x000000b504027227 */ /* 0x000fe200078e00ff */
[----:B------:R-:W2:Y:S03]  /*1ddc0*/  LDL.LU R214, [R1+0x720] ;  /* 0x0007200001d67983 */ /* 0x000ea60000300800 */
[----:B------:R-:W-:-:S02]  /*1ddd0*/  IMAD R178, R3, R6, R178 ;  /* 0x0000000603b27224 */ /* 0x000fc400078e02b2 */
[----:B------:R-:W-:Y:S02]  /*1dde0*/  IMAD.MOV R2, RZ, RZ, -R2 ;  /* 0x000000ffff027224 */ /* 0x000fe400078e0a02 */
[----:B------:R-:W-:Y:S01]  /*1ddf0*/  @!P3 IMAD.IADD R176, R176, 0x1, -R3 ;  /* 0x00000001b0b0b824 */ /* 0x000fe200078e0a03 */
[C---:B------:R-:W-:Y:S01]  /*1de00*/  ISETP.GT.U32.AND P3, PT, R3.reuse, R178, PT ;  /* 0x000000b20300720c */ /* 0x040fe20003f64070 */
[----:B------:R-:W-:Y:S02]  /*1de10*/  IMAD R181, R3, R2, R181 ;  /* 0x0000000203b57224 */ /* 0x000fe400078e02b5 */
[----:B------:R-:W-:-:S03]  /*1de20*/  @!P1 IMAD.IADD R179, R179, 0x1, -R3 ;  /* 0x00000001b3b39824 */ /* 0x000fc600078e0a03 */
[----:B------:R-:W-:Y:S01]  /*1de30*/  ISETP.GT.U32.AND P1, PT, R3, R181, PT ;  /* 0x000000b50300720c */ /* 0x000fe20003f24070 */
[----:B------:R-:W-:Y:S02]  /*1de40*/  IMAD.MOV.U32 R209, RZ, RZ, R201 ;  /* 0x000000ffffd17224 */ /* 0x000fe400078e00c9 */
[----:B------:R-:W-:Y:S02]  /*1de50*/  IMAD.MOV.U32 R201, RZ, RZ, R200 ;  /* 0x000000ffffc97224 */ /* 0x000fe400078e00c8 */
[----:B------:R-:W-:Y:S01]  /*1de60*/  IMAD.MOV.U32 R200, RZ, RZ, R183 ;  /* 0x000000ffffc87224 */ /* 0x000fe200078e00b7 */
[----:B------:R-:W-:Y:S01]  /*1de70*/  IABS R183, R212 ;  /* 0x000000d400b77213 */ /* 0x000fe20000000000 */
[----:B------:R-:W-:-:S04]  /*1de80*/  @!P3 IMAD.IADD R178, R178, 0x1, -R3 ;  /* 0x00000001b2b2b824 */ /* 0x000fc800078e0a03 */
[----:B------:R-:W-:-:S04]  /*1de90*/  IMAD.HI.U32 R6, R4, R183, RZ ;  /* 0x000000b704067227 */ /* 0x000fc800078e00ff */
[----:B------:R-:W-:Y:S01]  /*1dea0*/  @!P1 IMAD.IADD R181, R181, 0x1, -R3 ;  /* 0x00000001b5b59824 */ /* 0x000fe200078e0a03 */
[----:B------:R-:W-:Y:S01]  /*1deb0*/  ISETP.GT.U32.AND P1, PT, R3, R178, PT ;  /* 0x000000b20300720c */ /* 0x000fe20003f24070 */
[----:B------:R-:W-:-:S04]  /*1dec0*/  IMAD.MOV R6, RZ, RZ, -R6 ;  /* 0x000000ffff067224 */ /* 0x000fc800078e0a06 */
[----:B------:R-:W-:-:S08]  /*1ded0*/  IMAD R183, R3, R6, R183 ;  /* 0x0000000603b77224 */ /* 0x000fd000078e02b7 */
[----:B------:R-:W-:Y:S01]  /*1dee0*/  @!P1 IMAD.IADD R178, R178, 0x1, -R3 ;  /* 0x00000001b2b29824 */ /* 0x000fe200078e0a03 */
[----:B------:R-:W-:-:S13]  /*1def0*/  ISETP.GT.U32.AND P1, PT, R3, R183, PT ;  /* 0x000000b70300720c */ /* 0x000fda0003f24070 */
[----:B------:R-:W-:Y:S01]  /*1df00*/  @!P1 IMAD.IADD R183, R183, 0x1, -R3 ;  /* 0x00000001b7b79824 */ /* 0x000fe200078e0a03 */
[----:B------:R-:W-:Y:S02]  /*1df10*/  ISETP.GE.AND P1, PT, R213, RZ, PT ;  /* 0x000000ffd500720c */ /* 0x000fe40003f26270 */
[----:B------:R-:W3:Y:S01]  /*1df20*/  LDL.LU R213, [R1+0x72c] ;  /* 0x00072c0001d57983 */ /* 0x000ee20000300800 */
[----:B------:R-:W-:-:S13]  /*1df30*/  ISETP.GT.U32.AND P4, PT, R3, R174, PT ;  /* 0x000000ae0300720c */ /* 0x000fda0003f84070 */
[----:B------:R-:W-:-:S05]  /*1df40*/  @!P4 IMAD.IADD R174, R174, 0x1, -R3 ;  /* 0x00000001aeaec824 */ /* 0x000fca00078e0a03 */
[C---:B------:R-:W-:Y:S02]  /*1df50*/  ISETP.GT.U32.AND P4, PT, R3.reuse, R174, PT ;  /* 0x000000ae0300720c */ /* 0x040fe40003f84070 */
[----:B------:R-:W-:Y:S01]  /*1df60*/  ISETP.GT.U32.AND P3, PT, R3, R180, PT ;  /* 0x000000b40300720c */ /* 0x000fe20003f64070 */
[----:B------:R-:W-:Y:S02]  /*1df70*/  IMAD.MOV.U32 R210, RZ, RZ, R202 ;  /* 0x000000ffffd27224 */ /* 0x000fe400078e00ca */
[----:B------:R-:W-:Y:S02]  /*1df80*/  IMAD.MOV.U32 R202, RZ, RZ, R195 ;  /* 0x000000ffffca7224 */ /* 0x000fe400078e00c3 */
[----:B------:R-:W-:Y:S01]  /*1df90*/  IMAD.MOV.U32 R195, RZ, RZ, R184 ;  /* 0x000000ffffc37224 */ /* 0x000fe200078e00b8 */
[----:B------:R-:W-:-:S05]  /*1dfa0*/  IABS R184, R211 ;  /* 0x000000d300b87213 */ /* 0x000fca0000000000 */
[----:B------:R-:W-:Y:S01]  /*1dfb0*/  @!P4 IMAD.IADD R174, R174, 0x1, -R3 ;  /* 0x00000001aeaec824 */ /* 0x000fe200078e0a03 */
[----:B------:R-:W-:Y:S01]  /*1dfc0*/  ISETP.GE.AND P4, PT, R203, RZ, PT ;  /* 0x000000ffcb00720c */ /* 0x000fe20003f86270 */
[----:B------:R-:W-:Y:S02]  /*1dfd0*/  IMAD.MOV.U32 R203, RZ, RZ, R194 ;  /* 0x000000ffffcb7224 */ /* 0x000fe400078e00c2 */
[----:B------:R-:W-:Y:S01]  /*1dfe0*/  IMAD.MOV.U32 R194, RZ, RZ, R185 ;  /* 0x000000ffffc27224 */ /* 0x000fe200078e00b9 */
[----:B------:R-:W-:Y:S01]  /*1dff0*/  IABS R185, R210 ;  /* 0x000000d200b97213 */ /* 0x000fe20000000000 */
[----:B------:R-:W-:Y:S02]  /*1e000*/  @!P3 IMAD.IADD R180, R180, 0x1, -R3 ;  /* 0x00000001b4b4b824 */ /* 0x000fe400078e0a03 */
[----:B------:R-:W-:Y:S01]  /*1e010*/  @!P6 IMAD.MOV R176, RZ, RZ, -R176 ;  /* 0x000000ffffb0e224 */ /* 0x000fe200078e0ab0 */
[C---:B------:R-:W-:Y:S01]  /*1e020*/  ISETP.GT.U32.AND P6, PT, R3.reuse, R181, PT ;  /* 0x000000b50300720c */ /* 0x040fe20003fc4070 */
[----:B------:R-:W-:Y:S01]  /*1e030*/  @!P2 IMAD.MOV R175, RZ, RZ, -R175 ;  /* 0x000000ffffafa224 */ /* 0x000fe200078e0aaf */
[----:B------:R-:W-:Y:S01]  /*1e040*/  ISETP.GT.U32.AND P2, PT, R3, R179, PT ;  /* 0x000000b30300720c */ /* 0x000fe20003f44070 */
[----:B------:R-:W-:-:S04]  /*1e050*/  IMAD.HI.U32 R2, R4, R185, RZ ;  /* 0x000000b904027227 */ /* 0x000fc800078e00ff */
[----:B------:R-:W-:-:S04]  /*1e060*/  IMAD.HI.U32 R5, R4, R184, RZ ;  /* 0x000000b804057227 */ /* 0x000fc800078e00ff */
[----:B------:R-:W-:Y:S01]  /*1e070*/  @!P5 IMAD.MOV R174, RZ, RZ, -R174 ;  /* 0x000000ffffaed224 */ /* 0x000fe200078e0aae */
[C---:B------:R-:W-:Y:S01]  /*1e080*/  ISETP.GT.U32.AND P5, PT, R3.reuse, R180, PT ;  /* 0x000000b40300720c */ /* 0x040fe20003fa4070 */
[----:B------:R-:W-:Y:S02]  /*1e090*/  IMAD.MOV R2, RZ, RZ, -R2 ;  /* 0x000000ffff027224 */ /* 0x000fe400078e0a02 */
[----:B------:R-:W-:Y:S02]  /*1e0a0*/  IMAD.MOV R5, RZ, RZ, -R5 ;  /* 0x000000ffff057224 */ /* 0x000fe400078e0a05 */
[C---:B------:R-:W-:Y:S02]  /*1e0b0*/  IMAD R185, R3.reuse, R2, R185 ;  /* 0x0000000203b97224 */ /* 0x040fe400078e02b9 */
[----:B------:R-:W-:Y:S02]  /*1e0c0*/  IMAD R184, R3, R5, R184 ;  /* 0x0000000503b87224 */ /* 0x000fe400078e02b8 */
[----:B------:R-:W-:-:S02]  /*1e0d0*/  IMAD.MOV.U32 R208, RZ, RZ, R205 ;  /* 0x000000ffffd07224 */ /* 0x000fc400078e00cd */
[----:B------:R-:W-:Y:S01]  /*1e0e0*/  @!P6 IMAD.IADD R181, R181, 0x1, -R3 ;  /* 0x00000001b5b5e824 */ /* 0x000fe200078e0a03 */
[----:B------:R-:W-:Y:S01]  /*1e0f0*/  ISETP.GT.U32.AND P6, PT, R3, R185, PT ;  /* 0x000000b90300720c */ /* 0x000fe20003fc4070 */
[----:B------:R-:W-:Y:S02]  /*1e100*/  IMAD.MOV.U32 R205, RZ, RZ, R203 ;  /* 0x000000ffffcd7224 */ /* 0x000fe400078e00cb */
[----:B------:R-:W-:Y:S01]  /*1e110*/  @!P2 IMAD.IADD R179, R179, 0x1, -R3 ;  /* 0x00000001b3b3a824 */ /* 0x000fe200078e0a03 */
[----:B------:R-:W-:Y:S01]  /*1e120*/  ISETP.GT.U32.AND P2, PT, R3, R184, PT ;  /* 0x000000b80300720c */ /* 0x000fe20003f44070 */
[----:B------:R-:W-:Y:S02]  /*1e130*/  IMAD.MOV.U32 R203, RZ, RZ, R202 ;  /* 0x000000ffffcb7224 */ /* 0x000fe400078e00ca */
[----:B------:R-:W-:Y:S02]  /*1e140*/  IMAD.MOV.U32 R202, RZ, RZ, R201 ;  /* 0x000000ffffca7224 */ /* 0x000fe400078e00c9 */
[----:B------:R-:W-:-:S02]  /*1e150*/  IMAD.MOV.U32 R201, RZ, RZ, R199 ;  /* 0x000000ffffc97224 */ /* 0x000fc400078e00c7 */
[----:B------:R-:W-:Y:S01]  /*1e160*/  @!P5 IMAD.IADD R180, R180, 0x1, -R3 ;  /* 0x00000001b4b4d824 */ /* 0x000fe200078e0a03 */
[----:B------:R-:W-:Y:S01]  /*1e170*/  ISETP.GE.AND P5, PT, R215, RZ, PT ;  /* 0x000000ffd700720c */ /* 0x000fe20003fa6270 */
[----:B------:R-:W-:Y:S01]  /*1e180*/  IMAD.MOV.U32 R199, RZ, RZ, R187 ;  /* 0x000000ffffc77224 */ /* 0x000fe200078e00bb */
[----:B------:R-:W-:Y:S01]  /*1e190*/  IABS R187, R209 ;  /* 0x000000d100bb7213 */ /* 0x000fe20000000000 */
[----:B------:R-:W-:Y:S01]  /*1e1a0*/  @!P4 IMAD.MOV R177, RZ, RZ, -R177 ;  /* 0x000000ffffb1c224 */ /* 0x000fe200078e0ab1 */
[----:B------:R-:W-:Y:S01]  /*1e1b0*/  ISETP.GE.AND P3, PT, R206, RZ, PT ;  /* 0x000000ffce00720c */ /* 0x000fe20003f66270 */
[----:B------:R-:W-:Y:S01]  /*1e1c0*/  IMAD.MOV.U32 R206, RZ, RZ, R186 ;  /* 0x000000ffffce7224 */ /* 0x000fe200078e00ba */
[----:B------:R-:W-:Y:S01]  /*1e1d0*/  ISETP.GT.U32.AND P4, PT, R3, R182, PT ;  /* 0x000000b60300720c */ /* 0x000fe20003f84070 */
[----:B------:R-:W-:Y:S01]  /*1e1e0*/  IMAD.HI.U32 R2, R4, R187, RZ ;  /* 0x000000bb04027227 */ /* 0x000fe200078e00ff */
[----:B------:R-:W-:Y:S01]  /*1e1f0*/  IABS R186, R189 ;  /* 0x000000bd00ba7213 */ /* 0x000fe20000000000 */
[----:B------:R-:W4:Y:S02]  /*1e200*/  LDL.LU R215, [R1+0x75c] ;  /* 0x00075c0001d77983 */ /* 0x000f240000300800 */
[----:B------:R-:W-:-:S02]  /*1e210*/  @!P6 IMAD.IADD R185, R185, 0x1, -R3 ;  /* 0x00000001b9b9e824 */ /* 0x000fc400078e0a03 */
[----:B------:R-:W-:Y:S02]  /*1e220*/  IMAD.MOV R2, RZ, RZ, -R2 ;  /* 0x000000ffff027224 */ /* 0x000fe400078e0a02 */
[----:B------:R-:W-:Y:S01]  /*1e230*/  @!P2 IMAD.IADD R184, R184, 0x1, -R3 ;  /* 0x00000001b8b8a824 */ /* 0x000fe200078e0a03 */
[----:B------:R-:W-:Y:S01]  /*1e240*/  ISETP.GE.AND P2, PT, R207, RZ, PT ;  /* 0x000000ffcf00720c */ /* 0x000fe20003f46270 */
[----:B------:R-:W-:-:S04]  /*1e250*/  IMAD.HI.U32 R5, R4, R186, RZ ;  /* 0x000000ba04057227 */ /* 0x000fc800078e00ff */
[----:B------:R-:W-:Y:S02]  /*1e260*/  IMAD.MOV.U32 R207, RZ, RZ, R206 ;  /* 0x000000ffffcf7224 */ /* 0x000fe400078e00ce */
[----:B------:R-:W-:Y:S02]  /*1e270*/  IMAD.MOV.U32 R206, RZ, RZ, R200 ;  /* 0x000000ffffce7224 */ /* 0x000fe400078e00c8 */
[----:B------:R-:W-:Y:S01]  /*1e280*/  @!P5 IMAD.MOV R179, RZ, RZ, -R179 ;  /* 0x000000ffffb3d224 */ /* 0x000fe200078e0ab3 */
[C---:B------:R-:W-:Y:S01]  /*1e290*/  ISETP.GT.U32.AND P5, PT, R3.reuse, R185, PT ;  /* 0x000000b90300720c */ /* 0x040fe20003fa4070 */
[----:B------:R-:W-:Y:S01]  /*1e2a0*/  IMAD.MOV.U32 R200, RZ, RZ, R188 ;  /* 0x000000ffffc87224 */ /* 0x000fe200078e00bc */
[----:B------:R-:W-:Y:S01]  /*1e2b0*/  IABS R188, R208 ;  /* 0x000000d000bc7213 */ /* 0x000fe20000000000 */
[----:B------:R-:W-:Y:S02]  /*1e2c0*/  IMAD R187, R3, R2, R187 ;  /* 0x0000000203bb7224 */ /* 0x000fe400078e02bb */
[----:B------:R-:W-:-:S02]  /*1e2d0*/  IMAD.MOV R5, RZ, RZ, -R5 ;  /* 0x000000ffff057224 */ /* 0x000fc400078e0a05 */
[----:B------:R-:W-:Y:S01]  /*1e2e0*/  @!P4 IMAD.IADD R182, R182, 0x1, -R3 ;  /* 0x00000001b6b6c824 */ /* 0x000fe200078e0a03 */
[C---:B------:R-:W-:Y:S01]  /*1e2f0*/  ISETP.GT.U32.AND P4, PT, R3.reuse, R187, PT ;  /* 0x000000bb0300720c */ /* 0x040fe20003f84070 */
[----:B------:R-:W-:Y:S02]  /*1e300*/  IMAD R186, R3, R5, R186 ;  /* 0x0000000503ba7224 */ /* 0x000fe400078e02ba */
[----:B------:R-:W-:-:S04]  /*1e310*/  IMAD.HI.U32 R2, R4, R188, RZ ;  /* 0x000000bc04027227 */ /* 0x000fc800078e00ff */
[----:B------:R-:W-:Y:S01]  /*1e320*/  @!P0 IMAD.MOV R180, RZ, RZ, -R180 ;  /* 0x000000ffffb48224 */ /* 0x000fe200078e0ab4 */
[----:B------:R-:W-:Y:S01]  /*1e330*/  ISETP.GT.U32.AND P0, PT, R3, R186, PT ;  /* 0x000000ba0300720c */ /* 0x000fe20003f04070 */
[----:B------:R-:W-:Y:S02]  /*1e340*/  IMAD.MOV R2, RZ, RZ, -R2 ;  /* 0x000000ffff027224 */ /* 0x000fe400078e0a02 */
[--C-:B------:R-:W-:Y:S01]  /*1e350*/  @!P5 IMAD.IADD R185, R185, 0x1, -R3.reuse ;  /* 0x00000001b9b9d824 */ /* 0x100fe200078e0a03 */
[----:B------:R-:W-:Y:S01]  /*1e360*/  ISETP.GE.AND P5, PT, R189, RZ, PT ;  /* 0x000000ffbd00720c */ /* 0x000fe20003fa6270 */
[C---:B------:R-:W-:Y:S01]  /*1e370*/  IMAD R188, R3.reuse, R2, R188 ;  /* 0x0000000203bc7224 */ /* 0x040fe200078e02bc */
[----:B------:R-:W-:Y:S01]  /*1e380*/  IABS R189, R207 ;  /* 0x000000cf00bd7213 */ /* 0x000fe20000000000 */
[----:B------:R-:W-:Y:S01]  /*1e390*/  @!P3 IMAD.MOV R178, RZ, RZ, -R178 ;  /* 0x000000ffffb2b224 */ /* 0x000fe200078e0ab2 */
[----:B------:R-:W-:Y:S01]  /*1e3a0*/  ISETP.GT.U32.AND P3, PT, R3, R183, PT ;  /* 0x000000b70300720c */ /* 0x000fe20003f64070 */
[----:B------:R-:W-:Y:S01]  /*1e3b0*/  @!P4 IMAD.IADD R187, R187, 0x1, -R3 ;  /* 0x00000001bbbbc824 */ /* 0x000fe200078e0a03 */
[----:B------:R-:W-:Y:S01]  /*1e3c0*/  ISETP.GT.U32.AND P4, PT, R3, R188, PT ;  /* 0x000000bc0300720c */ /* 0x000fe20003f84070 */
[----:B------:R-:W-:-:S04]  /*1e3d0*/  IMAD.HI.U32 R5, R4, R189, RZ ;  /* 0x000000bd04057227 */ /* 0x000fc800078e00ff */
[----:B------:R-:W-:Y:S01]  /*1e3e0*/  @!P1 IMAD.MOV R181, RZ, RZ, -R181 ;  /* 0x000000ffffb59224 */ /* 0x000fe200078e0ab5 */
[----:B------:R-:W-:Y:S01]  /*1e3f0*/  ISETP.GE.AND P1, PT, R212, RZ, PT ;  /* 0x000000ffd400720c */ /* 0x000fe20003f26270 */
[----:B------:R-:W-:Y:S02]  /*1e400*/  @!P0 IMAD.IADD R186, R186, 0x1, -R3 ;  /* 0x00000001baba8824 */ /* 0x000fe400078e0a03 */
[----:B------:R-:W-:Y:S01]  /*1e410*/  IMAD.MOV R5, RZ, RZ, -R5 ;  /* 0x000000ffff057224 */ /* 0x000fe200078e0a05 */
[C---:B------:R-:W-:Y:S01]  /*1e420*/  ISETP.GT.U32.AND P6, PT, R3.reuse, R184, PT ;  /* 0x000000b80300720c */ /* 0x040fe20003fc4070 */
[----:B------:R-:W-:Y:S01]  /*1e430*/  @!P2 IMAD.MOV R182, RZ, RZ, -R182 ;  /* 0x000000ffffb6a224 */ /* 0x000fe200078e0ab6 */
[C---:B------:R-:W-:Y:S01]  /*1e440*/  ISETP.GT.U32.AND P2, PT, R3.reuse, R186, PT ;  /* 0x000000ba0300720c */ /* 0x040fe20003f44070 */
[----:B------:R-:W-:Y:S01]  /*1e450*/  IMAD R189, R3, R5, R189 ;  /* 0x0000000503bd7224 */ /* 0x000fe200078e02bd */
[----:B------:R-:W-:Y:S01]  /*1e460*/  IABS R2, R206 ;  /* 0x000000ce00027213 */ /* 0x000fe20000000000 */
[----:B------:R-:W-:-:S02]  /*1e470*/  @!P3 IMAD.IADD R183, R183, 0x1, -R3 ;  /* 0x00000001b7b7b824 */ /* 0x000fc400078e0a03 */
[----:B------:R-:W-:Y:S01]  /*1e480*/  @!P4 IMAD.IADD R188, R188, 0x1, -R3 ;  /* 0x00000001bcbcc824 */ /* 0x000fe200078e0a03 */
[C---:B------:R-:W-:Y:S01]  /*1e490*/  ISETP.GT.U32.AND P4, PT, R3.reuse, R189, PT ;  /* 0x000000bd0300720c */ /* 0x040fe20003f84070 */
[----:B------:R-:W-:Y:S01]  /*1e4a0*/  @!P1 IMAD.MOV R183, RZ, RZ, -R183 ;  /* 0x000000ffffb79224 */ /* 0x000fe200078e0ab7 */
[----:B------:R-:W-:Y:S01]  /*1e4b0*/  ISETP.GT.U32.AND P1, PT, R3, R187, PT ;  /* 0x000000bb0300720c */ /* 0x000fe20003f24070 */
[----:B------:R-:W-:Y:S01]  /*1e4c0*/  IMAD.MOV.U32 R6, RZ, RZ, R2 ;  /* 0x000000ffff067224 */ /* 0x000fe200078e0002 */
[----:B------:R-:W-:Y:S01]  /*1e4d0*/  ISETP.GE.AND P3, PT, R211, RZ, PT ;  /* 0x000000ffd300720c */ /* 0x000fe20003f66270 */
[----:B------:R-:W-:Y:S02]  /*1e4e0*/  IMAD.MOV.U32 R211, RZ, RZ, R190 ;  /* 0x000000ffffd37224 */ /* 0x000fe400078e00be */
[----:B------:R-:W-:Y:S01]  /*1e4f0*/  IMAD.HI.U32 R190, R4, R6, RZ ;  /* 0x0000000604be7227 */ /* 0x000fe200078e00ff */
[----:B------:R-:W-:-:S03]  /*1e500*/  IABS R2, R204 ;  /* 0x000000cc00027213 */ /* 0x000fc60000000000 */
[--C-:B------:R-:W-:Y:S01]  /*1e510*/  @!P6 IMAD.IADD R184, R184, 0x1, -R3.reuse ;  /* 0x00000001b8b8e824 */ /* 0x100fe200078e0a03 */
[----:B------:R-:W-:Y:S01]  /*1e520*/  ISETP.GE.AND P6, PT, R210, RZ, PT ;  /* 0x000000ffd200720c */ /* 0x000fe20003fc6270 */
[--C-:B------:R-:W-:Y:S02]  /*1e530*/  @!P2 IMAD.IADD R186, R186, 0x1, -R3.reuse ;  /* 0x00000001babaa824 */ /* 0x100fe400078e0a03 */
[----:B------:R-:W-:Y:S02]  /*1e540*/  IMAD.MOV R190, RZ, RZ, -R190 ;  /* 0x000000ffffbe7224 */ /* 0x000fe400078e0abe */
[----:B------:R-:W-:Y:S01]  /*1e550*/  @!P5 IMAD.MOV R186, RZ, RZ, -R186 ;  /* 0x000000ffffbad224 */ /* 0x000fe200078e0aba */
[----:B------:R-:W-:Y:S01]  /*1e560*/  ISETP.GT.U32.AND P5, PT, R3, R188, PT ;  /* 0x000000bc0300720c */ /* 0x000fe20003fa4070 */
[--C-:B------:R-:W-:Y:S02]  /*1e570*/  @!P4 IMAD.IADD R189, R189, 0x1, -R3.reuse ;  /* 0x00000001bdbdc824 */ /* 0x100fe400078e0a03 */
[----:B------:R-:W-:Y:S01]  /*1e580*/  IMAD R190, R3, R190, R6 ;  /* 0x000000be03be7224 */ /* 0x000fe200078e0206 */
[----:B------:R-:W-:Y:S01]  /*1e590*/  ISETP.GE.AND P0, PT, R209, RZ, PT ;  /* 0x000000ffd100720c */ /* 0x000fe20003f06270 */
[----:B------:R-:W-:Y:S01]  /*1e5a0*/  IMAD.MOV.U32 R6, RZ, RZ, R2 ;  /* 0x000000ffff067224 */ /* 0x000fe200078e0002 */
[----:B------:R-:W-:Y:S01]  /*1e5b0*/  IABS R5, R193 ;  /* 0x000000c100057213 */ /* 0x000fe20000000000 */
[----:B------:R-:W-:Y:S01]  /*1e5c0*/  @!P1 IMAD.IADD R187, R187, 0x1, -R3 ;  /* 0x00000001bbbb9824 */ /* 0x000fe200078e0a03 */
[----:B------:R-:W-:Y:S01]  /*1e5d0*/  ISETP.GE.AND P1, PT, R193, RZ, PT ;  /* 0x000000ffc100720c */ /* 0x000fe20003f26270 */
[----:B------:R-:W-:Y:S01]  /*1e5e0*/  @!P3 IMAD.MOV R184, RZ, RZ, -R184 ;  /* 0x000000ffffb8b224 */ /* 0x000fe200078e0ab8 */
[----:B------:R-:W-:Y:S01]  /*1e5f0*/  ISETP.GE.AND P3, PT, R208, RZ, PT ;  /* 0x000000ffd000720c */ /* 0x000fe20003f66270 */
[----:B------:R-:W-:Y:S01]  /*1e600*/  IMAD.MOV.U32 R209, RZ, RZ, R203 ;  /* 0x000000ffffd17224 */ /* 0x000fe200078e00cb */
[----:B------:R-:W-:Y:S01]  /*1e610*/  IABS R193, R205 ;  /* 0x000000cd00c17213 */ /* 0x000fe20000000000 */
[----:B------:R-:W-:Y:S01]  /*1e620*/  IMAD.MOV.U32 R203, RZ, RZ, R192 ;  /* 0x000000ffffcb7224 */ /* 0x000fe200078e00c0 */
[----:B------:R-:W-:Y:S01]  /*1e630*/  ISETP.GT.U32.AND P4, PT, R3, R189, PT ;  /* 0x000000bd0300720c */ /* 0x000fe20003f84070 */
[----:B------:R-:W-:-:S04]  /*1e640*/  IMAD.HI.U32 R192, R4, R6, RZ ;  /* 0x0000000604c07227 */ /* 0x000fc800078e00ff */
[----:B------:R-:W-:Y:S01]  /*1e650*/  @!P6 IMAD.MOV R185, RZ, RZ, -R185 ;  /* 0x000000ffffb9e224 */ /* 0x000fe200078e0ab9 */
[----:B------:R-:W-:Y:S01]  /*1e660*/  ISETP.GE.AND P6, PT, R207, RZ, PT ;  /* 0x000000ffcf00720c */ /* 0x000fe20003fc6270 */
[----:B------:R-:W-:-:S04]  /*1e670*/  IMAD.HI.U32 R2, R4, R193, RZ ;  /* 0x000000c104027227 */ /* 0x000fc800078e00ff */
[----:B------:R-:W-:Y:S02]  /*1e680*/  IMAD.MOV R192, RZ, RZ, -R192 ;  /* 0x000000ffffc07224 */ /* 0x000fe400078e0ac0 */
[----:B------:R-:W-:Y:S02]  /*1e690*/  @!P5 IMAD.IADD R188, R188, 0x1, -R3 ;  /* 0x00000001bcbcd824 */ /* 0x000fe400078e0a03 */
[----:B------:R-:W-:Y:S02]  /*1e6a0*/  IMAD.MOV R2, RZ, RZ, -R2 ;  /* 0x000000ffff027224 */ /* 0x000fe400078e0a02 */
[C---:B------:R-:W-:Y:S02]  /*1e6b0*/  IMAD R192, R3.reuse, R192, R6 ;  /* 0x000000c003c07224 */ /* 0x040fe400078e0206 */
[----:B------:R-:W-:Y:S01]  /*1e6c0*/  @!P0 IMAD.MOV R187, RZ, RZ, -R187 ;  /* 0x000000ffffbb8224 */ /* 0x000fe200078e0abb */
[----:B------:R-:W-:Y:S01]  /*1e6d0*/  ISETP.GE.AND P0, PT, R204, RZ, PT ;  /* 0x000000ffcc00720c */ /* 0x000fe20003f06270 */
[----:B------:R-:W-:-:S02]  /*1e6e0*/  IMAD R193, R3, R2, R193 ;  /* 0x0000000203c17224 */ /* 0x000fc400078e02c1 */
[----:B------:R-:W-:Y:S02]  /*1e6f0*/  @!P4 IMAD.IADD R189, R189, 0x1, -R3 ;  /* 0x00000001bdbdc824 */ /* 0x000fe400078e0a03 */
[----:B------:R-:W-:Y:S01]  /*1e700*/  @!P3 IMAD.MOV R188, RZ, RZ, -R188 ;  /* 0x000000ffffbcb224 */ /* 0x000fe200078e0abc */
[----:B------:R-:W-:Y:S01]  /*1e710*/  ISETP.GT.U32.AND P3, PT, R3, R192, PT ;  /* 0x000000c00300720c */ /* 0x000fe20003f64070 */
[----:B------:R-:W-:Y:S02]  /*1e720*/  IMAD.MOV.U32 R204, RZ, RZ, R191 ;  /* 0x000000ffffcc7224 */ /* 0x000fe400078e00bf */
[----:B------:R-:W-:-:S04]  /*1e730*/  IMAD.HI.U32 R191, R4, R5, RZ ;  /* 0x0000000504bf7227 */ /* 0x000fc800078e00ff */
[----:B------:R-:W-:Y:S01]  /*1e740*/  @!P6 IMAD.MOV R189, RZ, RZ, -R189 ;  /* 0x000000ffffbde224 */ /* 0x000fe200078e0abd */
[C---:B------:R-:W-:Y:S01]  /*1e750*/  ISETP.GT.U32.AND P6, PT, R3.reuse, R193, PT ;  /* 0x000000c10300720c */ /* 0x040fe20003fc4070 */
[----:B------:R-:W-:Y:S02]  /*1e760*/  IMAD.MOV R191, RZ, RZ, -R191 ;  /* 0x000000ffffbf7224 */ /* 0x000fe400078e0abf */
[----:B------:R-:W-:Y:S02]  /*1e770*/  IMAD.MOV.U32 R210, RZ, RZ, R202 ;  /* 0x000000ffffd27224 */ /* 0x000fe400078e00ca */
[----:B------:R-:W-:Y:S01]  /*1e780*/  IMAD.MOV.U32 R202, RZ, RZ, R200 ;  /* 0x000000ffffca7224 */ /* 0x000fe200078e00c8 */
[C---:B------:R-:W-:Y:S01]  /*1e790*/  ISETP.GT.U32.AND P5, PT, R3.reuse, R190, PT ;  /* 0x000000be0300720c */ /* 0x040fe20003fa4070 */
[----:B------:R-:W-:Y:S02]  /*1e7a0*/  IMAD.MOV.U32 R200, RZ, RZ, R194 ;  /* 0x000000ffffc87224 */ /* 0x000fe400078e00c2 */
[----:B------:R-:W-:-:S02]  /*1e7b0*/  IMAD R191, R3, R191, R5 ;  /* 0x000000bf03bf7224 */ /* 0x000fc400078e0205 */
[----:B------:R-:W-:-:S03]  /*1e7c0*/  @!P3 IMAD.IADD R192, R192, 0x1, -R3 ;  /* 0x00000001c0c0b824 */ /* 0x000fc600078e0a03 */
[----:B------:R-:W-:Y:S01]  /*1e7d0*/  ISETP.GT.U32.AND P4, PT, R3, R191, PT ;  /* 0x000000bf0300720c */ /* 0x000fe20003f84070 */
[----:B------:R-:W-:Y:S01]  /*1e7e0*/  @!P6 IMAD.IADD R193, R193, 0x1, -R3 ;  /* 0x00000001c1c1e824 */ /* 0x000fe200078e0a03 */
[----:B------:R-:W-:Y:S02]  /*1e7f0*/  ISETP.GT.U32.AND P6, PT, R3, R192, PT ;  /* 0x000000c00300720c */ /* 0x000fe40003fc4070 */
[----:B--2---:R-:W-:-:S05]  /*1e800*/  IABS R194, R214 ;  /* 0x000000d600c27213 */ /* 0x004fca0000000000 */
[----:B------:R-:W-:-:S04]  /*1e810*/  IMAD.HI.U32 R5, R4, R194, RZ ;  /* 0x000000c204057227 */ /* 0x000fc800078e00ff */
[----:B------:R-:W-:Y:S02]  /*1e820*/  IMAD.MOV R5, RZ, RZ, -R5 ;  /* 0x000000ffff057224 */ /* 0x000fe400078e0a05 */
[--C-:B------:R-:W-:Y:S02]  /*1e830*/  @!P5 IMAD.IADD R190, R190, 0x1, -R3.reuse ;  /* 0x00000001bebed824 */ /* 0x100fe400078e0a03 */
[----:B------:R-:W-:Y:S02]  /*1e840*/  IMAD R194, R3, R5, R194 ;  /* 0x0000000503c27224 */ /* 0x000fe400078e02c2 */
[--C-:B------:R-:W-:Y:S01]  /*1e850*/  @!P4 IMAD.IADD R191, R191, 0x1, -R3.reuse ;  /* 0x00000001bfbfc824 */ /* 0x100fe200078e0a03 */
[C---:B------:R-:W-:Y:S02]  /*1e860*/  ISETP.GT.U32.AND P5, PT, R3.reuse, R190, PT ;  /* 0x000000be0300720c */ /* 0x040fe40003fa4070 */
[----:B------:R-:W-:Y:S01]  /*1e870*/  ISETP.GT.U32.AND P4, PT, R3, R194, PT ;  /* 0x000000c20300720c */ /* 0x000fe20003f84070 */
[----:B------:R-:W-:Y:S01]  /*1e880*/  @!P6 IMAD.IADD R192, R192, 0x1, -R3 ;  /* 0x00000001c0c0e824 */ /* 0x000fe200078e0a03 */
[----:B------:R-:W-:-:S02]  /*1e890*/  ISETP.GE.AND P2, PT, R206, RZ, PT ;  /* 0x000000ffce00720c */ /* 0x000fc40003f46270 */
[----:B------:R-:W-:Y:S02]  /*1e8a0*/  ISETP.GE.AND P6, PT, R214, RZ, PT ;  /* 0x000000ffd600720c */ /* 0x000fe40003fc6270 */
[----:B------:R-:W2:Y:S05]  /*1e8b0*/  LDL.LU R214, [R1+0x764] ;  /* 0x0007640001d67983 */ /* 0x000eaa0000300800 */
[--C-:B------:R-:W-:Y:S02]  /*1e8c0*/  @!P5 IMAD.IADD R190, R190, 0x1, -R3.reuse ;  /* 0x00000001bebed824 */ /* 0x100fe400078e0a03 */
[----:B------:R-:W-:Y:S02]  /*1e8d0*/  @!P4 IMAD.IADD R194, R194, 0x1, -R3 ;  /* 0x00000001c2c2c824 */ /* 0x000fe400078e0a03 */
[----:B------:R-:W-:-:S03]  /*1e8e0*/  @!P2 IMAD.MOV R190, RZ, RZ, -R190 ;  /* 0x000000ffffbea224 */ /* 0x000fc600078e0abe */
[----:B------:R-:W-:Y:S01]  /*1e8f0*/  ISETP.GT.U32.AND P2, PT, R3, R194, PT ;  /* 0x000000c20300720c */ /* 0x000fe20003f44070 */
[----:B------:R-:W-:-:S12]  /*1e900*/  IMAD.MOV.U32 R206, RZ, RZ, R197 ;  /* 0x000000ffffce7224 */ /* 0x000fd800078e00c5 */
[----:B------:R-:W-:-:S04]  /*1e910*/  @!P2 IMAD.IADD R194, R194, 0x1, -R3 ;  /* 0x00000001c2c2a824 */ /* 0x000fc800078e0a03 */
[----:B------:R-:W-:Y:S01]  /*1e920*/  @!P6 IMAD.MOV R194, RZ, RZ, -R194 ;  /* 0x000000ffffc2e224 */ /* 0x000fe200078e0ac2 */
[----:B---3--:R-:W-:Y:S02]  /*1e930*/  IABS R197, R213 ;  /* 0x000000d500c57213 */ /* 0x008fe40000000000 */
[----:B------:R-:W-:Y:S02]  /*1e940*/  ISETP.GE.AND P6, PT, R213, RZ, PT ;  /* 0x000000ffd500720c */ /* 0x000fe40003fc6270 */
[----:B------:R-:W3:Y:S01]  /*1e950*/  LDL.LU R213, [R1+0x76c] ;  /* 0x00076c0001d57983 */ /* 0x000ee20000300800 */
[----:B------:R-:W-:Y:S02]  /*1e960*/  IMAD.MOV.U32 R207, RZ, RZ, R201 ;  /* 0x000000ffffcf7224 */ /* 0x000fe400078e00c9 */
[----:B------:R-:W-:Y:S01]  /*1e970*/  IMAD.MOV.U32 R201, RZ, RZ, R195 ;  /* 0x000000ffffc97224 */ /* 0x000fe200078e00c3 */
[----:B------:R-:W-:Y:S02]  /*1e980*/  IABS R195, R211 ;  /* 0x000000d300c37213 */ /* 0x000fe40000000000 */
[----:B------:R-:W-:-:S03]  /*1e990*/  ISETP.GT.U32.AND P3, PT, R3, R191, PT ;  /* 0x000000bf0300720c */ /* 0x000fc60003f64070 */
[----:B------:R-:W-:-:S04]  /*1e9a0*/  IMAD.HI.U32 R2, R4, R195, RZ ;  /* 0x000000c304027227 */ /* 0x000fc800078e00ff */
[----:B------:R-:W-:-:S04]  /*1e9b0*/  IMAD.MOV R2, RZ, RZ, -R2 ;  /* 0x000000ffff027224 */ /* 0x000fc800078e0a02 */
[----:B------:R-:W-:Y:S02]  /*1e9c0*/  IMAD R195, R3, R2, R195 ;  /* 0x0000000203c37224 */ /* 0x000fe400078e02c3 */
[----:B------:R-:W-:-:S03]  /*1e9d0*/  @!P3 IMAD.IADD R191, R191, 0x1, -R3 ;  /* 0x00000001bfbfb824 */ /* 0x000fc600078e0a03 */
[C---:B------:R-:W-:Y:S01]  /*1e9e0*/  ISETP.GT.U32.AND P3, PT, R3.reuse, R195, PT ;  /* 0x000000c30300720c */ /* 0x040fe20003f64070 */
[----:B------:R-:W-:Y:S01]  /*1e9f0*/  IMAD.MOV.U32 R208, RZ, RZ, R196 ;  /* 0x000000ffffd07224 */ /* 0x000fe200078e00c4 */
[----:B------:R-:W-:Y:S02]  /*1ea00*/  IABS R196, R207 ;  /* 0x000000cf00c47213 */ /* 0x000fe40000000000 */
[----:B------:R-:W-:Y:S02]  /*1ea10*/  ISETP.GT.U32.AND P4, PT, R3, R193, PT ;  /* 0x000000c10300720c */ /* 0x000fe40003f84070 */
[----:B------:R-:W-:Y:S01]  /*1ea20*/  ISETP.GE.AND P5, PT, R205, RZ, PT ;  /* 0x000000ffcd00720c */ /* 0x000fe20003fa6270 */
[----:B------:R-:W-:-:S04]  /*1ea30*/  IMAD.HI.U32 R2, R4, R196, RZ ;  /* 0x000000c404027227 */ /* 0x000fc800078e00ff */
[----:B------:R-:W-:Y:S01]  /*1ea40*/  IMAD.MOV.U32 R205, RZ, RZ, R198 ;  /* 0x000000ffffcd7224 */ /* 0x000fe200078e00c6 */
[----:B------:R-:W-:Y:S01]  /*1ea50*/  IABS R198, R210 ;  /* 0x000000d200c67213 */ /* 0x000fe20000000000 */
[----:B------:R-:W-:Y:S02]  /*1ea60*/  IMAD.MOV.U32 R212, RZ, RZ, R204 ;  /* 0x000000ffffd47224 */ /* 0x000fe400078e00cc */
[----:B------:R-:W-:Y:S02]  /*1ea70*/  IMAD.MOV.U32 R204, RZ, RZ, R203 ;  /* 0x000000ffffcc7224 */ /* 0x000fe400078e00cb */
[----:B------:R-:W-:Y:S02]  /*1ea80*/  IMAD.MOV.U32 R203, RZ, RZ, R202 ;  /* 0x000000ffffcb7224 */ /* 0x000fe400078e00ca */
[----:B------:R-:W-:Y:S02]  /*1ea90*/  IMAD.MOV R2, RZ, RZ, -R2 ;  /* 0x000000ffff027224 */ /* 0x000fe400078e0a02 */
[----:B------:R-:W-:Y:S01]  /*1eaa0*/  IMAD.MOV.U32 R202, RZ, RZ, R199 ;  /* 0x000000ffffca7224 */ /* 0x000fe200078e00c7 */
[----:B------:R-:W-:Y:S01]  /*1eab0*/  IABS R199, R209 ;  /* 0x000000d100c77213 */ /* 0x000fe20000000000 */
[----:B------:R-:W-:-:S02]  /*1eac0*/  @!P3 IMAD.IADD R195, R195, 0x1, -R3 ;  /* 0x00000001c3c3b824 */ /* 0x000fc400078e0a03 */
[----:B------:R-:W-:-:S04]  /*1ead0*/  IMAD.HI.U32 R5, R4, R198, RZ ;  /* 0x000000c604057227 */ /* 0x000fc800078e00ff */
[C---:B------:R-:W-:Y:S02]  /*1eae0*/  IMAD R196, R3.reuse, R2, R196 ;  /* 0x0000000203c47224 */ /* 0x040fe400078e02c4 */
[----:B------:R-:W-:Y:S01]  /*1eaf0*/  @!P1 IMAD.MOV R191, RZ, RZ, -R191 ;  /* 0x000000ffffbf9224 */ /* 0x000fe200078e0abf */
[----:B------:R-:W-:Y:S01]  /*1eb00*/  ISETP.GT.U32.AND P1, PT, R3, R195, PT ;  /* 0x000000c30300720c */ /* 0x000fe20003f24070 */
[----:B------:R-:W-:-:S04]  /*1eb10*/  IMAD.HI.U32 R2, R4, R199, RZ ;  /* 0x000000c704027227 */ /* 0x000fc800078e00ff */
[----:B------:R-:W-:Y:S02]  /*1eb20*/  IMAD.MOV R5, RZ, RZ, -R5 ;  /* 0x000000ffff057224 */ /* 0x000fe400078e0a05 */
[----:B------:R-:W-:Y:S01]  /*1eb30*/  @!P4 IMAD.IADD R193, R193, 0x1, -R3 ;  /* 0x00000001c1c1c824 */ /* 0x000fe200078e0a03 */
[----:B------:R-:W-:Y:S01]  /*1eb40*/  ISETP.GT.U32.AND P4, PT, R3, R196, PT ;  /* 0x000000c40300720c */ /* 0x000fe20003f84070 */
[----:B------:R-:W-:-:S04]  /*1eb50*/  IMAD.HI.U32 R6, R4, R197, RZ ;  /* 0x000000c504067227 */ /* 0x000fc800078e00ff */
[----:B------:R-:W-:Y:S02]  /*1eb60*/  IMAD.MOV R2, RZ, RZ, -R2 ;  /* 0x000000ffff027224 */ /* 0x000fe400078e0a02 */
[C---:B------:R-:W-:Y:S02]  /*1eb70*/  IMAD R198, R3.reuse, R5, R198 ;  /* 0x0000000503c67224 */ /* 0x040fe400078e02c6 */
[----:B------:R-:W-:Y:S02]  /*1eb80*/  IMAD.MOV R6, RZ, RZ, -R6 ;  /* 0x000000ffff067224 */ /* 0x000fe400078e0a06 */
[C---:B------:R-:W-:Y:S02]  /*1eb90*/  IMAD R199, R3.reuse, R2, R199 ;  /* 0x0000000203c77224 */ /* 0x040fe400078e02c7 */
[----:B------:R-:W-:Y:S01]  /*1eba0*/  @!P5 IMAD.MOV R193, RZ, RZ, -R193 ;  /* 0x000000ffffc1d224 */ /* 0x000fe200078e0ac1 */
[C---:B------:R-:W-:Y:S01]  /*1ebb0*/  ISETP.GT.U32.AND P5, PT, R3.reuse, R198, PT ;  /* 0x000000c60300720c */ /* 0x040fe20003fa4070 */
[----:B------:R-:W-:Y:S01]  /*1ebc0*/  IMAD R197, R3, R6, R197 ;  /* 0x0000000603c57224 */ /* 0x000fe200078e02c5 */
[----:B------:R-:W-:Y:S01]  /*1ebd0*/  ISETP.GE.AND P2, PT, R211, RZ, PT ;  /* 0x000000ffd300720c */ /* 0x000fe20003f46270 */
[----:B------:R-:W-:-:S02]  /*1ebe0*/  IMAD.MOV.U32 R211, RZ, RZ, R206 ;  /* 0x000000ffffd37224 */ /* 0x000fc400078e00ce */
[--C-:B------:R-:W-:Y:S01]  /*1ebf0*/  @!P1 IMAD.IADD R195, R195, 0x1, -R3.reuse ;  /* 0x00000001c3c39824 */ /* 0x100fe200078e0a03 */
[C---:B------:R-:W-:Y:S01]  /*1ec00*/  ISETP.GT.U32.AND P1, PT, R3.reuse, R199, PT ;  /* 0x000000c70300720c */ /* 0x040fe20003f24070 */
[----:B------:R-:W-:Y:S01]  /*1ec10*/  IMAD.MOV.U32 R206, RZ, RZ, R200 ;  /* 0x000000ffffce7224 */ /* 0x000fe200078e00c8 */
[----:B------:R-:W-:Y:S01]  /*1ec20*/  IABS R200, R204 ;  /* 0x000000cc00c87213 */ /* 0x000fe20000000000 */
[----:B------:R-:W-:Y:S01]  /*1ec30*/  @!P4 IMAD.IADD R196, R196, 0x1, -R3 ;  /* 0x00000001c4c4c824 */ /* 0x000fe200078e0a03 */
[----:B------:R-:W-:Y:S01]  /*1ec40*/  ISETP.GT.U32.AND P4, PT, R3, R197, PT ;  /* 0x000000c50300720c */ /* 0x000fe20003f84070 */
[----:B------:R-:W-:Y:S01]  /*1ec50*/  @!P0 IMAD.MOV R192, RZ, RZ, -R192 ;  /* 0x000000ffffc08224 */ /* 0x000fe200078e0ac0 */
[----:B------:R-:W-:Y:S01]  /*1ec60*/  ISETP.GE.AND P3, PT, R207, RZ, PT ;  /* 0x000000ffcf00720c */ /* 0x000fe20003f66270 */
[----:B------:R-:W-:Y:S01]  /*1ec70*/  IMAD.HI.U32 R2, R4, R200, RZ ;  /* 0x000000c804027227 */ /* 0x000fe200078e00ff */
[----:B------:R-:W-:-:S03]  /*1ec80*/  ISETP.GT.U32.AND P0, PT, R3, R196, PT ;  /* 0x000000c40300720c */ /* 0x000fc60003f04070 */
[----:B------:R-:W-:Y:S02]  /*1ec90*/  IMAD.MOV.U32 R207, RZ, RZ, R205 ;  /* 0x000000ffffcf7224 */ /* 0x000fe400078e00cd */
[----:B------:R-:W-:Y:S01]  /*1eca0*/  IMAD.MOV.U32 R205, RZ, RZ, R201 ;  /* 0x000000ffffcd7224 */ /* 0x000fe200078e00c9 */
[----:B------:R-:W-:Y:S01]  /*1ecb0*/  IABS R201, R212 ;  /* 0x000000d400c97213 */ /* 0x000fe20000000000 */
[--C-:B------:R-:W-:Y:S02]  /*1ecc0*/  @!P5 IMAD.IADD R198, R198, 0x1, -R3.reuse ;  /* 0x00000001c6c6d824 */ /* 0x100fe400078e0a03 */
[----:B------:R-:W-:Y:S02]  /*1ecd0*/  IMAD.MOV R2, RZ, RZ, -R2 ;  /* 0x000000ffff027224 */ /* 0x000fe400078e0a02 */
[----:B------:R-:W-:Y:S01]  /*1ece0*/  @!P1 IMAD.IADD R199, R199, 0x1, -R3 ;  /* 0x00000001c7c79824 */ /* 0x000fe200078e0a03 */
[C---:B------:R-:W-:Y:S01]  /*1ecf0*/  ISETP.GT.U32.AND P1, PT, R3.reuse, R198, PT ;  /* 0x000000c60300720c */ /* 0x040fe20003f24070 */
[----:B------:R-:W-:-:S02]  /*1ed00*/  IMAD R200, R3, R2, R200 ;  /* 0x0000000203c87224 */ /* 0x000fc400078e02c8 */
[----:B------:R-:W-:-:S04]  /*1ed10*/  IMAD.HI.U32 R2, R4, R201, RZ ;  /* 0x000000c904027227 */ /* 0x000fc800078e00ff */
[--C-:B------:R-:W-:Y:S02]  /*1ed20*/  @!P4 IMAD.IADD R197, R197, 0x1, -R3.reuse ;  /* 0x00000001c5c5c824 */ /* 0x100fe400078e0a03 */
[----:B------:R-:W-:Y:S02]  /*1ed30*/  IMAD.MOV R2, RZ, RZ, -R2 ;  /* 0x000000ffff027224 */ /* 0x000fe400078e0a02 */
[----:B------:R-:W-:Y:S01]  /*1ed40*/  @!P0 IMAD.IADD R196, R196, 0x1, -R3 ;  /* 0x00000001c4c48824 */ /* 0x000fe200078e0a03 */
[C---:B------:R-:W-:Y:S01]  /*1ed50*/  ISETP.GT.U32.AND P5, PT, R3.reuse, R197, PT ;  /* 0x000000c50300720c */ /* 0x040fe20003fa4070 */
[C---:B------:R-:W-:Y:S01]  /*1ed60*/  IMAD R201, R3.reuse, R2, R201 ;  /* 0x0000000203c97224 */ /* 0x040fe200078e02c9 */
[----:B------:R-:W-:Y:S01]  /*1ed70*/  ISETP.GE.AND P0, PT, R210, RZ, PT ;  /* 0x000000ffd200720c */ /* 0x000fe20003f06270 */
[----:B------:R-:W-:Y:S01]  /*1ed80*/  IMAD.MOV.U32 R210, RZ, RZ, R203 ;  /* 0x000000ffffd27224 */ /* 0x000fe200078e00cb */
[----:B------:R-:W-:Y:S01]  /*1ed90*/  IABS R203, R211 ;  /* 0x000000d300cb7213 */ /* 0x000fe20000000000 */
[----:B------:R-:W-:Y:S01]  /*1eda0*/  @!P2 IMAD.MOV R195, RZ, RZ, -R195 ;  /* 0x000000ffffc3a224 */ /* 0x000fe200078e0ac3 */
[C---:B------:R-:W-:Y:S01]  /*1edb0*/  ISETP.GT.U32.AND P2, PT, R3.reuse, R199, PT ;  /* 0x000000c70300720c */ /* 0x040fe20003f44070 */
[----:B------:R-:W-:Y:S01]  /*1edc0*/  @!P3 IMAD.MOV R196, RZ, RZ, -R196 ;  /* 0x000000ffffc4b224 */ /* 0x000fe200078e0ac4 */
[C---:B------:R-:W-:Y:S01]  /*1edd0*/  ISETP.GT.U32.AND P3, PT, R3.reuse, R200, PT ;  /* 0x000000c80300720c */ /* 0x040fe20003f64070 */
[----:B------:R-:W-:Y:S01]  /*1ede0*/  @!P1 IMAD.IADD R198, R198, 0x1, -R3 ;  /* 0x00000001c6c69824 */ /* 0x000fe200078e0a03 */
[----:B------:R-:W-:Y:S01]  /*1edf0*/  ISETP.GT.U32.AND P1, PT, R3, R201, PT ;  /* 0x000000c90300720c */ /* 0x000fe20003f24070 */
[----:B------:R-:W-:Y:S01]  /*1ee00*/  IMAD.HI.U32 R2, R4, R203, RZ ;  /* 0x000000cb04027227 */ /* 0x000fe200078e00ff */
[----:B------:R-:W-:-:S03]  /*1ee10*/  ISETP.GE.AND P4, PT, R209, RZ, PT ;  /* 0x000000ffd100720c */ /* 0x000fc60003f86270 */
[----:B------:R-:W-:Y:S02]  /*1ee20*/  IMAD.MOV R2, RZ, RZ, -R2 ;  /* 0x000000ffff027224 */ /* 0x000fe400078e0a02 */
[--C-:B------:R-:W-:Y:S01]  /*1ee30*/  @!P5 IMAD.IADD R197, R197, 0x1, -R3.reuse ;  /* 0x00000001c5c5d824 */ /* 0x100fe200078e0a03 */
[----:B------:R-:W-:Y:S01]  /*1ee40*/  ISETP.GE.AND P5, PT, R204, RZ, PT ;  /* 0x000000ffcc00720c */ /* 0x000fe20003fa6270 */
[----:B------:R-:W-:Y:S01]  /*1ee50*/  IMAD.MOV.U32 R209, RZ, RZ, R206 ;  /* 0x000000ffffd17224 */ /* 0x000fe200078e00ce */
[----:B------:R-:W-:Y:S01]  /*1ee60*/  IABS R204, R208 ;  /* 0x000000d000cc7213 */ /* 0x000fe20000000000 */
[----:B------:R-:W-:Y:S01]  /*1ee70*/  IMAD.MOV.U32 R206, RZ, RZ, R202 ;  /* 0x000000ffffce7224 */ /* 0x000fe200078e00ca */
[----:B------:R-:W-:Y:S01]  /*1ee80*/  IABS R202, R207 ;  /* 0x000000cf00ca7213 */ /* 0x000fe20000000000 */
[--C-:B------:R-:W-:Y:S02]  /*1ee90*/  @!P2 IMAD.IADD R199, R199, 0x1, -R3.reuse ;  /* 0x00000001c7c7a824 */ /* 0x100fe400078e0a03 */
[----:B------:R-:W-:-:S02]  /*1eea0*/  @!P3 IMAD.IADD R200, R200, 0x1, -R3 ;  /* 0x00000001c8c8b824 */ /* 0x000fc400078e0a03 */
[----:B------:R-:W-:Y:S02]  /*1eeb0*/  IMAD R203, R3, R2, R203 ;  /* 0x0000000203cb7224 */ /* 0x000fe400078e02cb */
[----:B------:R-:W-:Y:S01]  /*1eec0*/  @!P1 IMAD.IADD R201, R201, 0x1, -R3 ;  /* 0x00000001c9c99824 */ /* 0x000fe200078e0a03 */
[----:B------:R-:W-:Y:S01]  /*1eed0*/  ISETP.GT.U32.AND P1, PT, R3, R200, PT ;  /* 0x000000c80300720c */ /* 0x000fe20003f24070 */
[----:B------:R-:W-:Y:S01]  /*1eee0*/  IMAD.HI.U32 R2, R4, R204, RZ ;  /* 0x000000cc04027227 */ /* 0x000fe200078e00ff */
[----:B------:R-:W-:-:S03]  /*1eef0*/  ISETP.GE.AND P3, PT, R207, RZ, PT ;  /* 0x000000ffcf00720c */ /* 0x000fc60003f66270 */
[----:B------:R-:W-:Y:S01]  /*1ef00*/  @!P4 IMAD.MOV R199, RZ, RZ, -R199 ;  /* 0x000000ffffc7c224 */ /* 0x000fe200078e0ac7 */
[----:B------:R-:W-:Y:S01]  /*1ef10*/  ISETP.GT.U32.AND P4, PT, R3, R203, PT ;  /* 0x000000cb0300720c */ /* 0x000fe20003f84070 */
[----:B------:R-:W-:-:S04]  /*1ef20*/  IMAD.HI.U32 R5, R4, R202, RZ ;  /* 0x000000ca04057227 */ /* 0x000fc800078e00ff */
[----:B------:R-:W-:Y:S01]  /*1ef30*/  IMAD.MOV.U32 R207, RZ, RZ, R205 ;  /* 0x000000ffffcf7224 */ /* 0x000fe200078e00cd */
[----:B------:R-:W-:Y:S01]  /*1ef40*/  IABS R205, R209 ;  /* 0x000000d100cd7213 */ /* 0x000fe20000000000 */
[----:B------:R-:W-:Y:S01]  /*1ef50*/  @!P0 IMAD.MOV R198, RZ, RZ, -R198 ;  /* 0x000000ffffc68224 */ /* 0x000fe200078e0ac6 */
[C---:B------:R-:W-:Y:S01]  /*1ef60*/  ISETP.GT.U32.AND P0, PT, R3.reuse, R201, PT ;  /* 0x000000c90300720c */ /* 0x040fe20003f04070 */
[----:B------:R-:W-:Y:S02]  /*1ef70*/  IMAD.MOV R2, RZ, RZ, -R2 ;  /* 0x000000ffff027224 */ /* 0x000fe400078e0a02 */
[----:B------:R-:W-:Y:S01]  /*1ef80*/  IMAD.MOV R5, RZ, RZ, -R5 ;  /* 0x000000ffff057224 */ /* 0x000fe200078e0a05 */
[----:B------:R-:W-:Y:S01]  /*1ef90*/  ISETP.GE.AND P2, PT, R212, RZ, PT ;  /* 0x000000ffd400720c */ /* 0x000fe20003f46270 */
[----:B------:R-:W-:Y:S02]  /*1efa0*/  IMAD R204, R3, R2, R204 ;  /* 0x0000000203cc7224 */ /* 0x000fe400078e02cc */
[----:B------:R-:W-:-:S04]  /*1efb0*/  IMAD.HI.U32 R2, R4, R205, RZ ;  /* 0x000000cd04027227 */ /* 0x000fc800078e00ff */
[C---:B------:R-:W-:Y:S02]  /*1efc0*/  IMAD R202, R3.reuse, R5, R202 ;  /* 0x0000000503ca7224 */ /* 0x040fe400078e02ca */
[----:B------:R-:W-:Y:S01]  /*1efd0*/  IMAD.MOV.U32 R212, RZ, RZ, R206 ;  /* 0x000000ffffd47224 */ /* 0x000fe200078e00ce */
[----:B----4-:R-:W-:Y:S01]  /*1efe0*/  IABS R206, R215 ;  /* 0x000000d700ce7213 */ /* 0x010fe20000000000 */
[----:B------:R-:W-:Y:S02]  /*1eff0*/  IMAD.MOV R2, RZ, RZ, -R2 ;  /* 0x000000ffff027224 */ /* 0x000fe400078e0a02 */
[----:B------:R-:W-:Y:S01]  /*1f000*/  @!P6 IMAD.MOV R197, RZ, RZ, -R197 ;  /* 0x000000ffffc5e224 */ /* 0x000fe200078e0ac5 */
[----:B------:R-:W-:Y:S01]  /*1f010*/  ISETP.GT.U32.AND P6, PT, R3, R202, PT ;  /* 0x000000ca0300720c */ /* 0x000fe20003fc4070 */
[--C-:B------:R-:W-:Y:S01]  /*1f020*/  @!P1 IMAD.IADD R200, R200, 0x1, -R3.reuse ;  /* 0x00000001c8c89824 */ /* 0x100fe200078e0a03 */
[----:B------:R-:W-:Y:S01]  /*1f030*/  ISETP.GE.AND P1, PT, R211, RZ, PT ;  /* 0x000000ffd300720c */ /* 0x000fe20003f26270 */
[----:B------:R-:W-:-:S02]  /*1f040*/  @!P4 IMAD.IADD R203, R203, 0x1, -R3 ;  /* 0x00000001cbcbc824 */ /* 0x000fc400078e0a03 */
[----:B------:R-:W-:Y:S02]  /*1f050*/  IMAD.MOV.U32 R211, RZ, RZ, R210 ;  /* 0x000000ffffd37224 */ /* 0x000fe400078e00d2 */
[----:B------:R-:W-:Y:S02]  /*1f060*/  @!P0 IMAD.IADD R201, R201, 0x1, -R3 ;  /* 0x00000001c9c98824 */ /* 0x000fe400078e0a03 */
[----:B------:R-:W-:Y:S01]  /*1f070*/  IMAD.MOV.U32 R210, RZ, RZ, R207 ;  /* 0x000000ffffd27224 */ /* 0x000fe200078e00cf */
[----:B------:R-:W-:Y:S01]  /*1f080*/  IABS R207, R212 ;  /* 0x000000d400cf7213 */ /* 0x000fe20000000000 */
[----:B------:R-:W-:Y:S02]  /*1f090*/  IMAD R205, R3, R2, R205 ;  /* 0x0000000203cd7224 */ /* 0x000fe400078e02cd */
[----:B------:R-:W-:-:S04]  /*1f0a0*/  IMAD.HI.U32 R2, R4, R206, RZ ;  /* 0x000000ce04027227 */ /* 0x000fc800078e00ff */
[----:B------:R-:W-:Y:S01]  /*1f0b0*/  @!P5 IMAD.MOV R200, RZ, RZ, -R200 ;  /* 0x000000ffffc8d224 */ /* 0x000fe200078e0ac8 */
[C---:B------:R-:W-:Y:S01]  /*1f0c0*/  ISETP.GT.U32.AND P5, PT, R3.reuse, R203, PT ;  /* 0x000000cb0300720c */ /* 0x040fe20003fa4070 */
[----:B------:R-:W-:Y:S01]  /*1f0d0*/  @!P2 IMAD.MOV R201, RZ, RZ, -R201 ;  /* 0x000000ffffc9a224 */ /* 0x000fe200078e0ac9 */
[C---:B------:R-:W-:Y:S01]  /*1f0e0*/  ISETP.GT.U32.AND P2, PT, R3.reuse, R205, PT ;  /* 0x000000cd0300720c */ /* 0x040fe20003f44070 */
[----:B------:R-:W-:Y:S01]  /*1f0f0*/  IMAD.MOV R2, RZ, RZ, -R2 ;  /* 0x000000ffff027224 */ /* 0x000fe200078e0a02 */
[----:B------:R-:W-:Y:S01]  /*1f100*/  ISETP.GT.U32.AND P0, PT, R3, R204, PT ;  /* 0x000000cc0300720c */ /* 0x000fe20003f04070 */
[----:B------:R-:W-:-:S04]  /*1f110*/  IMAD.HI.U32 R5, R4, R207, RZ ;  /* 0x000000cf04057227 */ /* 0x000fc800078e00ff */
[C---:B------:R-:W-:Y:S02]  /*1f120*/  IMAD R206, R3.reuse, R2, R206 ;  /* 0x0000000203ce7224 */ /* 0x040fe400078e02ce */
[----:B------:R-:W-:Y:S02]  /*1f130*/  IMAD.MOV R2, RZ, RZ, -R5 ;  /* 0x000000ffff027224 */ /* 0x000fe400078e0a05 */
[----:B------:R-:W-:Y:S02]  /*1f140*/  @!P6 IMAD.IADD R202, R202, 0x1, -R3 ;  /* 0x00000001cacae824 */ /* 0x000fe400078e0a03 */
[----:B------:R-:W-:Y:S02]  /*1f150*/  IMAD R207, R3, R2, R207 ;  /* 0x0000000203cf7224 */ /* 0x000fe400078e02cf */
[--C-:B------:R-:W-:Y:S01]  /*1f160*/  @!P5 IMAD.IADD R203, R203, 0x1, -R3.reuse ;  /* 0x00000001cbcbd824 */ /* 0x100fe200078e0a03 */
[C---:B------:R-:W-:Y:S02]  /*1f170*/  ISETP.GT.U32.AND P4, PT, R3.reuse, R202, PT ;  /* 0x000000ca0300720c */ /* 0x040fe40003f84070 */
[----:B------:R-:W-:Y:S01]  /*1f180*/  ISETP.GT.U32.AND P5, PT, R3, R206, PT ;  /* 0x000000ce0300720c */ /* 0x000fe20003fa4070 */
[--C-:B------:R-:W-:Y:S01]  /*1f190*/  @!P2 IMAD.IADD R205, R205, 0x1, -R3.reuse ;  /* 0x00000001cdcda824 */ /* 0x100fe200078e0a03 */
[----:B------:R-:W-:Y:S01]  /*1f1a0*/  ISETP.GE.AND P6, PT, R208, RZ, PT ;  /* 0x000000ffd000720c */ /* 0x000fe20003fc6270 */
[----:B------:R-:W-:Y:S01]  /*1f1b0*/  @!P0 IMAD.IADD R204, R204, 0x1, -R3 ;  /* 0x00000001cccc8824 */ /* 0x000fe200078e0a03 */
[----:B------:R-:W-:-:S04]  /*1f1c0*/  ISETP.GT.U32.AND P2, PT, R3, R207, PT ;  /* 0x000000cf0300720c */ /* 0x000fc80003f44070 */
[----:B------:R-:W-:-:S03]  /*1f1d0*/  ISETP.GT.U32.AND P0, PT, R3, R204, PT ;  /* 0x000000cc0300720c */ /* 0x000fc60003f04070 */
[--C-:B------:R-:W-:Y:S02]  /*1f1e0*/  @!P4 IMAD.IADD R202, R202, 0x1, -R3.reuse ;  /* 0x00000001cacac824 */ /* 0x100fe400078e0a03 */
[--C-:B------:R-:W-:Y:S02]  /*1f1f0*/  @!P5 IMAD.IADD R206, R206, 0x1, -R3.reuse ;  /* 0x00000001ceced824 */ /* 0x100fe400078e0a03 */
[----:B------:R-:W-:Y:S02]  /*1f200*/  @!P3 IMAD.MOV R202, RZ, RZ, -R202 ;  /* 0x000000ffffcab224 */ /* 0x000fe400078e0aca */
[----:B------:R-:W-:Y:S01]  /*1f210*/  @!P2 IMAD.IADD R207, R207, 0x1, -R3 ;  /* 0x00000001cfcfa824 */ /* 0x000fe200078e0a03 */
[C---:B------:R-:W-:Y:S01]  /*1f220*/  ISETP.GT.U32.AND P3, PT, R3.reuse, R206, PT ;  /* 0x000000ce0300720c */ /* 0x040fe20003f64070 */
[----:B------:R-:W-:Y:S01]  /*1f230*/  @!P1 IMAD.MOV R203, RZ, RZ, -R203 ;  /* 0x000000ffffcb9224 */ /* 0x000fe200078e0acb */
[C---:B------:R-:W-:Y:S01]  /*1f240*/  ISETP.GT.U32.AND P5, PT, R3.reuse, R205, PT ;  /* 0x000000cd0300720c */ /* 0x040fe20003fa4070 */
[----:B------:R-:W-:Y:S01]  /*1f250*/  @!P0 IMAD.IADD R204, R204, 0x1, -R3 ;  /* 0x00000001cccc8824 */ /* 0x000fe200078e0a03 */
[----:B------:R-:W-:-:S02]  /*1f260*/  ISETP.GT.U32.AND P2, PT, R3, R207, PT ;  /* 0x000000cf0300720c */ /* 0x000fc40003f44070 */
[----:B------:R-:W-:Y:S02]  /*1f270*/  ISETP.GE.AND P0, PT, R215, RZ, PT ;  /* 0x000000ffd700720c */ /* 0x000fe40003f06270 */
[----:B--2---:R-:W-:-:S05]  /*1f280*/  IABS R208, R214 ;  /* 0x000000d600d07213 */ /* 0x004fca0000000000 */
[----:B------:R-:W-:-:S04]  /*1f290*/  IMAD.HI.U32 R5, R4, R208, RZ ;  /* 0x000000d004057227 */ /* 0x000fc800078e00ff */
[----:B------:R-:W-:-:S04]  /*1f2a0*/  IMAD.MOV R2, RZ, RZ, -R5 ;  /* 0x000000ffff027224 */ /* 0x000fc800078e0a05 */
[----:B------:R-:W-:-:S05]  /*1f2b0*/  IMAD R208, R3, R2, R208 ;  /* 0x0000000203d07224 */ /* 0x000fca00078e02d0 */
[----:B------:R-:W-:Y:S01]  /*1f2c0*/  ISETP.GT.U32.AND P1, PT, R3, R208, PT ;  /* 0x000000d00300720c */ /* 0x000fe20003f24070 */
[--C-:B------:R-:W-:Y:S02]  /*1f2d0*/  @!P3 IMAD.IADD R206, R206, 0x1, -R3.reuse ;  /* 0x00000001ceceb824 */ /* 0x100fe400078e0a03 */
[----:B------:R-:W-:Y:S01]  /*1f2e0*/  @!P6 IMAD.MOV R204, RZ, RZ, -R204 ;  /* 0x000000ffffcce224 */ /* 0x000fe200078e0acc */
[----:B------:R-:W-:Y:S01]  /*1f2f0*/  ISETP.GE.AND P6, PT, R212, RZ, PT ;  /* 0x000000ffd400720c */ /* 0x000fe20003fc6270 */
[--C-:B------:R-:W-:Y:S01]  /*1f300*/  @!P5 IMAD.IADD R205, R205, 0x1, -R3.reuse ;  /* 0x00000001cdcdd824 */ /* 0x100fe200078e0a03 */
[----:B------:R-:W-:Y:S01]  /*1f310*/  ISETP.GE.AND P4, PT, R209, RZ, PT ;  /* 0x000000ffd100720c */ /* 0x000fe20003f86270 */
[----:B------:R-:W-:Y:S01]  /*1f320*/  IMAD.MOV.U32 R212, RZ, RZ, R210 ;  /* 0x000000ffffd47224 */ /* 0x000fe200078e00d2 */
[----:B------:R-:W-:Y:S01]  /*1f330*/  ISETP.GE.AND P5, PT, R214, RZ, PT ;  /* 0x000000ffd600720c */ /* 0x000fe20003fa6270 */
[----:B------:R-:W-:Y:S01]  /*1f340*/  @!P2 IMAD.IADD R207, R207, 0x1, -R3 ;  /* 0x00000001cfcfa824 */ /* 0x000fe200078e0a03 */
[----:B------:R-:W-:Y:S01]  /*1f350*/  IABS R209, R211 ;  /* 0x000000d300d17213 */ /* 0x000fe20000000000 */
[----:B------:R-:W2:Y:S01]  /*1f360*/  LDL.LU R214, [R1+0x790] ;  /* 0x0007900001d67983 */ /* 0x000ea20000300800 */
[----:B------:R-:W-:-:S02]  /*1f370*/  @!P0 IMAD.MOV R206, RZ, RZ, -R206 ;  /* 0x000000ffffce8224 */ /* 0x000fc400078e0ace */
[----:B------:R-:W-:Y:S01]  /*1f380*/  @!P1 IMAD.IADD R208, R208, 0x1, -R3 ;  /* 0x00000001d0d09824 */ /* 0x000fe200078e0a03 */
[----:B------:R-:W-:Y:S02]  /*1f390*/  ISETP.GE.AND P1, PT, R211, RZ, PT ;  /* 0x000000ffd300720c */ /* 0x000fe40003f26270 */
[----:B------:R-:W-:Y:S02]  /*1f3a0*/  IABS R211, R251 ;  /* 0x000000fb00d37213 */ /* 0x000fe40000000000 */
[----:B------:R-:W-:Y:S02]  /*1f3b0*/  ISETP.GE.AND P0, PT, R251, RZ, PT ;  /* 0x000000fffb00720c */ /* 0x000fe40003f06270 */
[----:B---3--:R-:W-:Y:S02]  /*1f3c0*/  IABS R210, R213 ;  /* 0x000000d500d27213 */ /* 0x008fe40000000000 */
[----:B------:R-:W-:Y:S02]  /*1f3d0*/  ISETP.GE.AND P2, PT, R213, RZ, PT ;  /* 0x000000ffd500720c */ /* 0x000fe40003f46270 */
[----:B------:R-:W3:Y:S04]  /*1f3e0*/  LDL.LU R213, [R1+0x7a0] ;  /* 0x0007a00001d57983 */ /* 0x000ee80000300800 */
[----:B------:R-:W4:Y:S01]  /*1f3f0*/  LDL.LU R251, [R1+0x774] ;  /* 0x0007740001fb7983 */ /* 0x000f220000300800 */
[----:B------:R-:W-:-:S03]  /*1f400*/  IMAD.HI.U32 R2, R4, R209, RZ ;  /* 0x000000d104027227 */ /* 0x000fc600078e00ff */
[----:B------:R-:W2:Y:S01]  /*1f410*/  LDL.LU R221, [R1+0x778] ;  /* 0x0007780001dd7983 */ /* 0x000ea20000300800 */
[----:B------:R-:W-:-:S03]  /*1f420*/  IMAD.MOV R2, RZ, RZ, -R2 ;  /* 0x000000ffff027224 */ /* 0x000fc600078e0a02 */
[----:B------:R-:W2:Y:S01]  /*1f430*/  LDL.LU R224, [R1+0x77c] ;  /* 0x00077c0001e07983 */ /* 0x000ea20000300800 */
[----:B------:R-:W-:-:S03]  /*1f440*/  IMAD R209, R3, R2, R209 ;  /* 0x0000000203d17224 */ /* 0x000fc600078e02d1 */
[----:B------:R-:W2:Y:S02]  /*1f450*/  LDL.LU R225, [R1+0x780] ;  /* 0x0007800001e17983 */ /* 0x000ea40000300800 */
[----:B------:R-:W-:Y:S01]  /*1f460*/  ISETP.GT.U32.AND P3, PT, R3, R209, PT ;  /* 0x000000d10300720c */ /* 0x000fe20003f64070 */
[----:B------:R-:W-:Y:S01]  /*1f470*/  IMAD.HI.U32 R2, R4, R210, RZ ;  /* 0x000000d204027227 */ /* 0x000fe200078e00ff */
[----:B------:R-:W2:Y:S03]  /*1f480*/  LDL.LU R233, [R1+0x788] ;  /* 0x0007880001e97983 */ /* 0x000ea60000300800 */
[----:B------:R-:W-:Y:S01]  /*1f490*/  IMAD.MOV R2, RZ, RZ, -R2 ;  /* 0x000000ffff027224 */ /* 0x000fe200078e0a02 */
[----:B------:R-:W2:Y:S07]  /*1f4a0*/  LDL.LU R230, [R1+0x78c] ;  /* 0x00078c0001e67983 */ /* 0x000eae0000300800 */
[----:B------:R-:W-:Y:S01]  /*1f4b0*/  @!P3 IMAD.IADD R209, R209, 0x1, -R3 ;  /* 0x00000001d1d1b824 */ /* 0x000fe200078e0a03 */
[----:B------:R-:W2:Y:S01]  /*1f4c0*/  LDL.LU R227, [R1+0x794] ;  /* 0x0007940001e37983 */ /* 0x000ea20000300800 */
[----:B------:R-:W-:-:S02]  /*1f4d0*/  IMAD R210, R3, R2, R210 ;  /* 0x0000000203d27224 */ /* 0x000fc400078e02d2 */
[----:B------:R-:W-:Y:S01]  /*1f4e0*/  IMAD.HI.U32 R2, R4, R211, RZ ;  /* 0x000000d304027227 */ /* 0x000fe200078e00ff */
[----:B------:R-:W-:Y:S01]  /*1f4f0*/  ISETP.GT.U32.AND P3, PT, R3, R209, PT ;  /* 0x000000d10300720c */ /* 0x000fe20003f64070 */
[----:B------:R-:W2:Y:S02]  /*1f500*/  LDL.LU R226, [R1+0x798] ;  /* 0x0007980001e27983 */ /* 0x000ea40000300800 */
[----:B------:R-:W-:-:S04]  /*1f510*/  IMAD.MOV R2, RZ, RZ, -R2 ;  /* 0x000000ffff027224 */ /* 0x000fc800078e0a02 */
[----:B------:R-:W-:-:S06]  /*1f520*/  IMAD R211, R3, R2, R211 ;  /* 0x0000000203d37224 */ /* 0x000fcc00078e02d3 */
[----:B------:R-:W-:Y:S01]  /*1f530*/  @!P3 IMAD.IADD R209, R209, 0x1, -R3 ;  /* 0x00000001d1d1b824 */ /* 0x000fe200078e0a03 */
[----:B------:R-:W-:-:S13]  /*1f540*/  ISETP.GT.U32.AND P3, PT, R3, R211, PT ;  /* 0x000000d30300720c */ /* 0x000fda0003f64070 */
[----:B------:R-:W-:-:S05]  /*1f550*/  @!P3 IMAD.IADD R211, R211, 0x1, -R3 ;  /* 0x00000001d3d3b824 */ /* 0x000fca00078e0a03 */
[----:B------:R-:W-:-:S13]  /*1f560*/  ISETP.GT.U32.AND P3, PT, R3, R211, PT ;  /* 0x000000d30300720c */ /* 0x000fda0003f64070 */
[----:B------:R-:W-:-:S04]  /*1f570*/  @!P3 IMAD.IADD R211, R211, 0x1, -R3 ;  /* 0x00000001d3d3b824 */ /* 0x000fc800078e0a03 */
[----:B------:R-:W-:Y:S02]  /*1f580*/  @!P0 IMAD.MOV R211, RZ, RZ, -R211 ;  /* 0x000000ffffd38224 */ /* 0x000fe400078e0ad3 */
[----:B------:R-:W-:Y:S01]  /*1f590*/  @!P4 IMAD.MOV R205, RZ, RZ, -R205 ;  /* 0x000000ffffcdc224 */ /* 0x000fe200078e0acd */
[----:B------:R-:W-:Y:S02]  /*1f5a0*/  ISETP.GT.U32.AND P4, PT, R3, R208, PT ;  /* 0x000000d00300720c */ /* 0x000fe40003f84070 */
[----:B------:R-:W-:-:S11]  /*1f5b0*/  IABS R5, R212 ;  /* 0x000000d400057213 */ /* 0x000fd60000000000 */
[--C-:B------:R-:W-:Y:S01]  /*1f5c0*/  @!P4 IMAD.IADD R208, R208, 0x1, -R3.reuse ;  /* 0x00000001d0d0c824 */ /* 0x100fe200078e0a03 */
[----:B------:R-:W-:Y:S02]  /*1f5d0*/  ISETP.GT.U32.AND P4, PT, R3, R210, PT ;  /* 0x000000d20300720c */ /* 0x000fe40003f84070 */
[----:B----4-:R-:W-:Y:S02]  /*1f5e0*/  IABS R215, R251 ;  /* 0x000000fb00d77213 */ /* 0x010fe40000000000 */
[----:B------:R-:W-:Y:S02]  /*1f5f0*/  ISETP.GE.AND P0, PT, R251, RZ, PT ;  /* 0x000000fffb00720c */ /* 0x000fe40003f06270 */
[----:B------:R-:W4:Y:S07]  /*1f600*/  LDL.LU R251, [R1+0x79c] ;  /* 0x00079c0001fb7983 */ /* 0x000f2e0000300800 */
[----:B------:R-:W-:-:S02]  /*1f610*/  @!P4 IMAD.IADD R210, R210, 0x1, -R3 ;  /* 0x00000001d2d2c824 */ /* 0x000fc400078e0a03 */
[----:B------:R-:W-:Y:S02]  /*1f620*/  IMAD.MOV.U32 R6, RZ, RZ, R5 ;  /* 0x000000ffff067224 */ /* 0x000fe400078e0005 */
[----:B------:R-:W-:Y:S01]  /*1f630*/  @!P6 IMAD.MOV R207, RZ, RZ, -R207 ;  /* 0x000000ffffcfe224 */ /* 0x000fe200078e0acf */
[----:B------:R-:W-:Y:S01]  /*1f640*/  ISETP.GE.AND P6, PT, R212, RZ, PT ;  /* 0x000000ffd400720c */ /* 0x000fe20003fc6270 */
[----:B------:R-:W-:Y:S01]  /*1f650*/  IMAD.HI.U32 R212, R4, R6, RZ ;  /* 0x0000000604d47227 */ /* 0x000fe200078e00ff */
[C---:B------:R-:W-:Y:S01]  /*1f660*/  ISETP.GT.U32.AND P4, PT, R3.reuse, R210, PT ;  /* 0x000000d20300720c */ /* 0x040fe20003f84070 */
[----:B------:R-:W4:Y:S02]  /*1f670*/  LDL.LU R232, [R1+0x7a4] ;  /* 0x0007a40001e87983 */ /* 0x000f240000300800 */
[----:B------:R-:W-:Y:S01]  /*1f680*/  IMAD.MOV R212, RZ, RZ, -R212 ;  /* 0x000000ffffd47224 */ /* 0x000fe200078e0ad4 */
[----:B---3--:R-:W-:Y:S01]  /*1f690*/  IABS R2, R213 ;  /* 0x000000d500027213 */ /* 0x008fe20000000000 */
[----:B------:R-:W-:Y:S01]  /*1f6a0*/  @!P5 IMAD.MOV R208, RZ, RZ, -R208 ;  /* 0x000000ffffd0d224 */ /* 0x000fe200078e0ad0 */
[----:B--2---:R-:W-:Y:S01]  /*1f6b0*/  IABS R5, R214 ;  /* 0x000000d600057213 */ /* 0x004fe20000000000 */
[----:B------:R-:W-:-:S06]  /*1f6c0*/  IMAD R212, R3, R212, R6 ;  /* 0x000000d403d47224 */ /* 0x000fcc00078e0206 */
[----:B------:R-:W-:Y:S01]  /*1f6d0*/  @!P4 IMAD.IADD R210, R210, 0x1, -R3 ;  /* 0x00000001d2d2c824 */ /* 0x000fe200078e0a03 */
[----:B------:R-:W-:Y:S01]  /*1f6e0*/  ISETP.GT.U32.AND P4, PT, R3, R212, PT ;  /* 0x000000d40300720c */ /* 0x000fe20003f84070 */
[----:B------:R-:W-:Y:S01]  /*1f6f0*/  @!P1 IMAD.MOV R209, RZ, RZ, -R209 ;  /* 0x000000ffffd19224 */ /* 0x000fe200078e0ad1 */
[----:B------:R-:W-:Y:S01]  /*1f700*/  ISETP.GE.AND P5, PT, R214, RZ, PT ;  /* 0x000000ffd600720c */ /* 0x000fe20003fa6270 */
[C---:B------:R-:W-:Y:S01]  /*1f710*/  IMAD.HI.U32 R214, R4.reuse, R2, RZ ;  /* 0x0000000204d67227 */ /* 0x040fe200078e00ff */
[----:B------:R-:W-:Y:S01]  /*1f720*/  ISETP.GE.AND P1, PT, R213, RZ, PT ;  /* 0x000000ffd500720c */ /* 0x000fe20003f26270 */
[----:B------:R-:W2:Y:S02]  /*1f730*/  LDL.LU R229, [R1+0x7a8] ;  /* 0x0007a80001e57983 */ /* 0x000ea40000300800 */
[----:B------:R-:W-:Y:S01]  /*1f740*/  IMAD.HI.U32 R213, R4, R5, RZ ;  /* 0x0000000504d57227 */ /* 0x000fe200078e00ff */
[----:B------:R-:W-:Y:S01]  /*1f750*/  IABS R216, R221 ;  /* 0x000000dd00d87213 */ /* 0x000fe20000000000 */
[----:B------:R-:W3:Y:S02]  /*1f760*/  LDL.LU R228, [R1+0x7ac] ;  /* 0x0007ac0001e47983 */ /* 0x000ee40000300800 */
[----:B------:R-:W-:-:S02]  /*1f770*/  IMAD.MOV R214, RZ, RZ, -R214 ;  /* 0x000000ffffd67224 */ /* 0x000fc400078e0ad6 */
[----:B------:R-:W-:Y:S01]  /*1f780*/  @!P4 IMAD.IADD R212, R212, 0x1, -R3 ;  /* 0x00000001d4d4c824 */ /* 0x000fe200078e0a03 */
[----:B------:R-:W-:Y:S01]  /*1f790*/  IABS R217, R224 ;  /* 0x000000e000d97213 */ /* 0x000fe20000000000 */
[----:B------:R-:W-:Y:S01]  /*1f7a0*/  IMAD.MOV R213, RZ, RZ, -R213 ;  /* 0x000000ffffd57224 */ /* 0x000fe200078e0ad5 */
[----:B------:R-:W-:Y:S01]  /*1f7b0*/  IABS R218, R225 ;  /* 0x000000e100da7213 */ /* 0x000fe20000000000 */
[C---:B------:R-:W-:Y:S01]  /*1f7c0*/  IMAD R214, R3.reuse, R214, R2 ;  /* 0x000000d603d67224 */ /* 0x040fe200078e0202 */
[C---:B------:R-:W-:Y:S01]  /*1f7d0*/  ISETP.GT.U32.AND P4, PT, R3.reuse, R212, PT ;  /* 0x000000d40300720c */ /* 0x040fe20003f84070 */
[C---:B------:R-:W-:Y:S01]  /*1f7e0*/  IMAD R213, R3.reuse, R213, R5 ;  /* 0x000000d503d57224 */ /* 0x040fe200078e0205 */
[----:B------:R-:W-:Y:S01]  /*1f7f0*/  IABS R219, R233 ;  /* 0x000000e900db7213 */ /* 0x000fe20000000000 */
[----:B------:R-:W-:Y:S01]  /*1f800*/  IMAD.HI.U32 R2, R4, R215, RZ ;  /* 0x000000d704027227 */ /* 0x000fe200078e00ff */
[----:B------:R-:W-:Y:S01]  /*1f810*/  IABS R220, R230 ;  /* 0x000000e600dc7213 */ /* 0x000fe20000000000 */
[----:B------:R-:W3:Y:S01]  /*1f820*/  LDL.LU R231, [R1+0x7b0] ;  /* 0x0007b00001e77983 */ /* 0x000ee20000300800 */
[----:B------:R-:W-:Y:S01]  /*1f830*/  ISETP.GT.U32.AND P3, PT, R3, R213, PT ;  /* 0x000000d50300720c */ /* 0x000fe20003f64070 */
[----:B------:R-:W-:-:S02]  /*1f840*/  IMAD.MOV R2, RZ, RZ, -R2 ;  /* 0x000000ffff027224 */ /* 0x000fc400078e0a02 */
[----:B------:R-:W-:-:S04]  /*1f850*/  IMAD.HI.U32 R5, R4, R216, RZ ;  /* 0x000000d804057227 */ /* 0x000fc800078e00ff */
[C---:B------:R-:W-:Y:S02]  /*1f860*/  IMAD R215, R3.reuse, R2, R215 ;  /* 0x0000000203d77224 */ /* 0x040fe400078e02d7 */
[----:B------:R-:W-:Y:S02]  /*1f870*/  @!P4 IMAD.IADD R212, R212, 0x1, -R3 ;  /* 0x00000001d4d4c824 */ /* 0x000fe400078e0a03 */
[----:B------:R-:W-:Y:S01]  /*1f880*/  IMAD.MOV R5, RZ, RZ, -R5 ;  /* 0x000000ffff057224 */ /* 0x000fe200078e0a05 */
[----:B------:R-:W-:Y:S01]  /*1f890*/  ISETP.GT.U32.AND P4, PT, R3, R215, PT ;  /* 0x000000d70300720c */ /* 0x000fe20003f84070 */
[----:B------:R-:W-:Y:S02]  /*1f8a0*/  @!P3 IMAD.IADD R213, R213, 0x1, -R3 ;  /* 0x00000001d5d5b824 */ /* 0x000fe400078e0a03 */
[C---:B------:R-:W-:Y:S02]  /*1f8b0*/  IMAD R216, R3.reuse, R5, R216 ;  /* 0x0000000503d87224 */ /* 0x040fe400078e02d8 */
[----:B------:R-:W-:Y:S01]  /*1f8c0*/  @!P6 IMAD.MOV R212, RZ, RZ, -R212 ;  /* 0x000000ffffd4e224 */ /* 0x000fe200078e0ad4 */
[C---:B------:R-:W-:Y:S01]  /*1f8d0*/  ISETP.GT.U32.AND P3, PT, R3.reuse, R213, PT ;  /* 0x000000d50300720c */ /* 0x040fe20003f64070 */
[----:B------:R-:W-:Y:S01]  /*1f8e0*/  IMAD.HI.U32 R6, R4, R217, RZ ;  /* 0x000000d904067227 */ /* 0x000fe200078e00ff */
[----:B------:R-:W-:-:S03]  /*1f8f0*/  ISETP.GT.U32.AND P6, PT, R3, R216, PT ;  /* 0x000000d80300720c */ /* 0x000fc60003fc4070 */
[----:B------:R-:W-:Y:S02]  /*1f900*/  IMAD.MOV R2, RZ, RZ, -R6 ;  /* 0x000000ffff027224 */ /* 0x000fe400078e0a06 */
[----:B------:R-:W-:Y:S02]  /*1f910*/  @!P4 IMAD.IADD R215, R215, 0x1, -R3 ;  /* 0x00000001d7d7c824 */ /* 0x000fe400078e0a03 */
[C---:B------:R-:W-:Y:S02]  /*1f920*/  IMAD R217, R3.reuse, R2, R217 ;  /* 0x0000000203d97224 */ /* 0x040fe400078e02d9 */
[----:B------:R-:W-:Y:S01]  /*1f930*/  IMAD.HI.U32 R2, R4, R218, RZ ;  /* 0x000000da04027227 */ /* 0x000fe200078e00ff */
[----:B------:R-:W-:-:S03]  /*1f940*/  ISETP.GT.U32.AND P4, PT, R3, R215, PT ;  /* 0x000000d70300720c */ /* 0x000fc60003f84070 */
[----:B------:R-:W-:Y:S01]  /*1f950*/  @!P2 IMAD.MOV R210, RZ, RZ, -R210 ;  /* 0x000000ffffd2a224 */ /* 0x000fe200078e0ad2 */
[----:B------:R-:W-:Y:S01]  /*1f960*/  ISETP.GT.U32.AND P2, PT, R3, R214, PT ;  /* 0x000000d60300720c */ /* 0x000fe20003f44070 */
[--C-:B------:R-:W-:Y:S02]  /*1f970*/  @!P6 IMAD.IADD R216, R216, 0x1, -R3.reuse ;  /* 0x00000001d8d8e824 */ /* 0x100fe400078e0a03 */
[----:B------:R-:W-:Y:S01]  /*1f980*/  @!P3 IMAD.IADD R213, R213, 0x1, -R3 ;  /* 0x00000001d5d5b824 */ /* 0x000fe200078e0a03 */
[C---:B------:R-:W-:Y:S01]  /*1f990*/  ISETP.GT.U32.AND P3, PT, R3.reuse, R217, PT ;  /* 0x000000d90300720c */ /* 0x040fe20003f64070 */
[----:B------:R-:W-:Y:S01]  /*1f9a0*/  IMAD.MOV R2, RZ, RZ, -R2 ;  /* 0x000000ffff027224 */ /* 0x000fe200078e0a02 */
[----:B------:R-:W-:Y:S01]  /*1f9b0*/  ISETP.GT.U32.AND P6, PT, R3, R216, PT ;  /* 0x000000d80300720c */ /* 0x000fe20003fc4070 */
[----:B------:R-:W-:-:S04]  /*1f9c0*/  IMAD.HI.U32 R5, R4, R219, RZ ;  /* 0x000000db04057227 */ /* 0x000fc800078e00ff */
[----:B------:R-:W-:Y:S02]  /*1f9d0*/  IMAD R218, R3, R2, R218 ;  /* 0x0000000203da7224 */ /* 0x000fe400078e02da */
[----:B------:R-:W-:Y:S02]  /*1f9e0*/  @!P4 IMAD.IADD R215, R215, 0x1, -R3 ;  /* 0x00000001d7d7c824 */ /* 0x000fe400078e0a03 */
[----:B------:R-:W-:Y:S01]  /*1f9f0*/  IMAD.MOV R5, RZ, RZ, -R5 ;  /* 0x000000ffff057224 */ /* 0x000fe200078e0a05 */
[C---:B------:R-:W-:Y:S01]  /*1fa00*/  ISETP.GT.U32.AND P4, PT, R3.reuse, R218, PT ;  /* 0x000000da0300720c */ /* 0x040fe20003f84070 */
[----:B------:R-:W-:Y:S02]  /*1fa10*/  @!P2 IMAD.IADD R214, R214, 0x1, -R3 ;  /* 0x00000001d6d6a824 */ /* 0x000fe400078e0a03 */
[----:B------:R-:W-:Y:S02]  /*1fa20*/  IMAD R219, R3, R5, R219 ;  /* 0x0000000503db7224 */ /* 0x000fe400078e02db */
[--C-:B------:R-:W-:Y:S01]  /*1fa30*/  @!P3 IMAD.IADD R217, R217, 0x1, -R3.reuse ;  /* 0x00000001d9d9b824 */ /* 0x100fe200078e0a03 */
[C---:B------:R-:W-:Y:S01]  /*1fa40*/  ISETP.GT.U32.AND P2, PT, R3.reuse, R214, PT ;  /* 0x000000d60300720c */ /* 0x040fe20003f44070 */
[----:B------:R-:W-:Y:S01]  /*1fa50*/  @!P6 IMAD.IADD R216, R216, 0x1, -R3 ;  /* 0x00000001d8d8e824 */ /* 0x000fe200078e0a03 */
[----:B------:R-:W-:-:S02]  /*1fa60*/  ISETP.GT.U32.AND P6, PT, R3, R219, PT ;  /* 0x000000db0300720c */ /* 0x000fc40003fc4070 */
[----:B------:R-:W-:-:S03]  /*1fa70*/  ISETP.GT.U32.AND P3, PT, R3, R217, PT ;  /* 0x000000d90300720c */ /* 0x000fc60003f64070 */
[----:B------:R-:W-:Y:S01]  /*1fa80*/  @!P4 IMAD.IADD R218, R218, 0x1, -R3 ;  /* 0x00000001dadac824 */ /* 0x000fe200078e0a03 */
[----:B------:R-:W-:-:S05]  /*1fa90*/  ISETP.GE.AND P4, PT, R224, RZ, PT ;  /* 0x000000ffe000720c */ /* 0x000fca0003f86270 */
[--C-:B------:R-:W-:Y:S02]  /*1faa0*/  @!P2 IMAD.IADD R214, R214, 0x1, -R3.reuse ;  /* 0x00000001d6d6a824 */ /* 0x100fe400078e0a03 */
[--C-:B------:R-:W-:Y:S02]  /*1fab0*/  @!P6 IMAD.IADD R219, R219, 0x1, -R3.reuse ;  /* 0x00000001dbdbe824 */ /* 0x100fe400078e0a03 */
[----:B------:R-:W-:Y:S02]  /*1fac0*/  @!P3 IMAD.IADD R217, R217, 0x1, -R3 ;  /* 0x00000001d9d9b824 */ /* 0x000fe400078e0a03 */
[----:B------:R-:W-:Y:S01]  /*1fad0*/  @!P1 IMAD.MOV R214, RZ, RZ, -R214 ;  /* 0x000000ffffd69224 */ /* 0x000fe200078e0ad6 */
[----:B------:R-:W-:Y:S01]  /*1fae0*/  ISETP.GT.U32.AND P1, PT, R3, R219, PT ;  /* 0x000000db0300720c */ /* 0x000fe20003f24070 */
[----:B------:R-:W-:-:S12]  /*1faf0*/  @!P4 IMAD.MOV R217, RZ, RZ, -R217 ;  /* 0x000000ffffd9c224 */ /* 0x000fd800078e0ad9 */
[----:B------:R-:W-:Y:S01]  /*1fb00*/  @!P1 IMAD.IADD R219, R219, 0x1, -R3 ;  /* 0x00000001dbdb9824 */ /* 0x000fe200078e0a03 */
[----:B------:R-:W-:Y:S02]  /*1fb10*/  ISETP.GE.AND P1, PT, R230, RZ, PT ;  /* 0x000000ffe600720c */ /* 0x000fe40003f26270 */
[----:B------:R-:W3:Y:S01]  /*1fb20*/  LDL.LU R230, [R1+0x7b4] ;  /* 0x0007b40001e67983 */ /* 0x000ee20000300800 */
[----:B----4-:R-:W-:-:S05]  /*1fb30*/  IABS R223, R251 ;  /* 0x000000fb00df7213 */ /* 0x010fca0000000000 */
[----:B------:R-:W-:-:S04]  /*1fb40*/  IMAD.HI.U32 R5, R4, R223, RZ ;  /* 0x000000df04057227 */ /* 0x000fc800078e00ff */
[----:B------:R-:W-:-:S04]  /*1fb50*/  IMAD.MOV R5, RZ, RZ, -R5 ;  /* 0x000000ffff057224 */ /* 0x000fc800078e0a05 */
[----:B------:R-:W-:-:S05]  /*1fb60*/  IMAD R223, R3, R5, R223 ;  /* 0x0000000503df7224 */ /* 0x000fca00078e02df */
[----:B------:R-:W-:-:S13]  /*1fb70*/  ISETP.GT.U32.AND P4, PT, R3, R223, PT ;  /* 0x000000df0300720c */ /* 0x000fda0003f84070 */
[----:B------:R-:W-:Y:S01]  /*1fb80*/  @!P4 IMAD.IADD R223, R223, 0x1, -R3 ;  /* 0x00000001dfdfc824 */ /* 0x000fe200078e0a03 */
[----:B------:R-:W-:Y:S02]  /*1fb90*/  ISETP.GE.AND P4, PT, R251, RZ, PT ;  /* 0x000000fffb00720c */ /* 0x000fe40003f86270 */
[----:B------:R-:W4:Y:S01]  /*1fba0*/  LDL.LU R251, [R1+0x7b8] ;  /* 0x0007b80001fb7983 */ /* 0x000f220000300800 */
[----:B------:R-:W-:Y:S01]  /*1fbb0*/  IMAD.HI.U32 R2, R4, R220, RZ ;  /* 0x000000dc04027227 */ /* 0x000fe200078e00ff */
[----:B------:R-:W-:Y:S02]  /*1fbc0*/  ISETP.GE.AND P2, PT, R221, RZ, PT ;  /* 0x000000ffdd00720c */ /* 0x000fe40003f46270 */
[----:B------:R-:W-:Y:S01]  /*1fbd0*/  IABS R221, R227 ;  /* 0x000000e300dd7213 */ /* 0x000fe20000000000 */
[----:B------:R-:W-:-:S04]  /*1fbe0*/  IMAD.MOV R2, RZ, RZ, -R2 ;  /* 0x000000ffff027224 */ /* 0x000fc800078e0a02 */
[----:B------:R-:W-:Y:S02]  /*1fbf0*/  IMAD R220, R3, R2, R220 ;  /* 0x0000000203dc7224 */ /* 0x000fe400078e02dc */
[----:B------:R-:W-:-:S04]  /*1fc00*/  IMAD.HI.U32 R2, R4, R221, RZ ;  /* 0x000000dd04027227 */ /* 0x000fc800078e00ff */
[----:B------:R-:W-:-:S04]  /*1fc10*/  IMAD.MOV R2, RZ, RZ, -R2 ;  /* 0x000000ffff027224 */ /* 0x000fc800078e0a02 */
[----:B------:R-:W-:-:S05]  /*1fc20*/  IMAD R221, R3, R2, R221 ;  /* 0x0000000203dd7224 */ /* 0x000fca00078e02dd */
[C---:B------:R-:W-:Y:S02]  /*1fc30*/  ISETP.GT.U32.AND P6, PT, R3.reuse, R221, PT ;  /* 0x000000dd0300720c */ /* 0x040fe40003fc4070 */
[----:B------:R-:W-:Y:S02]  /*1fc40*/  ISETP.GT.U32.AND P3, PT, R3, R220, PT ;  /* 0x000000dc0300720c */ /* 0x000fe40003f64070 */
[----:B------:R-:W-:Y:S01]  /*1fc50*/  IABS R222, R226 ;  /* 0x000000e200de7213 */ /* 0x000fe20000000000 */
[----:B------:R-:W-:Y:S01]  /*1fc60*/  @!P0 IMAD.MOV R215, RZ, RZ, -R215 ;  /* 0x000000ffffd78224 */ /* 0x000fe200078e0ad7 */
[----:B------:R-:W-:-:S07]  /*1fc70*/  IABS R224, R232 ;  /* 0x000000e800e07213 */ /* 0x000fce0000000000 */
[----:B------:R-:W-:Y:S02]  /*1fc80*/  @!P6 IMAD.IADD R221, R221, 0x1, -R3 ;  /* 0x00000001dddde824 */ /* 0x000fe400078e0a03 */
[----:B------:R-:W-:-:S03]  /*1fc90*/  IMAD.HI.U32 R2, R4, R222, RZ ;  /* 0x000000de04027227 */ /* 0x000fc600078e00ff */
[----:B------:R-:W-:Y:S01]  /*1fca0*/  ISETP.GT.U32.AND P0, PT, R3, R221, PT ;  /* 0x000000dd0300720c */ /* 0x000fe20003f04070 */
[----:B------:R-:W-:Y:S02]  /*1fcb0*/  IMAD.MOV R2, RZ, RZ, -R2 ;  /* 0x000000ffff027224 */ /* 0x000fe400078e0a02 */
[----:B------:R-:W-:-:S04]  /*1fcc0*/  IMAD.HI.U32 R6, R4, R224, RZ ;  /* 0x000000e004067227 */ /* 0x000fc800078e00ff */
[--C-:B------:R-:W-:Y:S01]  /*1fcd0*/  @!P3 IMAD.IADD R220, R220, 0x1, -R3.reuse ;  /* 0x00000001dcdcb824 */ /* 0x100fe200078e0a03 */
[----:B------:R-:W-:Y:S01]  /*1fce0*/  ISETP.GE.AND P3, PT, R225, RZ, PT ;  /* 0x000000ffe100720c */ /* 0x000fe20003f66270 */
[----:B------:R-:W-:Y:S01]  /*1fcf0*/  IMAD R222, R3, R2, R222 ;  /* 0x0000000203de7224 */ /* 0x000fe200078e02de */
[----:B--2---:R-:W-:Y:S01]  /*1fd00*/  IABS R225, R229 ;  /* 0x000000e500e17213 */ /* 0x004fe20000000000 */
[----:B------:R-:W-:Y:S02]  /*1fd10*/  IMAD.MOV R2, RZ, RZ, -R6 ;  /* 0x000000ffff027224 */ /* 0x000fe400078e0a06 */
[----:B------:R-:W-:Y:S01]  /*1fd20*/  @!P0 IMAD.IADD R221, R221, 0x1, -R3 ;  /* 0x00000001dddd8824 */ /* 0x000fe200078e0a03 */
[----:B------:R-:W-:Y:S01]  /*1fd30*/  ISETP.GE.AND P0, PT, R227, RZ, PT ;  /* 0x000000ffe300720c */ /* 0x000fe20003f06270 */
[----:B------:R-:W-:Y:S02]  /*1fd40*/  IMAD R224, R3, R2, R224 ;  /* 0x0000000203e07224 */ /* 0x000fe400078e02e0 */
[----:B------:R-:W-:-:S04]  /*1fd50*/  IMAD.HI.U32 R2, R4, R225, RZ ;  /* 0x000000e104027227 */ /* 0x000fc800078e00ff */
[----:B------:R-:W-:-:S04]  /*1fd60*/  IMAD.MOV R2, RZ, RZ, -R2 ;  /* 0x000000ffff027224 */ /* 0x000fc800078e0a02 */
[C---:B------:R-:W-:Y:S02]  /*1fd70*/  IMAD R225, R3.reuse, R2, R225 ;  /* 0x0000000203e17224 */ /* 0x040fe400078e02e1 */
[----:B------:R-:W-:Y:S01]  /*1fd80*/  @!P5 IMAD.MOV R213, RZ, RZ, -R213 ;  /* 0x000000ffffd5d224 */ /* 0x000fe200078e0ad5 */
[C---:B------:R-:W-:Y:S01]  /*1fd90*/  ISETP.GT.U32.AND P5, PT, R3.reuse, R218, PT ;  /* 0x000000da0300720c */ /* 0x040fe20003fa4070 */
[----:B------:R-:W-:Y:S01]  /*1fda0*/  @!P2 IMAD.MOV R216, RZ, RZ, -R216 ;  /* 0x000000ffffd8a224 */ /* 0x000fe200078e0ad8 */
[C---:B------:R-:W-:Y:S01]  /*1fdb0*/  ISETP.GT.U32.AND P2, PT, R3.reuse, R222, PT ;  /* 0x000000de0300720c */ /* 0x040fe20003f44070 */
[----:B------:R-:W-:Y:S01]  /*1fdc0*/  @!P0 IMAD.MOV R221, RZ, RZ, -R221 ;  /* 0x000000ffffdd8224 */ /* 0x000fe200078e0add */
[----:B------:R-:W-:-:S09]  /*1fdd0*/  ISETP.GT.U32.AND P0, PT, R3, R225, PT ;  /* 0x000000e10300720c */ /* 0x000fd20003f04070 */
[--C-:B------:R-:W-:Y:S02]  /*1fde0*/  @!P5 IMAD.IADD R218, R218, 0x1, -R3.reuse ;  /* 0x00000001dadad824 */ /* 0x100fe400078e0a03 */
[--C-:B------:R-:W-:Y:S02]  /*1fdf0*/  @!P2 IMAD.IADD R222, R222, 0x1, -R3.reuse ;  /* 0x00000001dedea824 */ /* 0x100fe400078e0a03 */
[----:B------:R-:W-:Y:S02]  /*1fe00*/  @!P0 IMAD.IADD R225, R225, 0x1, -R3 ;  /* 0x00000001e1e18824 */ /* 0x000fe400078e0a03 */
[----:B------:R-:W-:Y:S01]  /*1fe10*/  @!P3 IMAD.MOV R218, RZ, RZ, -R218 ;  /* 0x000000ffffdab224 */ /* 0x000fe200078e0ada */
[C---:B------:R-:W-:Y:S02]  /*1fe20*/  ISETP.GT.U32.AND P3, PT, R3.reuse, R222, PT ;  /* 0x000000de0300720c */ /* 0x040fe40003f64070 */
[----:B------:R-:W-:Y:S02]  /*1fe30*/  ISETP.GT.U32.AND P0, PT, R3, R225, PT ;  /* 0x000000e10300720c */ /* 0x000fe40003f04070 */
[----:B------:R-:W-:-:S02]  /*1fe40*/  ISETP.GE.AND P5, PT, R233, RZ, PT ;  /* 0x000000ffe900720c */ /* 0x000fc40003fa6270 */
[----:B------:R-:W2:Y:S04]  /*1fe50*/  LDL.LU R233, [R1+0x7bc] ;  /* 0x0007bc0001e97983 */ /* 0x000ea80000300800 */
[----:B------:R-:W2:Y:S03]  /*1fe60*/  LDL.LU R236, [R1+0x7c0] ;  /* 0x0007c00001ec7983 */ /* 0x000ea60000300800 */
[--C-:B------:R-:W-:Y:S01]  /*1fe70*/  @!P3 IMAD.IADD R222, R222, 0x1, -R3.reuse ;  /* 0x00000001dedeb824 */ /* 0x100fe200078e0a03 */
[----:B------:R-:W-:Y:S01]  /*1fe80*/  ISETP.GE.AND P3, PT, R229, RZ, PT ;  /* 0x000000ffe500720c */ /* 0x000fe20003f66270 */
[----:B------:R-:W-:Y:S01]  /*1fe90*/  @!P0 IMAD.IADD R225, R225, 0x1, -R3 ;  /* 0x00000001e1e18824 */ /* 0x000fe200078e0a03 */
[----:B------:R-:W2:Y:S01]  /*1fea0*/  LDL.LU R235, [R1+0x7c4] ;  /* 0x0007c40001eb7983 */ /* 0x000ea20000300800 */
[----:B----4-:R-:W-:-:S02]  /*1feb0*/  IABS R229, R251 ;  /* 0x000000fb00e57213 */ /* 0x010fc40000000000 */
[----:B------:R-:W-:Y:S02]  /*1fec0*/  ISETP.GE.AND P0, PT, R251, RZ, PT ;  /* 0x000000fffb00720c */ /* 0x000fe40003f06270 */
[----:B------:R-:W4:Y:S01]  /*1fed0*/  LDL.LU R251, [R1+0x7c8] ;  /* 0x0007c80001fb7983 */ /* 0x000f220000300800 */
[C---:B------:R-:W-:Y:S02]  /*1fee0*/  ISETP.GT.U32.AND P6, PT, R3.reuse, R220, PT ;  /* 0x000000dc0300720c */ /* 0x040fe40003fc4070 */
[----:B------:R-:W-:Y:S01]  /*1fef0*/  ISETP.GE.AND P2, PT, R226, RZ, PT ;  /* 0x000000ffe200720c */ /* 0x000fe20003f46270 */
[----:B------:R-:W-:Y:S01]  /*1ff00*/  @!P5 IMAD.MOV R219, RZ, RZ, -R219 ;  /* 0x000000ffffdbd224 */ /* 0x000fe200078e0adb */
[----:B------:R-:W4:Y:S09]  /*1ff10*/  LDL.LU R240, [R1+0x7cc] ;  /* 0x0007cc0001f07983 */ /* 0x000f320000300800 */
[--C-:B------:R-:W-:Y:S01]  /*1ff20*/  @!P6 IMAD.IADD R220, R220, 0x1, -R3.reuse ;  /* 0x00000001dcdce824 */ /* 0x100fe200078e0a03 */
[C---:B------:R-:W-:Y:S01]  /*1ff30*/  ISETP.GT.U32.AND P6, PT, R3.reuse, R224, PT ;  /* 0x000000e00300720c */ /* 0x040fe20003fc4070 */
[C---:B------:R-:W-:Y:S01]  /*1ff40*/  IMAD.HI.U32 R5, R4.reuse, R229, RZ ;  /* 0x000000e504057227 */ /* 0x040fe200078e00ff */
[----:B---3--:R-:W-:Y:S01]  /*1ff50*/  IABS R226, R228 ;  /* 0x000000e400e27213 */ /* 0x008fe20000000000 */
[----:B------:R-:W3:Y:S04]  /*1ff60*/  LDL.LU R239, [R1+0x7d0] ;  /* 0x0007d00001ef7983 */ /* 0x000ee80000300800 */
[----:B------:R-:W-:Y:S01]  /*1ff70*/  IMAD.HI.U32 R2, R4, R226, RZ ;  /* 0x000000e204027227 */ /* 0x000fe200078e00ff */
[----:B------:R-:W3:Y:S05]  /*1ff80*/  LDL.LU R237, [R1+0x7d4] ;  /* 0x0007d40001ed7983 */ /* 0x000eea0000300800 */
[----:B------:R-:W-:Y:S01]  /*1ff90*/  @!P6 IMAD.IADD R224, R224, 0x1, -R3 ;  /* 0x00000001e0e0e824 */ /* 0x000fe200078e0a03 */
[----:B------:R-:W3:Y:S04]  /*1ffa0*/  LDL.LU R238, [R1+0x7d8] ;  /* 0x0007d80001ee7983 */ /* 0x000ee80000300800 */
[----:B------:R-:W-:Y:S01]  /*1ffb0*/  ISETP.GT.U32.AND P5, PT, R3, R224, PT ;  /* 0x000000e00300720c */ /* 0x000fe20003fa4070 */
[----:B------:R-:W-:-:S02]  /*1ffc0*/  IMAD.MOV R2, RZ, RZ, -R2 ;  /* 0x000000ffff027224 */ /* 0x000fc400078e0a02 */
[----:B------:R-:W-:Y:S02]  /*1ffd0*/  IMAD.MOV R5, RZ, RZ, -R5 ;  /* 0x000000ffff057224 */ /* 0x000fe400078e0a05 */
[C---:B------:R-:W-:Y:S02]  /*1ffe0*/  IMAD R226, R3.reuse, R2, R226 ;  /* 0x0000000203e27224 */ /* 0x040fe400078e02e2 */
[----:B------:R-:W-:Y:S02]  /*1fff0*/  IMAD R229, R3, R5, R229 ;  /* 0x0000000503e57224 */ /* 0x000fe400078e02e5 */
[----:B------:R-:W-:-:S04]  /*20000*/  @!P3 IMAD.MOV R225, RZ, RZ, -R225 ;  /* 0x000000ffffe1b224 */ /* 0x000fc800078e0ae1 */
[----:B------:R-:W-:Y:S01]  /*20010*/  @!P5 IMAD.IADD R224, R224, 0x1, -R3 ;  /* 0x00000001e0e0d824 */ /* 0x000fe200078e0a03 */
[C---:B------:R-:W-:Y:S02]  /*20020*/  ISETP.GT.U32.AND P5, PT, R3.reuse, R226, PT ;  /* 0x000000e20300720c */ /* 0x040fe40003fa4070 */
[C---:B------:R-:W-:Y:S02]  /*20030*/  ISETP.GT.U32.AND P3, PT, R3.reuse, R229, PT ;  /* 0x000000e50300720c */ /* 0x040fe40003f64070 */
[----:B------:R-:W-:-:S09]  /*20040*/  ISETP.GT.U32.AND P6, PT, R3, R223, PT ;  /* 0x000000df0300720c */ /* 0x000fd20003fc4070 */
[--C-:B------:R-:W-:Y:S02]  /*20050*/  @!P5 IMAD.IADD R226, R226, 0x1, -R3.reuse ;  /* 0x00000001e2e2d824 */ /* 0x100fe400078e0a03 */
[----:B------:R-:W-:-:S03]  /*20060*/  @!P3 IMAD.IADD R229, R229, 0x1, -R3 ;  /* 0x00000001e5e5b824 */ /* 0x000fc600078e0a03 */
[C---:B------:R-:W-:Y:S02]  /*20070*/  ISETP.GT.U32.AND P5, PT, R3.reuse, R226, PT ;  /* 0x000000e20300720c */ /* 0x040fe40003fa4070 */
[----:B------:R-:W-:Y:S01]  /*20080*/  ISETP.GT.U32.AND P3, PT, R3, R229, PT ;  /* 0x000000e50300720c */ /* 0x000fe20003f64070 */
[----:B------:R-:W-:Y:S01]  /*20090*/  @!P6 IMAD.IADD R223, R223, 0x1, -R3 ;  /* 0x00000001dfdfe824 */ /* 0x000fe200078e0a03 */
[----:B------:R-:W-:Y:S02]  /*200a0*/  ISETP.GE.AND P6, PT, R228, RZ, PT ;  /* 0x000000ffe400720c */ /* 0x000fe40003fc6270 */
[----:B------:R-:W-:Y:S01]  /*200b0*/  IABS R228, R230 ;  /* 0x000000e600e47213 */ /* 0x000fe20000000000 */
[----:B------:R-:W-:Y:S01]  /*200c0*/  @!P4 IMAD.MOV R223, RZ, RZ, -R223 ;  /* 0x000000ffffdfc224 */ /* 0x000fe200078e0adf */
[----:B------:R-:W-:-:S05]  /*200d0*/  ISETP.GE.AND P4, PT, R230, RZ, PT ;  /* 0x000000ffe600720c */ /* 0x000fca0003f86270 */
[--C-:B------:R-:W-:Y:S02]  /*200e0*/  @!P5 IMAD.IADD R226, R226, 0x1, -R3.reuse ;  /* 0x00000001e2e2d824 */ /* 0x100fe400078e0a03 */
[----:B------:R-:W-:Y:S02]  /*200f0*/  @!P3 IMAD.IADD R229, R229, 0x1, -R3 ;  /* 0x00000001e5e5b824 */ /* 0x000fe400078e0a03 */
[----:B------:R-:W-:Y:S02]  /*20100*/  @!P6 IMAD.MOV R226, RZ, RZ, -R226 ;  /* 0x000000ffffe2e224 */ /* 0x000fe400078e0ae2 */
[----:B------:R-:W-:Y:S01]  /*20110*/  @!P0 IMAD.MOV R229, RZ, RZ, -R229 ;  /* 0x000000ffffe58224 */ /* 0x000fe200078e0ae5 */
[----:B--2---:R-:W-:Y:S02]  /*20120*/  IABS R230, R233 ;  /* 0x000000e900e67213 */ /* 0x004fe40000000000 */
[----:B------:R-:W-:Y:S02]  /*20130*/  ISETP.GE.AND P6, PT, R233, RZ, PT ;  /* 0x000000ffe900720c */ /* 0x000fe40003fc6270 */
[----:B------:R-:W-:Y:S01]  /*20140*/  IABS R227, R231 ;  /* 0x000000e700e37213 */ /* 0x000fe20000000000 */
[----:B------:R-:W-:Y:S01]  /*20150*/  @!P1 IMAD.MOV R220, RZ, RZ, -R220 ;  /* 0x000000ffffdc9224 */ /* 0x000fe200078e0adc */
[----:B------:R-:W-:-:S03]  /*20160*/  ISETP.GE.AND P1, PT, R232, RZ, PT ;  /* 0x000000ffe800720c */ /* 0x000fc60003f26270 */
[----:B------:R-:W-:-:S04]  /*20170*/  IMAD.HI.U32 R2, R4, R227, RZ ;  /* 0x000000e304027227 */ /* 0x000fc800078e00ff */
[----:B------:R-:W-:Y:S01]  /*20180*/  IMAD.MOV R2, RZ, RZ, -R2 ;  /* 0x000000ffff027224 */ /* 0x000fe200078e0a02 */
[----:B----4-:R-:W-:Y:S02]  /*20190*/  IABS R233, R251 ;  /* 0x000000fb00e97213 */ /* 0x010fe40000000000 */
[----:B------:R-:W-:Y:S02]  /*201a0*/  ISETP.GE.AND P0, PT, R251, RZ, PT ;  /* 0x000000fffb00720c */ /* 0x000fe40003f06270 */
[----:B------:R-:W2:Y:S01]  /*201b0*/  LDL.LU R251, [R1+0x7f0] ;  /* 0x0007f00001fb7983 */ /* 0x000ea20000300800 */
[C---:B------:R-:W-:Y:S02]  /*201c0*/  IMAD R227, R3.reuse, R2, R227 ;  /* 0x0000000203e37224 */ /* 0x040fe400078e02e3 */
[----:B------:R-:W-:Y:S02]  /*201d0*/  @!P1 IMAD.MOV R224, RZ, RZ, -R224 ;  /* 0x000000ffffe09224 */ /* 0x000fe400078e0ae0 */
[----:B------:R-:W-:Y:S01]  /*201e0*/  @!P2 IMAD.MOV R222, RZ, RZ, -R222 ;  /* 0x000000ffffdea224 */ /* 0x000fe200078e0ade */
[----:B------:R-:W-:Y:S01]  /*201f0*/  ISETP.GT.U32.AND P1, PT, R3, R227, PT ;  /* 0x000000e30300720c */ /* 0x000fe20003f24070 */
[----:B------:R-:W-:Y:S01]  /*20200*/  IMAD.HI.U32 R2, R4, R228, RZ ;  /* 0x000000e404027227 */ /* 0x000fe200078e00ff */
[----:B------:R-:W-:Y:S01]  /*20210*/  IABS R232, R235 ;  /* 0x000000eb00e87213 */ /* 0x000fe20000000000 */
[----:B------:R-:W4:Y:S02]  /*20220*/  LDL.LU R241, [R1+0x7dc] ;  /* 0x0007dc0001f17983 */ /* 0x000f240000300800 */
[----:B------:R-:W-:Y:S01]  /*20230*/  IMAD.MOV R2, RZ, RZ, -R2 ;  /* 0x000000ffff027224 */ /* 0x000fe200078e0a02 */
[----:B------:R-:W-:Y:S01]  /*20240*/  ISETP.GE.AND P2, PT, R231, RZ, PT ;  /* 0x000000ffe700720c */ /* 0x000fe20003f46270 */
[----:B------:R-:W4:Y:S02]  /*20250*/  LDL.LU R244, [R1+0x7e0] ;  /* 0x0007e00001f47983 */ /* 0x000f240000300800 */
[----:B------:R-:W-:-:S04]  /*20260*/  IMAD R228, R3, R2, R228 ;  /* 0x0000000203e47224 */ /* 0x000fc800078e02e4 */
[----:B------:R-:W-:Y:S01]  /*20270*/  @!P1 IMAD.IADD R227, R227, 0x1, -R3 ;  /* 0x00000001e3e39824 */ /* 0x000fe200078e0a03 */
[----:B------:R-:W-:Y:S01]  /*20280*/  IABS R231, R236 ;  /* 0x000000ec00e77213 */ /* 0x000fe20000000000 */
[C---:B------:R-:W-:Y:S01]  /*20290*/  IMAD.HI.U32 R2, R4.reuse, R230, RZ ;  /* 0x000000e604027227 */ /* 0x040fe200078e00ff */
[C---:B------:R-:W-:Y:S02]  /*202a0*/  ISETP.GT.U32.AND P5, PT, R3.reuse, R228, PT ;  /* 0x000000e40300720c */ /* 0x040fe40003fa4070 */
[----:B------:R-:W-:Y:S01]  /*202b0*/  ISETP.GT.U32.AND P1, PT, R3, R227, PT ;  /* 0x000000e30300720c */ /* 0x000fe20003f24070 */
[----:B------:R-:W-:Y:S02]  /*202c0*/  IMAD.MOV R2, RZ, RZ, -R2 ;  /* 0x000000ffff027224 */ /* 0x000fe400078e0a02 */
[----:B------:R-:W-:-:S04]  /*202d0*/  IMAD.HI.U32 R5, R4, R231, RZ ;  /* 0x000000e704057227 */ /* 0x000fc800078e00ff */
[----:B------:R-:W-:Y:S02]  /*202e0*/  IMAD R230, R3, R2, R230 ;  /* 0x0000000203e67224 */ /* 0x000fe400078e02e6 */
[----:B------:R-:W-:Y:S02]  /*202f0*/  IMAD.MOV R2, RZ, RZ, -R5 ;  /* 0x000000ffff027224 */ /* 0x000fe400078e0a05 */
[--C-:B------:R-:W-:Y:S02]  /*20300*/  @!P5 IMAD.IADD R228, R228, 0x1, -R3.reuse ;  /* 0x00000001e4e4d824 */ /* 0x100fe400078e0a03 */
[----:B------:R-:W-:Y:S02]  /*20310*/  @!P1 IMAD.IADD R227, R227, 0x1, -R3 ;  /* 0x00000001e3e39824 */ /* 0x000fe400078e0a03 */
[C---:B------:R-:W-:Y:S01]  /*20320*/  IMAD R231, R3.reuse, R2, R231 ;  /* 0x0000000203e77224 */ /* 0x040fe200078e02e7 */
[----:B------:R-:W-:Y:S01]  /*20330*/  ISETP.GT.U32.AND P5, PT, R3, R228, PT ;  /* 0x000000e40300720c */ /* 0x000fe20003fa4070 */
[----:B------:R-:W-:-:S03]  /*20340*/  @!P2 IMAD.MOV R227, RZ, RZ, -R227 ;  /* 0x000000ffffe3a224 */ /* 0x000fc600078e0ae3 */
[----:B------:R-:W-:Y:S01]  /*20350*/  ISETP.GT.U32.AND P2, PT, R3, R231, PT ;  /* 0x000000e70300720c */ /* 0x000fe20003f44070 */
[----:B------:R-:W-:-:S04]  /*20360*/  IMAD.HI.U32 R2, R4, R232, RZ ;  /* 0x000000e804027227 */ /* 0x000fc800078e00ff */
[----:B------:R-:W-:Y:S01]  /*20370*/  IMAD.MOV R2, RZ, RZ, -R2 ;  /* 0x000000ffff027224 */ /* 0x000fe200078e0a02 */
[----:B------:R-:W-:-:S03]  /*20380*/  IABS R234, R240 ;  /* 0x000000f000ea7213 */ /* 0x000fc60000000000 */
[--C-:B------:R-:W-:Y:S02]  /*20390*/  @!P5 IMAD.IADD R228, R228, 0x1, -R3.reuse ;  /* 0x00000001e4e4d824 */ /* 0x100fe400078e0a03 */
[----:B------:R-:W-:Y:S02]  /*203a0*/  IMAD R232, R3, R2, R232 ;  /* 0x0000000203e87224 */ /* 0x000fe400078e02e8 */
[----:B------:R-:W-:Y:S02]  /*203b0*/  @!P2 IMAD.IADD R231, R231, 0x1, -R3 ;  /* 0x00000001e7e7a824 */ /* 0x000fe400078e0a03 */
[----:B------:R-:W-:-:S04]  /*203c0*/  IMAD.HI.U32 R2, R4, R233, RZ ;  /* 0x000000e904027227 */ /* 0x000fc800078e00ff */
[----:B------:R-:W-:Y:S01]  /*203d0*/  @!P4 IMAD.MOV R228, RZ, RZ, -R228 ;  /* 0x000000ffffe4c224 */ /* 0x000fe200078e0ae4 */
[----:B------:R-:W-:Y:S01]  /*203e0*/  ISETP.GT.U32.AND P4, PT, R3, R231, PT ;  /* 0x000000e70300720c */ /* 0x000fe20003f84070 */
[----:B------:R-:W-:Y:S02]  /*203f0*/  IMAD.MOV R2, RZ, RZ, -R2 ;  /* 0x000000ffff027224 */ /* 0x000fe400078e0a02 */
[----:B------:R-:W-:-:S04]  /*20400*/  IMAD.HI.U32 R5, R4, R234, RZ ;  /* 0x000000ea04057227 */ /* 0x000fc800078e00ff */
[----:B------:R-:W-:Y:S02]  /*20410*/  IMAD R233, R3, R2, R233 ;  /* 0x0000000203e97224 */ /* 0x000fe400078e02e9 */
[----:B------:R-:W-:-:S04]  /*20420*/  IMAD.MOV R2, RZ, RZ, -R5 ;  /* 0x000000ffff027224 */ /* 0x000fc800078e0a05 */
[----:B------:R-:W-:Y:S02]  /*20430*/  IMAD R234, R3, R2, R234 ;  /* 0x0000000203ea7224 */ /* 0x000fe400078e02ea */
[----:B------:R-:W-:-:S03]  /*20440*/  @!P4 IMAD.IADD R231, R231, 0x1, -R3 ;  /* 0x00000001e7e7c824 */ /* 0x000fc600078e0a03 */
[----:B------:R-:W-:Y:S02]  /*20450*/  ISETP.GT.U32.AND P4, PT, R3, R234, PT ;  /* 0x000000ea0300720c */ /* 0x000fe40003f84070 */
[----:B------:R-:W-:Y:S02]  /*20460*/  ISETP.GE.AND P5, PT, R236, RZ, PT ;  /* 0x000000ffec00720c */ /* 0x000fe40003fa6270 */
[----:B---3--:R-:W-:-:S09]  /*20470*/  IABS R236, R237 ;  /* 0x000000ed00ec7213 */ /* 0x008fd20000000000 */
[----:B------:R-:W-:Y:S02]  /*20480*/  @!P4 IMAD.IADD R234, R234, 0x1, -R3 ;  /* 0x00000001eaeac824 */ /* 0x000fe400078e0a03 */
[----:B------:R-:W-:-:S03]  /*20490*/  @!P5 IMAD.MOV R231, RZ, RZ, -R231 ;  /* 0x000000ffffe7d224 */ /* 0x000fc600078e0ae7 */
[----:B------:R-:W-:Y:S01]  /*204a0*/  ISETP.GT.U32.AND P5, PT, R3, R234, PT ;  /* 0x000000ea0300720c */ /* 0x000fe20003fa4070 */
[----:B------:R-:W-:-:S04]  /*204b0*/  IMAD.HI.U32 R5, R4, R236, RZ ;  /* 0x000000ec04057227 */ /* 0x000fc800078e00ff */
[----:B------:R-:W-:-:S04]  /*204c0*/  IMAD.MOV R5, RZ, RZ, -R5 ;  /* 0x000000ffff057224 */ /* 0x000fc800078e0a05 */
[----:B------:R-:W-:-:S04]  /*204d0*/  IMAD R236, R3, R5, R236 ;  /* 0x0000000503ec7224 */ /* 0x000fc800078e02ec */
[----:B------:R-:W-:Y:S01]  /*204e0*/  @!P5 IMAD.IADD R234, R234, 0x1, -R3 ;  /* 0x00000001eaead824 */ /* 0x000fe200078e0a03 */
[----:B--2---:R-:W-:Y:S02]  /*204f0*/  ISETP.GE.AND P5, PT, R251, RZ, PT ;  /* 0x000000fffb00720c */ /* 0x004fe40003fa6270 */
[----:B------:R-:W-:Y:S02]  /*20500*/  IABS R5, R251 ;  /* 0x000000fb00057213 */ /* 0x000fe40000000000 */
[----:B------:R-:W2:Y:S04]  /*20510*/  LDL.LU R251, [R1+0x7e4] ;  /* 0x0007e40001fb7983 */ /* 0x000ea80000300800 */
[----:B0-----:R-:W3:Y:S04]  /*20520*/  LDL.LU R20, [R1+0x7e8] ;  /* 0x0007e80001147983 */ /* 0x001ee80000300800 */
[----:B------:R-:W3:Y:S04]  /*20530*/  LDL.LU R19, [R1+0x7ec] ;  /* 0x0007ec0001137983 */ /* 0x000ee80000300800 */
        /* <DEDUP_REMOVED lines=11> */
[----:B------:R-:W3:Y:S01]  /*205f0*/  LDL.LU R9, [R1+0x820] ;  /* 0x0008200001097983 */ /* 0x000ee20000300800 */
[----:B------:R-:W-:-:S13]  /*20600*/  ISETP.GT.U32.AND P1, PT, R3, R230, PT ;  /* 0x000000e60300720c */ /* 0x000fda0003f24070 */
[----:B------:R-:W-:-:S05]  /*20610*/  @!P1 IMAD.IADD R230, R230, 0x1, -R3 ;  /* 0x00000001e6e69824 */ /* 0x000fca00078e0a03 */
[----:B------:R-:W-:-:S13]  /*20620*/  ISETP.GT.U32.AND P1, PT, R3, R230, PT ;  /* 0x000000e60300720c */ /* 0x000fda0003f24070 */
[----:B------:R-:W-:Y:S01]  /*20630*/  @!P1 IMAD.IADD R230, R230, 0x1, -R3 ;  /* 0x00000001e6e69824 */ /* 0x000fe200078e0a03 */
[C---:B------:R-:W-:Y:S02]  /*20640*/  ISETP.GT.U32.AND P1, PT, R3.reuse, R233, PT ;  /* 0x000000e90300720c */ /* 0x040fe40003f24070 */
[----:B------:R-:W-:Y:S01]  /*20650*/  ISETP.GT.U32.AND P3, PT, R3, R232, PT ;  /* 0x000000e80300720c */ /* 0x000fe20003f64070 */
[----:B------:R-:W-:-:S10]  /*20660*/  @!P6 IMAD.MOV R230, RZ, RZ, -R230 ;  /* 0x000000ffffe6e224 */ /* 0x000fd400078e0ae6 */
[----:B------:R-:W-:-:S05]  /*20670*/  @!P1 IMAD.IADD R233, R233, 0x1, -R3 ;  /* 0x00000001e9e99824 */ /* 0x000fca00078e0a03 */
[----:B------:R-:W-:Y:S02]  /*20680*/  ISETP.GT.U32.AND P6, PT, R3, R233, PT ;  /* 0x000000e90300720c */ /* 0x000fe40003fc4070 */
[----:B------:R-:W-:Y:S02]  /*20690*/  ISETP.GE.AND P2, PT, R235, RZ, PT ;  /* 0x000000ffeb00720c */ /* 0x000fe40003f46270 */
[----:B------:R-:W-:Y:S01]  /*206a0*/  IABS R235, R239 ;  /* 0x000000ef00eb7213 */ /* 0x000fe20000000000 */
[----:B------:R-:W-:-:S04]  /*206b0*/  @!P3 IMAD.IADD R232, R232, 0x1, -R3 ;  /* 0x00000001e8e8b824 */ /* 0x000fc800078e0a03 */
[----:B------:R-:W-:-:S04]  /*206c0*/  IMAD.HI.U32 R2, R4, R235, RZ ;  /* 0x000000eb04027227 */ /* 0x000fc800078e00ff */
[----:B------:R-:W-:Y:S01]  /*206d0*/  @!P6 IMAD.IADD R233, R233, 0x1, -R3 ;  /* 0x00000001e9e9e824 */ /* 0x000fe200078e0a03 */
[----:B------:R-:W-:Y:S01]  /*206e0*/  ISETP.GT.U32.AND P3, PT, R3, R232, PT ;  /* 0x000000e80300720c */ /* 0x000fe20003f64070 */
[----:B------:R-:W-:Y:S01]  /*206f0*/  IMAD.MOV R2, RZ, RZ, -R2 ;  /* 0x000000ffff027224 */ /* 0x000fe200078e0a02 */
[----:B------:R-:W-:Y:S01]  /*20700*/  ISETP.GE.AND P4, PT, R237, RZ, PT ;  /* 0x000000ffed00720c */ /* 0x000fe20003f86270 */
[----:B------:R-:W-:Y:S01]  /*20710*/  @!P0 IMAD.MOV R233, RZ, RZ, -R233 ;  /* 0x000000ffffe98224 */ /* 0x000fe200078e0ae9 */
[----:B------:R-:W-:Y:S02]  /*20720*/  IABS R237, R238 ;  /* 0x000000ee00ed7213 */ /* 0x000fe40000000000 */
[C---:B------:R-:W-:Y:S01]  /*20730*/  ISETP.GT.U32.AND P0, PT, R3.reuse, R236, PT ;  /* 0x000000ec0300720c */ /* 0x040fe20003f04070 */
[----:B------:R-:W-:Y:S01]  /*20740*/  IMAD R235, R3, R2, R235 ;  /* 0x0000000203eb7224 */ /* 0x000fe200078e02eb */
[----:B------:R-:W-:Y:S01]  /*20750*/  ISETP.GE.AND P1, PT, R240, RZ, PT ;  /* 0x000000fff000720c */ /* 0x000fe20003f26270 */
[----:B------:R-:W-:-:S03]  /*20760*/  IMAD.HI.U32 R2, R4, R237, RZ ;  /* 0x000000ed04027227 */ /* 0x000fc600078e00ff */
[----:B------:R-:W-:Y:S01]  /*20770*/  ISETP.GT.U32.AND P6, PT, R3, R235, PT ;  /* 0x000000eb0300720c */ /* 0x000fe20003fc4070 */
[----:B------:R-:W-:Y:S02]  /*20780*/  IMAD.MOV R2, RZ, RZ, -R2 ;  /* 0x000000ffff027224 */ /* 0x000fe400078e0a02 */
[----:B------:R-:W-:Y:S01]  /*20790*/  @!P3 IMAD.IADD R232, R232, 0x1, -R3 ;  /* 0x00000001e8e8b824 */ /* 0x000fe200078e0a03 */
[----:B------:R-:W-:Y:S01]  /*207a0*/  ISETP.GE.AND P3, PT, R239, RZ, PT ;  /* 0x000000ffef00720c */ /* 0x000fe20003f66270 */
[C---:B------:R-:W-:Y:S01]  /*207b0*/  IMAD R237, R3.reuse, R2, R237 ;  /* 0x0000000203ed7224 */ /* 0x040fe200078e02ed */
[----:B----4-:R-:W-:Y:S01]  /*207c0*/  IABS R239, R241 ;  /* 0x000000f100ef7213 */ /* 0x010fe20000000000 */
[----:B------:R-:W-:Y:S01]  /*207d0*/  @!P0 IMAD.IADD R236, R236, 0x1, -R3 ;  /* 0x00000001ecec8824 */ /* 0x000fe200078e0a03 */
[----:B------:R-:W-:Y:S01]  /*207e0*/  IABS R240, R244 ;  /* 0x000000f400f07213 */ /* 0x000fe20000000000 */
[----:B------:R-:W-:Y:S01]  /*207f0*/  @!P1 IMAD.MOV R234, RZ, RZ, -R234 ;  /* 0x000000ffffea9224 */ /* 0x000fe200078e0aea */
[C---:B------:R-:W-:Y:S01]  /*20800*/  ISETP.GT.U32.AND P1, PT, R3.reuse, R237, PT ;  /* 0x000000ed0300720c */ /* 0x040fe20003f24070 */
[----:B------:R-:W-:Y:S01]  /*20810*/  IMAD.MOV.U32 R6, RZ, RZ, R5 ;  /* 0x000000ffff067224 */ /* 0x000fe200078e0005 */
[----:B------:R-:W-:Y:S01]  /*20820*/  ISETP.GT.U32.AND P0, PT, R3, R236, PT ;  /* 0x000000ec0300720c */ /* 0x000fe20003f04070 */
[----:B------:R-:W-:-:S04]  /*20830*/  IMAD.HI.U32 R5, R4, R239, RZ ;  /* 0x000000ef04057227 */ /* 0x000fc800078e00ff */
[----:B------:R-:W-:Y:S02]  /*20840*/  @!P6 IMAD.IADD R235, R235, 0x1, -R3 ;  /* 0x00000001ebebe824 */ /* 0x000fe400078e0a03 */
[----:B------:R-:W-:-:S04]  /*20850*/  IMAD.HI.U32 R2, R4, R240, RZ ;  /* 0x000000f004027227 */ /* 0x000fc800078e00ff */
[----:B------:R-:W-:Y:S01]  /*20860*/  IMAD.MOV R5, RZ, RZ, -R5 ;  /* 0x000000ffff057224 */ /* 0x000fe200078e0a05 */
[C---:B------:R-:W-:Y:S01]  /*20870*/  ISETP.GT.U32.AND P6, PT, R3.reuse, R235, PT ;  /* 0x000000eb0300720c */ /* 0x040fe20003fc4070 */
[----:B------:R-:W-:Y:S02]  /*20880*/  IMAD.MOV R2, RZ, RZ, -R2 ;  /* 0x000000ffff027224 */ /* 0x000fe400078e0a02 */
[C---:B------:R-:W-:Y:S02]  /*20890*/  IMAD R239, R3.reuse, R5, R239 ;  /* 0x0000000503ef7224 */ /* 0x040fe400078e02ef */
[----:B------:R-:W-:Y:S02]  /*208a0*/  IMAD R240, R3, R2, R240 ;  /* 0x0000000203f07224 */ /* 0x000fe400078e02f0 */
[--C-:B------:R-:W-:Y:S02]  /*208b0*/  @!P0 IMAD.IADD R236, R236, 0x1, -R3.reuse ;  /* 0x00000001ecec8824 */ /* 0x100fe400078e0a03 */
[----:B------:R-:W-:Y:S01]  /*208c0*/  @!P1 IMAD.IADD R237, R237, 0x1, -R3 ;  /* 0x00000001eded9824 */ /* 0x000fe200078e0a03 */
[C---:B------:R-:W-:Y:S01]  /*208d0*/  ISETP.GT.U32.AND P1, PT, R3.reuse, R239, PT ;  /* 0x000000ef0300720c */ /* 0x040fe20003f24070 */
[----:B------:R-:W-:Y:S01]  /*208e0*/  @!P2 IMAD.MOV R232, RZ, RZ, -R232 ;  /* 0x000000ffffe8a224 */ /* 0x000fe200078e0ae8 */
[----:B------:R-:W-:Y:S01]  /*208f0*/  ISETP.GE.AND P2, PT, R238, RZ, PT ;  /* 0x000000ffee00720c */ /* 0x000fe20003f46270 */
[----:B------:R-:W-:Y:S01]  /*20900*/  @!P4 IMAD.MOV R236, RZ, RZ, -R236 ;  /* 0x000000ffffecc224 */ /* 0x000fe200078e0aec */
[----:B------:R-:W-:Y:S01]  /*20910*/  ISETP.GT.U32.AND P4, PT, R3, R240, PT ;  /* 0x000000f00300720c */ /* 0x000fe20003f84070 */
[----:B------:R-:W-:-:S04]  /*20920*/  IMAD.HI.U32 R238, R4, R6, RZ ;  /* 0x0000000604ee7227 */ /* 0x000fc800078e00ff */
[--C-:B------:R-:W-:Y:S01]  /*20930*/  @!P6 IMAD.IADD R235, R235, 0x1, -R3.reuse ;  /* 0x00000001ebebe824 */ /* 0x100fe200078e0a03 */
[----:B------:R-:W-:Y:S01]  /*20940*/  ISETP.GE.AND P6, PT, R241, RZ, PT ;  /* 0x000000fff100720c */ /* 0x000fe20003fc6270 */
[----:B------:R-:W-:Y:S02]  /*20950*/  IMAD.MOV R238, RZ, RZ, -R238 ;  /* 0x000000ffffee7224 */ /* 0x000fe400078e0aee */
[--C-:B------:R-:W-:Y:S02]  /*20960*/  @!P1 IMAD.IADD R239, R239, 0x1, -R3.reuse ;  /* 0x00000001efef9824 */ /* 0x100fe400078e0a03 */
[C---:B------:R-:W-:Y:S02]  /*20970*/  IMAD R238, R3.reuse, R238, R6 ;  /* 0x000000ee03ee7224 */ /* 0x040fe400078e0206 */
[----:B------:R-:W-:Y:S01]  /*20980*/  @!P4 IMAD.IADD R240, R240, 0x1, -R3 ;  /* 0x00000001f0f0c824 */ /* 0x000fe200078e0a03 */
[C---:B------:R-:W-:Y:S02]  /*20990*/  ISETP.GT.U32.AND P1, PT, R3.reuse, R239, PT ;  /* 0x000000ef0300720c */ /* 0x040fe40003f24070 */
[C---:B------:R-:W-:Y:S01]  /*209a0*/  ISETP.GT.U32.AND P0, PT, R3.reuse, R238, PT ;  /* 0x000000ee0300720c */ /* 0x040fe20003f04070 */
[----:B------:R-:W-:Y:S01]  /*209b0*/  @!P3 IMAD.MOV R235, RZ, RZ, -R235 ;  /* 0x000000ffffebb224 */ /* 0x000fe200078e0aeb */
[----:B------:R-:W-:-:S02]  /*209c0*/  ISETP.GT.U32.AND P3, PT, R3, R237, PT ;  /* 0x000000ed0300720c */ /* 0x000fc40003f64070 */
[----:B------:R-:W-:-:S07]  /*209d0*/  ISETP.GT.U32.AND P4, PT, R3, R240, PT ;  /* 0x000000f00300720c */ /* 0x000fce0003f84070 */
[--C-:B------:R-:W-:Y:S02]  /*209e0*/  @!P1 IMAD.IADD R239, R239, 0x1, -R3.reuse ;  /* 0x00000001efef9824 */ /* 0x100fe400078e0a03 */
[--C-:B------:R-:W-:Y:S02]  /*209f0*/  @!P0 IMAD.IADD R238, R238, 0x1, -R3.reuse ;  /* 0x00000001eeee8824 */ /* 0x100fe400078e0a03 */
[--C-:B------:R-:W-:Y:S01]  /*20a00*/  @!P3 IMAD.IADD R237, R237, 0x1, -R3.reuse ;  /* 0x00000001ededb824 */ /* 0x100fe200078e0a03 */
[----:B------:R-:W-:Y:S01]  /*20a10*/  ISETP.GE.AND P3, PT, R244, RZ, PT ;  /* 0x000000fff400720c */ /* 0x000fe20003f66270 */
[----:B------:R-:W-:Y:S01]  /*20a20*/  @!P4 IMAD.IADD R240, R240, 0x1, -R3 ;  /* 0x00000001f0f0c824 */ /* 0x000fe200078e0a03 */
[----:B------:R-:W-:-:S13]  /*20a30*/  ISETP.GT.U32.AND P0, PT, R3, R238, PT ;  /* 0x000000ee0300720c */ /* 0x000fda0003f04070 */
[----:B------:R-:W-:Y:S02]  /*20a40*/  @!P0 IMAD.IADD R238, R238, 0x1, -R3 ;  /* 0x00000001eeee8824 */ /* 0x000fe400078e0a03 */
[----:B------:R-:W-:Y:S01]  /*20a50*/  @!P2 IMAD.MOV R237, RZ, RZ, -R237 ;  /* 0x000000ffffeda224 */ /* 0x000fe200078e0aed */
[----:B--2---:R-:W-:Y:S02]  /*20a60*/  IABS R241, R251 ;  /* 0x000000fb00f17213 */ /* 0x004fe40000000000 */
[----:B---3--:R-:W-:-:S03]  /*20a70*/  IABS R242, R20 ;  /* 0x0000001400f27213 */ /* 0x008fc60000000000 */
[----:B------:R-:W-:Y:S01]  /*20a80*/  IMAD.HI.U32 R2, R4, R241, RZ ;  /* 0x000000f104027227 */ /* 0x000fe200078e00ff */
[----:B------:R-:W-:-:S03]  /*20a90*/  IABS R243, R19 ;  /* 0x0000001300f37213 */ /* 0x000fc60000000000 */
[----:B------:R-:W-:Y:S02]  /*20aa0*/  IMAD.MOV R2, RZ, RZ, -R2 ;  /* 0x000000ffff027224 */ /* 0x000fe400078e0a02 */
[----:B------:R-:W-:-:S04]  /*20ab0*/  IMAD.HI.U32 R5, R4, R242, RZ ;  /* 0x000000f204057227 */ /* 0x000fc800078e00ff */
[----:B------:R-:W-:Y:S02]  /*20ac0*/  IMAD R241, R3, R2, R241 ;  /* 0x0000000203f17224 */ /* 0x000fe400078e02f1 */
[----:B------:R-:W-:-:S04]  /*20ad0*/  IMAD.HI.U32 R6, R4, R243, RZ ;  /* 0x000000f304067227 */ /* 0x000fc800078e00ff */
[----:B------:R-:W-:Y:S02]  /*20ae0*/  IMAD.MOV R2, RZ, RZ, -R5 ;  /* 0x000000ffff027224 */ /* 0x000fe400078e0a05 */
[----:B------:R-:W-:Y:S02]  /*20af0*/  IMAD.MOV R5, RZ, RZ, -R6 ;  /* 0x000000ffff057224 */ /* 0x000fe400078e0a06 */
[C---:B------:R-:W-:Y:S02]  /*20b00*/  IMAD R242, R3.reuse, R2, R242 ;  /* 0x0000000203f27224 */ /* 0x040fe400078e02f2 */
[----:B------:R-:W-:-:S03]  /*20b10*/  IMAD R243, R3, R5, R243 ;  /* 0x0000000503f37224 */ /* 0x000fc600078e02f3 */
[C---:B------:R-:W-:Y:S02]  /*20b20*/  ISETP.GT.U32.AND P1, PT, R3.reuse, R242, PT ;  /* 0x000000f20300720c */ /* 0x040fe40003f24070 */
[----:B------:R-:W-:Y:S02]  /*20b30*/  ISETP.GT.U32.AND P4, PT, R3, R243, PT ;  /* 0x000000f30300720c */ /* 0x000fe40003f84070 */
[----:B------:R-:W-:-:S05]  /*20b40*/  IABS R244, R18 ;  /* 0x0000001200f47213 */ /* 0x000fca0000000000 */
[----:B------:R-:W-:Y:S01]  /*20b50*/  IMAD.HI.U32 R2, R4, R244, RZ ;  /* 0x000000f404027227 */ /* 0x000fe200078e00ff */
[----:B------:R-:W-:-:S03]  /*20b60*/  IABS R245, R17 ;  /* 0x0000001100f57213 */ /* 0x000fc60000000000 */
[--C-:B------:R-:W-:Y:S02]  /*20b70*/  @!P1 IMAD.IADD R242, R242, 0x1, -R3.reuse ;  /* 0x00000001f2f29824 */ /* 0x100fe400078e0a03 */
[----:B------:R-:W-:Y:S01]  /*20b80*/  IMAD.MOV R2, RZ, RZ, -R2 ;  /* 0x000000ffff027224 */ /* 0x000fe200078e0a02 */
[----:B------:R-:W-:Y:S01]  /*20b90*/  ISETP.GT.U32.AND P0, PT, R3, R241, PT ;  /* 0x000000f10300720c */ /* 0x000fe20003f04070 */
[----:B------:R-:W-:Y:S01]  /*20ba0*/  @!P4 IMAD.IADD R243, R243, 0x1, -R3 ;  /* 0x00000001f3f3c824 */ /* 0x000fe200078e0a03 */
[C---:B------:R-:W-:Y:S01]  /*20bb0*/  ISETP.GT.U32.AND P4, PT, R3.reuse, R242, PT ;  /* 0x000000f20300720c */ /* 0x040fe20003f84070 */
[----:B------:R-:W-:Y:S01]  /*20bc0*/  IMAD R244, R3, R2, R244 ;  /* 0x0000000203f47224 */ /* 0x000fe200078e02f4 */
[----:B------:R-:W-:Y:S01]  /*20bd0*/  IABS R247, R15 ;  /* 0x0000000f00f77213 */ /* 0x000fe20000000000 */
[----:B------:R-:W-:-:S04]  /*20be0*/  IMAD.HI.U32 R2, R4, R245, RZ ;  /* 0x000000f504027227 */ /* 0x000fc800078e00ff */
[----:B------:R-:W-:Y:S02]  /*20bf0*/  IMAD.MOV R2, RZ, RZ, -R2 ;  /* 0x000000ffff027224 */ /* 0x000fe400078e0a02 */
[----:B------:R-:W-:Y:S01]  /*20c00*/  IMAD.HI.U32 R6, R4, R247, RZ ;  /* 0x000000f704067227 */ /* 0x000fe200078e00ff */
[----:B------:R-:W-:-:S03]  /*20c10*/  IABS R248, R14 ;  /* 0x0000000e00f87213 */ /* 0x000fc60000000000 */
[----:B------:R-:W-:Y:S02]  /*20c20*/  IMAD R245, R3, R2, R245 ;  /* 0x0000000203f57224 */ /* 0x000fe400078e02f5 */
[----:B------:R-:W-:Y:S02]  /*20c30*/  IMAD.MOV R2, RZ, RZ, -R6 ;  /* 0x000000ffff027224 */ /* 0x000fe400078e0a06 */
[--C-:B------:R-:W-:Y:S02]  /*20c40*/  @!P0 IMAD.IADD R241, R241, 0x1, -R3.reuse ;  /* 0x00000001f1f18824 */ /* 0x100fe400078e0a03 */
[----:B------:R-:W-:Y:S01]  /*20c50*/  @!P4 IMAD.IADD R242, R242, 0x1, -R3 ;  /* 0x00000001f2f2c824 */ /* 0x000fe200078e0a03 */
[C---:B------:R-:W-:Y:S01]  /*20c60*/  ISETP.GT.U32.AND P4, PT, R3.reuse, R245, PT ;  /* 0x000000f50300720c */ /* 0x040fe20003f84070 */
[C---:B------:R-:W-:Y:S02]  /*20c70*/  IMAD R247, R3.reuse, R2, R247 ;  /* 0x0000000203f77224 */ /* 0x040fe400078e02f7 */
[----:B------:R-:W-:Y:S01]  /*20c80*/  IMAD.HI.U32 R2, R4, R248, RZ ;  /* 0x000000f804027227 */ /* 0x000fe200078e00ff */
[----:B------:R-:W-:-:S03]  /*20c90*/  ISETP.GT.U32.AND P1, PT, R3, R241, PT ;  /* 0x000000f10300720c */ /* 0x000fc60003f24070 */
[----:B------:R-:W-:Y:S01]  /*20ca0*/  IMAD.MOV R2, RZ, RZ, -R2 ;  /* 0x000000ffff027224 */ /* 0x000fe200078e0a02 */
[----:B------:R-:W-:-:S03]  /*20cb0*/  IABS R249, R13 ;  /* 0x0000000d00f97213 */ /* 0x000fc60000000000 */
[----:B------:R-:W-:Y:S02]  /*20cc0*/  IMAD R248, R3, R2, R248 ;  /* 0x0000000203f87224 */ /* 0x000fe400078e02f8 */
[----:B------:R-:W-:Y:S01]  /*20cd0*/  @!P4 IMAD.IADD R245, R245, 0x1, -R3 ;  /* 0x00000001f5f5c824 */ /* 0x000fe200078e0a03 */
[----:B------:R-:W-:Y:S01]  /*20ce0*/  IABS R246, R16 ;  /* 0x0000001000f67213 */ /* 0x000fe20000000000 */
[----:B------:R-:W-:Y:S01]  /*20cf0*/  IMAD.HI.U32 R2, R4, R249, RZ ;  /* 0x000000f904027227 */ /* 0x000fe200078e00ff */
[----:B------:R-:W-:-:S03]  /*20d00*/  ISETP.GT.U32.AND P4, PT, R3, R248, PT ;  /* 0x000000f80300720c */ /* 0x000fc60003f84070 */
[----:B------:R-:W-:Y:S01]  /*20d10*/  @!P1 IMAD.IADD R241, R241, 0x1, -R3 ;  /* 0x00000001f1f19824 */ /* 0x000fe200078e0a03 */
[C---:B------:R-:W-:Y:S01]  /*20d20*/  ISETP.GT.U32.AND P1, PT, R3.reuse, R244, PT ;  /* 0x000000f40300720c */ /* 0x040fe20003f24070 */
[----:B------:R-:W-:Y:S02]  /*20d30*/  IMAD.MOV R2, RZ, RZ, -R2 ;  /* 0x000000ffff027224 */ /* 0x000fe400078e0a02 */
[----:B------:R-:W-:Y:S01]  /*20d40*/  IMAD.HI.U32 R5, R4, R246, RZ ;  /* 0x000000f604057227 */ /* 0x000fe200078e00ff */
[C---:B------:R-:W-:Y:S02]  /*20d50*/  ISETP.GT.U32.AND P2, PT, R3.reuse, R243, PT ;  /* 0x000000f30300720c */ /* 0x040fe40003f44070 */
[----:B------:R-:W-:Y:S01]  /*20d60*/  IABS R250, R12 ;  /* 0x0000000c00fa7213 */ /* 0x000fe20000000000 */
[----:B------:R-:W-:Y:S02]  /*20d70*/  IMAD R249, R3, R2, R249 ;  /* 0x0000000203f97224 */ /* 0x000fe400078e02f9 */
[----:B------:R-:W-:-:S02]  /*20d80*/  IMAD.MOV R5, RZ, RZ, -R5 ;  /* 0x000000ffff057224 */ /* 0x000fc400078e0a05 */
[----:B------:R-:W-:Y:S01]  /*20d90*/  @!P4 IMAD.IADD R248, R248, 0x1, -R3 ;  /* 0x00000001f8f8c824 */ /* 0x000fe200078e0a03 */
[C---:B------:R-:W-:Y:S01]  /*20da0*/  ISETP.GT.U32.AND P4, PT, R3.reuse, R249, PT ;  /* 0x000000f90300720c */ /* 0x040fe20003f84070 */
[----:B------:R-:W-:Y:S02]  /*20db0*/  IMAD R246, R3, R5, R246 ;  /* 0x0000000503f67224 */ /* 0x000fe400078e02f6 */
[----:B------:R-:W-:-:S04]  /*20dc0*/  IMAD.HI.U32 R5, R4, R250, RZ ;  /* 0x000000fa04057227 */ /* 0x000fc800078e00ff */
[----:B------:R-:W-:Y:S01]  /*20dd0*/  @!P1 IMAD.IADD R244, R244, 0x1, -R3 ;  /* 0x00000001f4f49824 */ /* 0x000fe200078e0a03 */
[----:B------:R-:W-:Y:S01]  /*20de0*/  ISETP.GT.U32.AND P1, PT, R3, R247, PT ;  /* 0x000000f70300720c */ /* 0x000fe20003f24070 */
[----:B------:R-:W-:Y:S01]  /*20df0*/  IMAD.MOV R5, RZ, RZ, -R5 ;  /* 0x000000ffff057224 */ /* 0x000fe200078e0a05 */
[----:B------:R-:W-:Y:S01]  /*20e00*/  ISETP.GE.AND P0, PT, R251, RZ, PT ;  /* 0x000000fffb00720c */ /* 0x000fe20003f06270 */
[--C-:B------:R-:W-:Y:S01]  /*20e10*/  @!P2 IMAD.IADD R243, R243, 0x1, -R3.reuse ;  /* 0x00000001f3f3a824 */ /* 0x100fe200078e0a03 */
[----:B------:R-:W-:Y:S01]  /*20e20*/  IABS R251, R252 ;  /* 0x000000fc00fb7213 */ /* 0x000fe20000000000 */
[C---:B------:R-:W-:Y:S01]  /*20e30*/  IMAD R250, R3.reuse, R5, R250 ;  /* 0x0000000503fa7224 */ /* 0x040fe200078e02fa */
[----:B------:R-:W-:Y:S01]  /*20e40*/  ISETP.GT.U32.AND P2, PT, R3, R246, PT ;  /* 0x000000f60300720c */ /* 0x000fe20003f44070 */
[----:B------:R-:W-:Y:S02]  /*20e50*/  @!P4 IMAD.IADD R249, R249, 0x1, -R3 ;  /* 0x00000001f9f9c824 */ /* 0x000fe400078e0a03 */
[----:B------:R-:W-:Y:S01]  /*20e60*/  IMAD.HI.U32 R6, R4, R251, RZ ;  /* 0x000000fb04067227 */ /* 0x000fe200078e00ff */
[----:B------:R-:W-:-:S03]  /*20e70*/  ISETP.GT.U32.AND P4, PT, R3, R250, PT ;  /* 0x000000fa0300720c */ /* 0x000fc60003f84070 */
[----:B------:R-:W-:Y:S02]  /*20e80*/  IMAD.MOV R6, RZ, RZ, -R6 ;  /* 0x000000ffff067224 */ /* 0x000fe400078e0a06 */
[----:B------:R-:W-:Y:S01]  /*20e90*/  @!P1 IMAD.IADD R247, R247, 0x1, -R3 ;  /* 0x00000001f7f79824 */ /* 0x000fe200078e0a03 */
[----:B------:R-:W-:Y:S02]  /*20ea0*/  ISETP.GE.AND P1, PT, R19, RZ, PT ;  /* 0x000000ff1300720c */ /* 0x000fe40003f26270 */
[----:B------:R-:W-:Y:S01]  /*20eb0*/  IABS R2, R11 ;  /* 0x0000000b00027213 */ /* 0x000fe20000000000 */
[----:B------:R-:W-:Y:S01]  /*20ec0*/  IMAD R251, R3, R6, R251 ;  /* 0x0000000603fb7224 */ /* 0x000fe200078e02fb */
[----:B------:R-:W-:Y:S01]  /*20ed0*/  IABS R5, R8 ;  /* 0x0000000800057213 */ /* 0x000fe20000000000 */
[----:B------:R-:W-:Y:S01]  /*20ee0*/  @!P2 IMAD.IADD R246, R246, 0x1, -R3 ;  /* 0x00000001f6f6a824 */ /* 0x000fe200078e0a03 */
[----:B------:R-:W-:Y:S02]  /*20ef0*/  IABS R6, R0 ;  /* 0x0000000000067213 */ /* 0x000fe40000000000 */
[----:B------:R-:W-:Y:S01]  /*20f00*/  ISETP.GE.AND P2, PT, R20, RZ, PT ;  /* 0x000000ff1400720c */ /* 0x000fe20003f46270 */
[----:B------:R-:W-:Y:S01]  /*20f10*/  IMAD.HI.U32 R20, R4, R2, RZ ;  /* 0x0000000204147227 */ /* 0x000fe200078e00ff */
[----:B------:R-:W-:-:S03]  /*20f20*/  IABS R7, R10 ;  /* 0x0000000a00077213 */ /* 0x000fc60000000000 */
[----:B-1----:R-:W-:Y:S01]  /*20f30*/  IMAD.HI.U32 R23, R4, R5, RZ ;  /* 0x0000000504177227 */ /* 0x002fe200078e00ff */
[----:B------:R-:W-:-:S03]  /*20f40*/  IABS R19, R9 ;  /* 0x0000000900137213 */ /* 0x000fc60000000000 */
[----:B------:R-:W-:-:S04]  /*20f50*/  IMAD.HI.U32 R22, R4, R6, RZ ;  /* 0x0000000604167227 */ /* 0x000fc800078e00ff */
[----:B------:R-:W-:Y:S01]  /*20f60*/  @!P4 IMAD.IADD R250, R250, 0x1, -R3 ;  /* 0x00000001fafac824 */ /* 0x000fe200078e0a03 */
[----:B------:R-:W-:Y:S01]  /*20f70*/  ISETP.GT.U32.AND P4, PT, R3, R244, PT ;  /* 0x000000f40300720c */ /* 0x000fe20003f84070 */
[----:B------:R-:W-:-:S04]  /*20f80*/  IMAD.HI.U32 R21, R4, R7, RZ ;  /* 0x0000000704157227 */ /* 0x000fc800078e00ff */
[----:B------:R-:W-:Y:S02]  /*20f90*/  IMAD.MOV R20, RZ, RZ, -R20 ;  /* 0x000000ffff147224 */ /* 0x000fe400078e0a14 */
[----:B------:R-:W-:Y:S02]  /*20fa0*/  IMAD.MOV R23, RZ, RZ, -R23 ;  /* 0x000000ffff177224 */ /* 0x000fe400078e0a17 */
[----:B------:R-:W-:Y:S02]  /*20fb0*/  IMAD.MOV R22, RZ, RZ, -R22 ;  /* 0x000000ffff167224 */ /* 0x000fe400078e0a16 */
[----:B------:R-:W-:Y:S01]  /*20fc0*/  @!P1 IMAD.MOV R243, RZ, RZ, -R243 ;  /* 0x000000fffff39224 */ /* 0x000fe200078e0af3 */
[C---:B------:R-:W-:Y:S01]  /*20fd0*/  ISETP.GT.U32.AND P1, PT, R3.reuse, R249, PT ;  /* 0x000000f90300720c */ /* 0x040fe20003f24070 */
[----:B------:R-:W-:Y:S02]  /*20fe0*/  IMAD.MOV R21, RZ, RZ, -R21 ;  /* 0x000000ffff157224 */ /* 0x000fe400078e0a15 */
[----:B------:R-:W-:-:S02]  /*20ff0*/  IMAD R2, R3, R20, R2 ;  /* 0x0000001403027224 */ /* 0x000fc400078e0202 */
[----:B------:R-:W-:-:S04]  /*21000*/  IMAD.HI.U32 R20, R4, R19, RZ ;  /* 0x0000001304147227 */ /* 0x000fc800078e00ff */
[C---:B------:R-:W-:Y:S02]  /*21010*/  IMAD R4, R3.reuse, R23, R5 ;  /* 0x0000001703047224 */ /* 0x040fe400078e0205 */
[C---:B------:R-:W-:Y:S02]  /*21020*/  IMAD R5, R3.reuse, R22, R6 ;  /* 0x0000001603057224 */ /* 0x040fe400078e0206 */
[C---:B------:R-:W-:Y:S02]  /*21030*/  IMAD R6, R3.reuse, R21, R7 ;  /* 0x0000001503067224 */ /* 0x040fe400078e0207 */
[----:B------:R-:W-:Y:S02]  /*21040*/  IMAD.MOV R7, RZ, RZ, -R20 ;  /* 0x000000ffff077224 */ /* 0x000fe400078e0a14 */
[----:B------:R-:W-:Y:S01]  /*21050*/  @!P4 IMAD.IADD R244, R244, 0x1, -R3 ;  /* 0x00000001f4f4c824 */ /* 0x000fe200078e0a03 */
[C---:B------:R-:W-:Y:S01]  /*21060*/  ISETP.GT.U32.AND P4, PT, R3.reuse, R251, PT ;  /* 0x000000fb0300720c */ /* 0x040fe20003f84070 */
[----:B------:R-:W-:-:S02]  /*21070*/  IMAD R7, R3, R7, R19 ;  /* 0x0000000703077224 */ /* 0x000fc400078e0213 */
[----:B------:R-:W-:Y:S02]  /*21080*/  @!P1 IMAD.IADD R249, R249, 0x1, -R3 ;  /* 0x00000001f9f99824 */ /* 0x000fe400078e0a03 */
[----:B------:R-:W-:Y:S01]  /*21090*/  @!P5 IMAD.MOV R238, RZ, RZ, -R238 ;  /* 0x000000ffffeed224 */ /* 0x000fe200078e0aee */
[C---:B------:R-:W-:Y:S02]  /*210a0*/  ISETP.GT.U32.AND P1, PT, R3.reuse, R7, PT ;  /* 0x000000070300720c */ /* 0x040fe40003f24070 */
[C---:B------:R-:W-:Y:S01]  /*210b0*/  ISETP.GT.U32.AND P5, PT, R3.reuse, R245, PT ;  /* 0x000000f50300720c */ /* 0x040fe20003fa4070 */
[----:B------:R-:W-:Y:S01]  /*210c0*/  @!P3 IMAD.MOV R240, RZ, RZ, -R240 ;  /* 0x000000fffff0b224 */ /* 0x000fe200078e0af0 */
[----:B------:R-:W-:-:S03]  /*210d0*/  ISETP.GT.U32.AND P3, PT, R3, R246, PT ;  /* 0x000000f60300720c */ /* 0x000fc60003f64070 */
[----:B------:R-:W-:-:S06]  /*210e0*/  @!P4 IMAD.IADD R251, R251, 0x1, -R3 ;  /* 0x00000001fbfbc824 */ /* 0x000fcc00078e0a03 */
[--C-:B------:R-:W-:Y:S01]  /*210f0*/  @!P1 IMAD.IADD R7, R7, 0x1, -R3.reuse ;  /* 0x0000000107079824 */ /* 0x100fe200078e0a03 */
[----:B------:R-:W-:Y:S01]  /*21100*/  ISETP.GT.U32.AND P1, PT, R3, R251, PT ;  /* 0x000000fb0300720c */ /* 0x000fe20003f24070 */
[--C-:B------:R-:W-:Y:S01]  /*21110*/  @!P5 IMAD.IADD R245, R245, 0x1, -R3.reuse ;  /* 0x00000001f5f5d824 */ /* 0x100fe200078e0a03 */
[C---:B------:R-:W-:Y:S01]  /*21120*/  ISETP.GT.U32.AND P5, PT, R3.reuse, R2, PT ;  /* 0x000000020300720c */ /* 0x040fe20003fa4070 */
[----:B------:R-:W-:Y:S01]  /*21130*/  @!P3 IMAD.IADD R246, R246, 0x1, -R3 ;  /* 0x00000001f6f6b824 */ /* 0x000fe200078e0a03 */
[C---:B------:R-:W-:Y:S01]  /*21140*/  ISETP.GT.U32.AND P3, PT, R3.reuse, R4, PT ;  /* 0x000000040300720c */ /* 0x040fe20003f64070 */
[----:B------:R-:W-:Y:S01]  /*21150*/  @!P0 IMAD.MOV R241, RZ, RZ, -R241 ;  /* 0x000000fffff18224 */ /* 0x000fe200078e0af1 */
[----:B------:R-:W-:-:S07]  /*21160*/  ISETP.GT.U32.AND P0, PT, R3, R247, PT ;  /* 0x000000f70300720c */ /* 0x000fce0003f04070 */
[--C-:B------:R-:W-:Y:S01]  /*21170*/  @!P1 IMAD.IADD R251, R251, 0x1, -R3.reuse ;  /* 0x00000001fbfb9824 */ /* 0x100fe200078e0a03 */
[----:B------:R-:W-:Y:S01]  /*21180*/  ISETP.GE.AND P1, PT, R252, RZ, PT ;  /* 0x000000fffc00720c */ /* 0x000fe20003f26270 */
[--C-:B------:R-:W-:Y:S01]  /*21190*/  @!P5 IMAD.IADD R2, R2, 0x1, -R3.reuse ;  /* 0x000000010202d824 */ /* 0x100fe200078e0a03 */
[----:B------:R-:W-:Y:S01]  /*211a0*/  ISETP.GE.AND P5, PT, R16, RZ, PT ;  /* 0x000000ff1000720c */ /* 0x000fe20003fa6270 */
[----:B------:R-:W0:Y:S01]  /*211b0*/  LDC R252, c[0x0][0x230] ;  /* 0x00008c00fffc7b82 */ /* 0x000e220000000800 */
[--C-:B------:R-:W-:Y:S02]  /*211c0*/  @!P3 IMAD.IADD R4, R4, 0x1, -R3.reuse ;  /* 0x000000010404b824 */ /* 0x100fe400078e0a03 */
[----:B------:R-:W-:Y:S01]  /*211d0*/  @!P2 IMAD.MOV R242, RZ, RZ, -R242 ;  /* 0x000000fffff2a224 */ /* 0x000fe200078e0af2 */
[----:B------:R-:W-:Y:S01]  /*211e0*/  ISETP.GT.U32.AND P2, PT, R3, R248, PT ;  /* 0x000000f80300720c */ /* 0x000fe20003f44070 */
[----:B------:R-:W-:Y:S01]  /*211f0*/  @!P0 IMAD.IADD R247, R247, 0x1, -R3 ;  /* 0x00000001f7f78824 */ /* 0x000fe200078e0a03 */
[----:B------:R-:W-:-:S06]  /*21200*/  ISETP.GT.U32.AND P0, PT, R3, R5, PT ;  /* 0x000000050300720c */ /* 0x000fcc0003f04070 */
[----:B------:R-:W-:Y:S01]  /*21210*/  @!P5 IMAD.MOV R246, RZ, RZ, -R246 ;  /* 0x000000fffff6d224 */ /* 0x000fe200078e0af6 */
[C---:B------:R-:W-:Y:S01]  /*21220*/  ISETP.GT.U32.AND P5, PT, R3.reuse, R4, PT ;  /* 0x000000040300720c */ /* 0x040fe20003fa4070 */
[----:B------:R-:W-:Y:S01]  /*21230*/  @!P6 IMAD.MOV R239, RZ, RZ, -R239 ;  /* 0x000000ffffefe224 */ /* 0x000fe200078e0aef */
[C---:B------:R-:W-:Y:S02]  /*21240*/  ISETP.GT.U32.AND P6, PT, R3.reuse, R250, PT ;  /* 0x000000fa0300720c */ /* 0x040fe40003fc4070 */
[----:B------:R-:W-:Y:S01]  /*21250*/  @!P2 IMAD.IADD R248, R248, 0x1, -R3 ;  /* 0x00000001f8f8a824 */ /* 0x000fe200078e0a03 */
[----:B------:R-:W-:Y:S01]  /*21260*/  ISETP.GT.U32.AND P2, PT, R3, R6, PT ;  /* 0x000000060300720c */ /* 0x000fe20003f44070 */
[----:B0-----:R-:W-:-:S07]  /*21270*/  VIADD R252, R252, 0x7f ;  /* 0x0000007ffcfc7836 */ /* 0x001fce0000000000 */
[--C-:B------:R-:W-:Y:S01]  /*21280*/  @!P5 IMAD.IADD R4, R4, 0x1, -R3.reuse ;  /* 0x000000010404d824 */ /* 0x100fe200078e0a03 */
[----:B------:R-:W-:Y:S02]  /*21290*/  ISETP.GE.AND P5, PT, R8, RZ, PT ;  /* 0x000000ff0800720c */ /* 0x000fe40003fa6270 */
[----:B------:R-:W-:Y:S01]  /*212a0*/  SHF.R.S32.HI R8, RZ, 0x1f, R252 ;  /* 0x0000001fff087819 */ /* 0x000fe200000114fc */
[----:B------:R-:W-:Y:S01]  /*212b0*/  @!P0 IMAD.IADD R5, R5, 0x1, -R3 ;  /* 0x0000000105058824 */ /* 0x000fe200078e0a03 */
[----:B------:R-:W-:Y:S02]  /*212c0*/  ISETP.GE.AND P4, PT, R17, RZ, PT ;  /* 0x000000ff1100720c */ /* 0x000fe40003f86270 */
[----:B------:R-:W-:Y:S02]  /*212d0*/  ISETP.GE.AND P3, PT, R15, RZ, PT ;  /* 0x000000ff0f00720c */ /* 0x000fe40003f66270 */
[----:B------:R-:W-:Y:S02]  /*212e0*/  ISETP.GE.AND P0, PT, R14, RZ, PT ;  /* 0x000000ff0e00720c */ /* 0x000fe40003f06270 */
[----:B------:R-:W-:-:S02]  /*212f0*/  LEA.HI R8, R8, R252, RZ, 0x7 ;  /* 0x000000fc08087211 */ /* 0x000fc400078f38ff */
[----:B------:R-:W0:Y:S01]  /*21300*/  S2R R252, SR_TID.X ;  /* 0x0000000000fc7919 */ /* 0x000e220000002100 */
[----:B------:R-:W-:Y:S01]  /*21310*/  @!P6 IMAD.IADD R250, R250, 0x1, -R3 ;  /* 0x00000001fafae824 */ /* 0x000fe200078e0a03 */
[----:B------:R1:W-:Y:S01]  /*21320*/  STL [R1+0x1d58], R0 ;  /* 0x001d580001007387 */ /* 0x0003e20000100800 */
[----:B------:R-:W-:-:S03]  /*21330*/  ISETP.GE.AND P6, PT, R18, RZ, PT ;  /* 0x000000ff1200720c */ /* 0x000fc60003fc6270 */
[----:B------:R-:W2:Y:S01]  /*21340*/  LDL.LU R21, [R1+0x5e8] ;  /* 0x0005e80001157983 */ /* 0x000ea20000300800 */
[----:B------:R-:W-:Y:S01]  /*21350*/  @!P2 IMAD.IADD R6, R6, 0x1, -R3 ;  /* 0x000000010606a824 */ /* 0x000fe200078e0a03 */
[----:B------:R-:W-:Y:S02]  /*21360*/  ISETP.GE.AND P2, PT, R13, RZ, PT ;  /* 0x000000ff0d00720c */ /* 0x000fe40003f46270 */
[----:B------:R-:W3:Y:S01]  /*21370*/  LDL.LU R20, [R1+0x5e4] ;  /* 0x0005e40001147983 */ /* 0x000ee20000300800 */
[----:B------:R-:W-:Y:S01]  /*21380*/  @!P4 IMAD.MOV R245, RZ, RZ, -R245 ;  /* 0x000000fffff5c224 */ /* 0x000fe200078e0af5 */
[C---:B------:R-:W-:Y:S02]  /*21390*/  ISETP.GT.U32.AND P4, PT, R3.reuse, R2, PT ;  /* 0x000000020300720c */ /* 0x040fe40003f84070 */
[----:B------:R-:W4:Y:S01]  /*213a0*/  LDL.LU R19, [R1+0x5e0] ;  /* 0x0005e00001137983 */ /* 0x000f220000300800 */
[----:B------:R-:W-:Y:S01]  /*213b0*/  @!P3 IMAD.MOV R247, RZ, RZ, -R247 ;  /* 0x000000fffff7b224 */ /* 0x000fe200078e0af7 */
[----:B------:R-:W-:-:S02]  /*213c0*/  ISETP.GT.U32.AND P3, PT, R3, R5, PT ;  /* 0x000000050300720c */ /* 0x000fc40003f64070 */
[----:B------:R-:W4:Y:S01]  /*213d0*/  LDL.LU R18, [R1+0x5dc] ;  /* 0x0005dc0001127983 */ /* 0x000f220000300800 */
[----:B------:R-:W-:Y:S01]  /*213e0*/  @!P0 IMAD.MOV R248, RZ, RZ, -R248 ;  /* 0x000000fffff88224 */ /* 0x000fe200078e0af8 */
[C---:B------:R-:W-:Y:S02]  /*213f0*/  ISETP.GT.U32.AND P0, PT, R3.reuse, R6, PT ;  /* 0x000000060300720c */ /* 0x040fe40003f04070 */
[----:B------:R-:W4:Y:S04]  /*21400*/  LDL.LU R17, [R1+0x5cc] ;  /* 0x0005cc0001117983 */ /* 0x000f280000300800 */
[----:B------:R-:W4:Y:S04]  /*21410*/  LDL.LU R16, [R1+0x5c8] ;  /* 0x0005c80001107983 */ /* 0x000f280000300800 */
[----:B------:R-:W4:Y:S01]  /*21420*/  LDL.LU R15, [R1+0x5bc] ;  /* 0x0005bc00010f7983 */ /* 0x000f220000300800 */
[----:B------:R-:W-:Y:S01]  /*21430*/  @!P6 IMAD.MOV R244, RZ, RZ, -R244 ;  /* 0x000000fffff4e224 */ /* 0x000fe200078e0af4 */
[----:B------:R-:W-:Y:S01]  /*21440*/  ISETP.GE.AND P6, PT, R12, RZ, PT ;  /* 0x000000ff0c00720c */ /* 0x000fe20003fc6270 */
[----:B------:R-:W-:Y:S01]  /*21450*/  @!P2 IMAD.MOV R249, RZ, RZ, -R249 ;  /* 0x000000fffff9a224 */ /* 0x000fe200078e0af9 */
[----:B------:R-:W4:Y:S01]  /*21460*/  LDL.LU R14, [R1+0x5b8] ;  /* 0x0005b800010e7983 */ /* 0x000f220000300800 */
[----:B------:R-:W-:-:S03]  /*21470*/  ISETP.GT.U32.AND P2, PT, R3, R7, PT ;  /* 0x000000070300720c */ /* 0x000fc60003f44070 */
[----:B------:R-:W4:Y:S01]  /*21480*/  LDL.LU R13, [R1+0x5ac] ;  /* 0x0005ac00010d7983 */ /* 0x000f220000300800 */
[----:B------:R-:W-:-:S03]  /*21490*/  @!P4 IMAD.IADD R2, R2, 0x1, -R3 ;  /* 0x000000010202c824 */ /* 0x000fc600078e0a03 */
[----:B------:R-:W4:Y:S01]  /*214a0*/  LDL.LU R12, [R1+0x5a8] ;  /* 0x0005a800010c7983 */ /* 0x000f220000300800 */
[----:B------:R-:W-:Y:S01]  /*214b0*/  ISETP.GE.AND P4, PT, R11, RZ, PT ;  /* 0x000000ff0b00720c */ /* 0x000fe20003f86270 */
[--C-:B------:R-:W-:Y:S01]  /*214c0*/  @!P3 IMAD.IADD R5, R5, 0x1, -R3.reuse ;  /* 0x000000010505b824 */ /* 0x100fe200078e0a03 */
[----:B------:R-:W-:Y:S01]  /*214d0*/  ISETP.GE.AND P3, PT, R10, RZ, PT ;  /* 0x000000ff0a00720c */ /* 0x000fe20003f66270 */
[----:B------:R-:W-:Y:S01]  /*214e0*/  @!P0 IMAD.IADD R6, R6, 0x1, -R3 ;  /* 0x0000000106068824 */ /* 0x000fe200078e0a03 */
[----:B------:R-:W4:Y:S01]  /*214f0*/  LDL.LU R11, [R1+0x5a4] ;  /* 0x0005a400010b7983 */ /* 0x000f220000300800 */
[----:B------:R-:W-:-:S03]  /*21500*/  ISETP.GE.AND P0, PT, R9, RZ, PT ;  /* 0x000000ff0900720c */ /* 0x000fc60003f06270 */
[----:B------:R-:W4:Y:S04]  /*21510*/  LDL.LU R10, [R1+0x598] ;  /* 0x00059800010a7983 */ /* 0x000f280000300800 */
[----:B------:R-:W4:Y:S01]  /*21520*/  LDL.LU R9, [R1+0x594] ;  /* 0x0005940001097983 */ /* 0x000f220000300800 */
[----:B0-----:R-:W-:Y:S01]  /*21530*/  LOP3.LUT R252, R252, 0x7f, RZ, 0xc0, !PT ;  /* 0x0000007ffcfc7812 */ /* 0x001fe200078ec0ff */
[----:B------:R-:W-:Y:S02]  /*21540*/  @!P2 IMAD.IADD R7, R7, 0x1, -R3 ;  /* 0x000000010707a824 */ /* 0x000fe400078e0a03 */
[----:B------:R-:W4:Y:S01]  /*21550*/  LDL.LU R8, [R1+0x590] ;  /* 0x0005900001087983 */ /* 0x000f220000300800 */
[----:B------:R-:W-:Y:S01]  /*21560*/  ISETP.GE.AND P2, PT, R0, RZ, PT ;  /* 0x000000ff0000720c */ /* 0x000fe20003f46270 */
[----:B-1----:R-:W-:-:S02]  /*21570*/  IMAD R0, R252, UR5, RZ ;  /* 0x00000005fc007c24 */ /* 0x002fc4000f8e02ff */
[----:B------:R-:W4:Y:S01]  /*21580*/  LDL.LU R252, [R1+0x58c] ;  /* 0x00058c0001fc7983 */ /* 0x000f220000300800 */
[----:B------:R-:W-:Y:S02]  /*21590*/  @!P6 IMAD.MOV R250, RZ, RZ, -R250 ;  /* 0x000000fffffae224 */ /* 0x000fe400078e0afa */
[----:B------:R-:W-:Y:S01]  /*215a0*/  @!P1 IMAD.MOV R251, RZ, RZ, -R251 ;  /* 0x000000fffffb9224 */ /* 0x000fe200078e0afb */
[----:B------:R-:W-:Y:S01]  /*215b0*/  IADD3 R3, P6, R0, UR8, RZ ;  /* 0x0000000800037c10 */ /* 0x000fe2000ffde0ff */
[----:B------:R-:W-:Y:S01]  /*215c0*/  @!P4 IMAD.MOV R2, RZ, RZ, -R2 ;  /* 0x000000ffff02c224 */ /* 0x000fe200078e0a02 */
[----:B------:R-:W-:Y:S01]  /*215d0*/  ISETP.NE.AND P1, PT, R125, RZ, PT ;  /* 0x000000ff7d00720c */ /* 0x000fe20003f25270 */
[----:B------:R-:W-:Y:S01]  /*215e0*/  ULDC UR8, c[0x0][0x234] ;  /* 0x00008d0000087ab9 */ /* 0x000fe20000000800 */
[----:B------:R-:W-:Y:S01]  /*215f0*/  LOP3.LUT R125, RZ, R125, RZ, 0x33, !PT ;  /* 0x0000007dff7d7212 */ /* 0x000fe200078e33ff */
[----:B------:R2:W-:Y:S03]  /*21600*/  STL [R1+0x1d64], R3 ;  /* 0x001d640301007387 */ /* 0x0005e60000100800 */
[----:B--2---:R-:W-:-:S02]  /*21610*/  SEL R3, R125, R21, !P1 ;  /* 0x000000157d037207 */ /* 0x004fc40004800000 */
[----:B---3--:R-:W-:-:S03]  /*21620*/  SEL R20, R125, R20, !P1 ;  /* 0x000000147d147207 */ /* 0x008fc60004800000 */
[----:B------:R0:W-:Y:S01]  /*21630*/  STL [R1+0xcc], R3 ;  /* 0x0000cc0301007387 */ /* 0x0001e20000100800 */
[----:B----4-:R-:W-:-:S03]  /*21640*/  SEL R19, R125, R19, !P1 ;  /* 0x000000137d137207 */ /* 0x010fc60004800000 */
[----:B------:R-:W-:Y:S01]  /*21650*/  STL [R1+0xd4], R20 ;  /* 0x0000d41401007387 */ /* 0x000fe20000100800 */
[----:B0-----:R-:W-:-:S03]  /*21660*/  SEL R3, R125, R18, !P1 ;  /* 0x000000127d037207 */ /* 0x001fc60004800000 */
[----:B------:R-:W-:Y:S01]  /*21670*/  STL [R1+0xf0], R19 ;  /* 0x0000f01301007387 */ /* 0x000fe20000100800 */
[C---:B------:R-:W-:Y:S02]  /*21680*/  SEL R17, R125.reuse, R17, !P1 ;  /* 0x000000117d117207 */ /* 0x040fe40004800000 */
[C---:B------:R-:W-:Y:S01]  /*21690*/  SEL R16, R125.reuse, R16, !P1 ;  /* 0x000000107d107207 */ /* 0x040fe20004800000 */
[----:B------:R0:W-:Y:S04]  /*216a0*/  STL [R1+0xfc], R3 ;  /* 0x0000fc0301007387 */ /* 0x0001e80000100800 */
[----:B------:R-:W-:Y:S01]  /*216b0*/  STL [R1+0x154], R17 ;  /* 0x0001541101007387 */ /* 0x000fe20000100800 */
[----:B0-----:R-:W-:-:S03]  /*216c0*/  SEL R3, R125, R15, !P1 ;  /* 0x0000000f7d037207 */ /* 0x001fc60004800000 */
[----:B------:R-:W-:Y:S01]  /*216d0*/  STL [R1+0x1a4], R16 ;  /* 0x0001a41001007387 */ /* 0x000fe20000100800 */
[C---:B------:R-:W-:Y:S02]  /*216e0*/  SEL R14, R125.reuse, R14, !P1 ;  /* 0x0000000e7d0e7207 */ /* 0x040fe40004800000 */
[C---:B------:R-:W-:Y:S01]  /*216f0*/  SEL R13, R125.reuse, R13, !P1 ;  /* 0x0000000d7d0d7207 */ /* 0x040fe20004800000 */
[----:B------:R0:W-:Y:S04]  /*21700*/  STL [R1+0x1d4], R3 ;  /* 0x0001d40301007387 */ /* 0x0001e80000100800 */
[----:B------:R-:W-:Y:S01]  /*21710*/  STL [R1+0x1e4], R14 ;  /* 0x0001e40e01007387 */ /* 0x000fe20000100800 */
[C---:B------:R-:W-:Y:S02]  /*21720*/  SEL R11, R125.reuse, R11, !P1 ;  /* 0x0000000b7d0b7207 */ /* 0x040fe40004800000 */
[C---:B0-----:R-:W-:Y:S01]  /*21730*/  SEL R3, R125.reuse, R12, !P1 ;  /* 0x0000000c7d037207 */ /* 0x041fe20004800000 */
[----:B------:R-:W-:Y:S01]  /*21740*/  STL [R1+0x1ec], R13 ;  /* 0x0001ec0d01007387 */ /* 0x000fe20000100800 */
[----:B------:R-:W-:-:S03]  /*21750*/  SEL R10, R125, R10, !P1 ;  /* 0x0000000a7d0a7207 */ /* 0x000fc60004800000 */
[----:B------:R0:W-:Y:S04]  /*21760*/  STL [R1+0x1fc], R3 ;  /* 0x0001fc0301007387 */ /* 0x0001e80000100800 */
[----:B------:R-:W-:Y:S01]  /*21770*/  STL [R1+0x214], R11 ;  /* 0x0002140b01007387 */ /* 0x000fe20000100800 */
[----:B0-----:R-:W-:-:S03]  /*21780*/  SEL R3, R125, R9, !P1 ;  /* 0x000000097d037207 */ /* 0x001fc60004800000 */
[----:B------:R-:W-:Y:S01]  /*21790*/  STL [R1+0x220], R10 ;  /* 0x0002200a01007387 */ /* 0x000fe20000100800 */
[----:B------:R-:W-:-:S03]  /*217a0*/  SEL R9, R125, R8, !P1 ;  /* 0x000000087d097207 */ /* 0x000fc60004800000 */
[----:B------:R0:W-:Y:S01]  /*217b0*/  STL [R1+0x254], R3 ;  /* 0x0002540301007387 */ /* 0x0001e20000100800 */
[----:B------:R-:W-:-:S03]  /*217c0*/  SEL R8, R125, R252, !P1 ;  /* 0x000000fc7d087207 */ /* 0x000fc60004800000 */
[----:B0-----:R-:W2:Y:S04]  /*217d0*/  LDL.LU R3, [R1+0x588] ;  /* 0x0005880001037983 */ /* 0x001ea80000300800 */
[----:B------:R0:W-:Y:S04]  /*217e0*/  STL [R1+0x25c], R9 ;  /* 0x00025c0901007387 */ /* 0x0001e80000100800 */
[----:B------:R-:W3:Y:S04]  /*217f0*/  LDL.LU R36, [R1+0x580] ;  /* 0x0005800001247983 */ /* 0x000ee80000300800 */
[----:B------:R1:W-:Y:S04]  /*21800*/  STL [R1+0x260], R8 ;  /* 0x0002600801007387 */ /* 0x0003e80000100800 */
[----:B------:R-:W4:Y:S04]  /*21810*/  LDL.LU R35, [R1+0x578] ;  /* 0x0005780001237983 */ /* 0x000f280000300800 */
        /* <DEDUP_REMOVED lines=25> */
[----:B0-----:R-:W4:Y:S04]  /*219b0*/  LDL.LU R9, [R1+0x4cc] ;  /* 0x0004cc0001097983 */ /* 0x001f280000300800 */
[----:B-1----:R-:W4:Y:S04]  /*219c0*/  LDL.LU R8, [R1+0x4c8] ;  /* 0x0004c80001087983 */ /* 0x002f280000300800 */
[----:B------:R-:W4:Y:S01]  /*219d0*/  LDL.LU R252, [R1+0x414] ;  /* 0x0004140001fc7983 */ /* 0x000f220000300800 */
[----:B--2---:R-:W-:-:S05]  /*219e0*/  SEL R3, R125, R3, !P1 ;  /* 0x000000037d037207 */ /* 0x004fca0004800000 */
[----:B------:R3:W-:Y:S02]  /*219f0*/  STL [R1+0x274], R3 ;  /* 0x0002740301007387 */ /* 0x0007e40000100800 */
[C---:B---3--:R-:W-:Y:S02]  /*21a00*/  SEL R3, R125.reuse, R36, !P1 ;  /* 0x000000247d037207 */ /* 0x048fe40004800000 */
[C---:B----4-:R-:W-:Y:S02]  /*21a10*/  SEL R35, R125.reuse, R35, !P1 ;  /* 0x000000237d237207 */ /* 0x050fe40004800000 */
        /* <DEDUP_REMOVED lines=13> */
[----:B------:R0:W-:Y:S01]  /*21af0*/  STL [R1+0x2cc], R3 ;  /* 0x0002cc0301007387 */ /* 0x0001e20000100800 */
[----:B------:R-:W-:-:S03]  /*21b00*/  SEL R26, R125, R26, !P1 ;  /* 0x0000001a7d1a7207 */ /* 0x000fc60004800000 */
[----:B------:R-:W-:Y:S01]  /*21b10*/  STL [R1+0x2e4], R29 ;  /* 0x0002e41d01007387 */ /* 0x000fe20000100800 */
[C---:B------:R-:W-:Y:S02]  /*21b20*/  SEL R25, R125.reuse, R25, !P1 ;  /* 0x000000197d197207 */ /* 0x040fe40004800000 */
[C---:B0-----:R-:W-:Y:S01]  /*21b30*/  SEL R3, R125.reuse, R27, !P1 ;  /* 0x0000001b7d037207 */ /* 0x041fe20004800000 */
[----:B------:R-:W-:Y:S04]  /*21b40*/  STL [R1+0x2e8], R28 ;  /* 0x0002e81c01007387 */ /* 0x000fe80000100800 */
        /* <DEDUP_REMOVED lines=499> */
[C---:B------:R-:W-:Y:S02]  /*23a80*/  SEL R9, R125.reuse, R8, !P1 ;  /* 0x000000087d097207 */ /* 0x040fe40004800000 */
[C---:B------:R-:W-:Y:S01]  /*23a90*/  SEL R8, R125.reuse, R252, !P1 ;  /* 0x000000fc7d087207 */ /* 0x040fe20004800000 */
[----:B------:R0:W-:Y:S04]  /*23aa0*/  STL [R1+0x39c], R3 ;  /* 0x00039c0301007387 */ /* 0x0001e80000100800 */
        /* <DEDUP_REMOVED lines=34> */
[----:B------:R0:W-:Y:S01]  /*23cd0*/  STL [R1+0x380], R3 ;  /* 0x0003800301007387 */ /* 0x0001e20000100800 */
[C---:B---3--:R-:W-:Y:S02]  /*23ce0*/  SEL R36, R125.reuse, R36, !P1 ;  /* 0x000000247d247207 */ /* 0x048fe40004800000 */
[----:B----4-:R-:W-:-:S03]  /*23cf0*/  SEL R35, R125, R35, !P1 ;  /* 0x000000237d237207 */ /* 0x010fc60004800000 */
[----:B------:R-:W-:Y:S01]  /*23d00*/  STL [R1+0x378], R36 ;  /* 0x0003782401007387 */ /* 0x000fe20000100800 */
[----:B0-----:R-:W-:-:S03]  /*23d10*/  SEL R3, R125, R34, !P1 ;  /* 0x000000227d037207 */ /* 0x001fc60004800000 */
[----:B------:R-:W-:Y:S01]  /*23d20*/  STL [R1+0x36c], R35 ;  /* 0x00036c2301007387 */ /* 0x000fe20000100800 */
[----:B------:R-:W-:-:S03]  /*23d30*/  SEL R33, R125, R33, !P1 ;  /* 0x000000217d217207 */ /* 0x000fc60004800000 */
[----:B------:R0:W-:Y:S01]  /*23d40*/  STL [R1+0x360], R3 ;  /* 0x0003600301007387 */ /* 0x0001e20000100800 */
[----:B------:R-:W-:-:S03]  /*23d50*/  SEL R32, R125, R32, !P1 ;  /* 0x000000207d207207 */ /* 0x000fc60004800000 */
        /* <DEDUP_REMOVED lines=45> */
[----:B0-----:R-:W-:-:S03]  /*24030*/  SEL R3, R125, R10, !P1 ;  /* 0x0000000a7d037207 */ /* 0x001fc60004800000 */
[----:B------:R-:W-:Y:S04]  /*24040*/  STL [R1+0x2a8], R11 ;  /* 0x0002a80b01007387 */ /* 0x000fe80000100800 */
[----:B------:R0:W-:Y:S04]  /*24050*/  STL [R1+0x2a0], R3 ;  /* 0x0002a00301007387 */ /* 0x0001e80000100800 */
[----:B------:R1:W-:Y:S04]  /*24060*/  STL [R1+0x298], R9 ;  /* 0x0002980901007387 */ /* 0x0003e80000100800 */
[----:B------:R-:W2:Y:S01]  /*24070*/  LDL.LU R36, [R1+0x78] ;  /* 0x0000780001247983 */ /* 0x000ea20000300800 */
[----:B0-----:R-:W-:-:S03]  /*24080*/  SEL R3, R125, R252, !P1 ;  /* 0x000000fc7d037207 */ /* 0x001fc60004800000 */
[----:B------:R0:W-:Y:S04]  /*24090*/  STL [R1+0x290], R8 ;  /* 0x0002900801007387 */ /* 0x0001e80000100800 */
[----:B------:R-:W3:Y:S04]  /*240a0*/  LDL.LU R35, [R1+0x74] ;  /* 0x0000740001237983 */ /* 0x000ee80000300800 */
[----:B------:R4:W-:Y:S04]  /*240b0*/  STL [R1+0x288], R3 ;  /* 0x0002880301007387 */ /* 0x0009e80000100800 */
        /* <DEDUP_REMOVED lines=25> */
[----:B-1----:R-:W3:Y:S04]  /*24250*/  LDL.LU R9, [R1+0xc] ;  /* 0x00000c0001097983 */ /* 0x002ee80000300800 */
[----:B0-----:R-:W3:Y:S04]  /*24260*/  LDL.LU R8, [R1+0x8] ;  /* 0x0000080001087983 */ /* 0x001ee80000300800 */
[----:B------:R-:W3:Y:S04]  /*24270*/  LDL.LU R252, [R1+0x4] ;  /* 0x0000040001fc7983 */ /* 0x000ee80000300800 */
[----:B----4-:R-:W4:Y:S01]  /*24280*/  LDL.LU R3, [R1] ;  /* 0x0000000001037983 */ /* 0x010f220000300800 */
[----:B--2---:R-:W-:-:S05]  /*24290*/  SEL R36, R125, R36, !P1 ;  /* 0x000000247d247207 */ /* 0x004fca0004800000 */
[----:B------:R0:W-:Y:S01]  /*242a0*/  STL [R1+0x27c], R36 ;  /* 0x00027c2401007387 */ /* 0x0001e20000100800 */
[----:B---3--:R-:W-:-:S03]  /*242b0*/  SEL R35, R125, R35, !P1 ;  /* 0x000000237d237207 */ /* 0x008fc60004800000 */
[----:B0-----:R-:W2:Y:S01]  /*242c0*/  LDL.LU R36, [R1+0x1e50] ;  /* 0x001e500001247983 */ /* 0x001ea20000300800 */
[----:B------:R-:W-:-:S03]  /*242d0*/  SEL R34, R125, R34, !P1 ;  /* 0x000000227d227207 */ /* 0x000fc60004800000 */
[----:B------:R0:W-:Y:S01]  /*242e0*/  STL [R1+0x278], R35 ;  /* 0x0002782301007387 */ /* 0x0001e20000100800 */
[C---:B------:R-:W-:Y:S02]  /*242f0*/  SEL R33, R125.reuse, R33, !P1 ;  /* 0x000000217d217207 */ /* 0x040fe40004800000 */
[C---:B------:R-:W-:Y:S01]  /*24300*/  SEL R32, R125.reuse, R32, !P1 ;  /* 0x000000207d207207 */ /* 0x040fe20004800000 */
[----:B0-----:R-:W3:Y:S01]  /*24310*/  LDL.LU R35, [R1+0x1e4c] ;  /* 0x001e4c0001237983 */ /* 0x001ee20000300800 */
[----:B------:R-:W-:-:S03]  /*24320*/  SEL R31, R125, R31, !P1 ;  /* 0x0000001f7d1f7207 */ /* 0x000fc60004800000 */
[----:B------:R0:W-:Y:S01]  /*24330*/  STL [R1+0x270], R34 ;  /* 0x0002702201007387 */ /* 0x0001e20000100800 */
[C---:B------:R-:W-:Y:S02]  /*24340*/  SEL R30, R125.reuse, R30, !P1 ;  /* 0x0000001e7d1e7207 */ /* 0x040fe40004800000 */
[C---:B------:R-:W-:Y:S01]  /*24350*/  SEL R29, R125.reuse, R29, !P1 ;  /* 0x0000001d7d1d7207 */ /* 0x040fe20004800000 */
[----:B0-----:R-:W2:Y:S04]  /*24360*/  LDL.LU R34, [R1+0x1e48] ;  /* 0x001e480001227983 */ /* 0x001ea80000300800 */
[----:B------:R0:W-:Y:S01]  /*24370*/  STL [R1+0x268], R33 ;  /* 0x0002682101007387 */ /* 0x0001e20000100800 */
[C---:B------:R-:W-:Y:S02]  /*24380*/  SEL R28, R125.reuse, R28, !P1 ;  /* 0x0000001c7d1c7207 */ /* 0x040fe40004800000 */
[C---:B------:R-:W-:Y:S01]  /*24390*/  SEL R27, R125.reuse, R27, !P1 ;  /* 0x0000001b7d1b7207 */ /* 0x040fe20004800000 */
[----:B0-----:R-:W3:Y:S04]  /*243a0*/  LDL.LU R33, [R1+0x1e44] ;  /* 0x001e440001217983 */ /* 0x001ee80000300800 */
[----:B------:R0:W-:Y:S01]  /*243b0*/  STL [R1+0x264], R32 ;  /* 0x0002642001007387 */ /* 0x0001e20000100800 */
[----:B------:R-:W-:-:S03]  /*243c0*/  SEL R26, R125, R26, !P1 ;  /* 0x0000001a7d1a7207 */ /* 0x000fc60004800000 */
[----:B0-----:R-:W2:Y:S04]  /*243d0*/  LDL.LU R32, [R1+0x1e40] ;  /* 0x001e400001207983 */ /* 0x001ea80000300800 */
[----:B------:R0:W-:Y:S01]  /*243e0*/  STL [R1+0x258], R31 ;  /* 0x0002581f01007387 */ /* 0x0001e20000100800 */
[----:B------:R-:W-:-:S03]  /*243f0*/  SEL R25, R125, R25, !P1 ;  /* 0x000000197d197207 */ /* 0x000fc60004800000 */
        /* <DEDUP_REMOVED lines=55> */
[----:B------:R0:W-:Y:S04]  /*24770*/  STL [R1+0x1e0], R12 ;  /* 0x0001e00c01007387 */ /* 0x0001e80000100800 */
[----:B0-----:R-:W2:Y:S04]  /*24780*/  LDL.LU R12, [R1+0x1df0] ;  /* 0x001df000010c7983 */ /* 0x001ea80000300800 */
[----:B------:R0:W-:Y:S04]  /*24790*/  STL [R1+0x1dc], R11 ;  /* 0x0001dc0b01007387 */ /* 0x0001e80000100800 */
        /* <DEDUP_REMOVED lines=8> */
[----:B0-----:R-:W3:Y:S01]  /*24820*/  LDL.LU R252, [R1+0x1ddc] ;  /* 0x001ddc0001fc7983 */ /* 0x001ee20000300800 */
[----:B----4-:R-:W-:-:S05]  /*24830*/  SEL R3, R125, R3, !P1 ;  /* 0x000000037d037207 */ /* 0x010fca0004800000 */
[----:B------:R3:W-:Y:S01]  /*24840*/  STL [R1+0x1c0], R3 ;  /* 0x0001c00301007387 */ /* 0x0007e20000100800 */
[C---:B------:R-:W-:Y:S02]  /*24850*/  SEL R84, R125.reuse, R84, !P1 ;  /* 0x000000547d547207 */ /* 0x040fe40004800000 */
[C---:B------:R-:W-:Y:S02]  /*24860*/  SEL R85, R125.reuse, R85, !P1 ;  /* 0x000000557d557207 */ /* 0x040fe40004800000 */
[C---:B------:R-:W-:Y:S02]  /*24870*/  SEL R86, R125.reuse, R86, !P1 ;  /* 0x000000567d567207 */ /* 0x040fe40004800000 */
[C---:B------:R-:W-:Y:S02]  /*24880*/  SEL R87, R125.reuse, R87, !P1 ;  /* 0x000000577d577207 */ /* 0x040fe40004800000 */
[C---:B------:R-:W-:Y:S02]  /*24890*/  SEL R88, R125.reuse, R88, !P1 ;  /* 0x000000587d587207 */ /* 0x040fe40004800000 */
[----:B------:R-:W-:-:S02]  /*248a0*/  SEL R89, R125, R89, !P1 ;  /* 0x000000597d597207 */ /* 0x000fc40004800000 */
        /* <DEDUP_REMOVED lines=21> */
[C---:B---3--:R-:W-:Y:S02]  /*24a00*/  SEL R3, R125.reuse, R252, !P1 ;  /* 0x000000fc7d037207 */ /* 0x048fe40004800000 */
[C---:B--2---:R-:W-:Y:S02]  /*24a10*/  SEL R252, R125.reuse, R8, !P1 ;  /* 0x000000087dfc7207 */ /* 0x044fe40004800000 */
[C---:B------:R-:W-:Y:S01]  /*24a20*/  SEL R8, R125.reuse, R9, !P1 ;  /* 0x000000097d087207 */ /* 0x040fe20004800000 */
[----:B------:R0:W-:Y:S01]  /*24a30*/  STL [R1+0x1b8], R3 ;  /* 0x0001b80301007387 */ /* 0x0001e20000100800 */
[----:B------:R-:W-:-:S03]  /*24a40*/  SEL R9, R125, R11, !P1 ;  /* 0x0000000b7d097207 */ /* 0x000fc60004800000 */
[----:B------:R-:W-:Y:S01]  /*24a50*/  STL [R1+0x1b4], R252 ;  /* 0x0001b4fc01007387 */ /* 0x000fe20000100800 */
[----:B0-----:R-:W-:-:S03]  /*24a60*/  SEL R3, R125, R10, !P1 ;  /* 0x0000000a7d037207 */ /* 0x001fc60004800000 */
[----:B------:R0:W-:Y:S04]  /*24a70*/  STL [R1+0x1ac], R8 ;  /* 0x0001ac0801007387 */ /* 0x0001e80000100800 */
[----:B------:R1:W-:Y:S01]  /*24a80*/  STL [R1+0x1a8], R3 ;  /* 0x0001a80301007387 */ /* 0x0003e20000100800 */
[----:B0-----:R-:W-:-:S03]  /*24a90*/  SEL R8, R125, R12, !P1 ;  /* 0x0000000c7d087207 */ /* 0x001fc60004800000 */
[----:B------:R0:W-:Y:S01]  /*24aa0*/  STL [R1+0x1a0], R9 ;  /* 0x0001a00901007387 */ /* 0x0001e20000100800 */
[----:B-1----:R-:W-:-:S03]  /*24ab0*/  SEL R3, R125, R13, !P1 ;  /* 0x0000000d7d037207 */ /* 0x002fc60004800000 */
[----:B------:R1:W-:Y:S04]  /*24ac0*/  STL [R1+0x19c], R8 ;  /* 0x00019c0801007387 */ /* 0x0003e80000100800 */
[----:B------:R2:W-:Y:S01]  /*24ad0*/  STL [R1+0x198], R3 ;  /* 0x0001980301007387 */ /* 0x0005e20000100800 */
[C---:B0-----:R-:W-:Y:S02]  /*24ae0*/  SEL R9, R125.reuse, R14, !P1 ;  /* 0x0000000e7d097207 */ /* 0x041fe40004800000 */
[----:B-1----:R-:W-:-:S03]  /*24af0*/  SEL R8, R125, R15, !P1 ;  /* 0x0000000f7d087207 */ /* 0x002fc60004800000 */
[----:B------:R0:W-:Y:S01]  /*24b00*/  STL [R1+0x190], R9 ;  /* 0x0001900901007387 */ /* 0x0001e20000100800 */
[----:B--2---:R-:W-:-:S03]  /*24b10*/  SEL R3, R125, R16, !P1 ;  /* 0x000000107d037207 */ /* 0x004fc60004800000 */
        /* <DEDUP_REMOVED lines=126> */
[----:B------:R1:W-:Y:S01]  /*25300*/  STL [R1+0x1c], R8 ;  /* 0x00001c0801007387 */ /* 0x0003e20000100800 */
[----:B------:R-:W-:-:S03]  /*25310*/  SEL R252, R125, R83, !P1 ;  /* 0x000000537dfc7207 */ /* 0x000fc60004800000 */
[----:B------:R2:W-:Y:S01]  /*25320*/  STL [R1+0x14], R3 ;  /* 0x0000140301007387 */ /* 0x0005e20000100800 */
[C---:B0-----:R-:W-:Y:S02]  /*25330*/  SEL R9, R125.reuse, R80, !P1 ;  /* 0x000000507d097207 */ /* 0x041fe40004800000 */
[C---:B-1----:R-:W-:Y:S02]  /*25340*/  SEL R8, R125.reuse, R81, !P1 ;  /* 0x000000517d087207 */ /* 0x042fe40004800000 */
[C---:B--2---:R-:W-:Y:S01]  /*25350*/  SEL R3, R125.reuse, R82, !P1 ;  /* 0x000000527d037207 */ /* 0x044fe20004800000 */
[----:B------:R0:W-:Y:S04]  /*25360*/  STL [R1+0x10], R9 ;  /* 0x0000100901007387 */ /* 0x0001e80000100800 */
[----:B------:R-:W-:Y:S04]  /*25370*/  STL [R1+0x1d68], R3 ;  /* 0x001d680301007387 */ /* 0x000fe80000100800 */
[----:B------:R1:W-:Y:S04]  /*25380*/  STL [R1+0x8], R8 ;  /* 0x0000080801007387 */ /* 0x0003e80000100800 */
[----:B------:R-:W-:Y:S04]  /*25390*/  STL [R1+0x1d6c], R252 ;  /* 0x001d6cfc01007387 */ /* 0x000fe80000100800 */
        /* <DEDUP_REMOVED lines=15> */
[----:B------:R2:W-:Y:S04]  /*25490*/  STL [R1+0x1dac], R99 ;  /* 0x001dac6301007387 */ /* 0x0005e80000100800 */
[----:B------:R-:W-:Y:S04]  /*254a0*/  STL [R1+0x1db0], R100 ;  /* 0x001db06401007387 */ /* 0x000fe80000100800 */
[----:B------:R-:W-:Y:S04]  /*254b0*/  STL [R1+0x1db4], R101 ;  /* 0x001db46501007387 */ /* 0x000fe80000100800 */
[----:B------:R-:W-:Y:S04]  /*254c0*/  STL [R1+0x1db8], R102 ;  /* 0x001db86601007387 */ /* 0x000fe80000100800 */
[----:B------:R-:W-:Y:S04]  /*254d0*/  STL [R1+0x1dbc], R103 ;  /* 0x001dbc6701007387 */ /* 0x000fe80000100800 */
[----:B------:R-:W-:Y:S04]  /*254e0*/  STL [R1+0x1dc0], R104 ;  /* 0x001dc06801007387 */ /* 0x000fe80000100800 */
[----:B------:R-:W-:Y:S01]  /*254f0*/  STL [R1+0x1dc4], R105 ;  /* 0x001dc46901007387 */ /* 0x000fe20000100800 */
[----:B------:R-:W-:-:S03]  /*25500*/  SEL R80, R125, R2, !P1 ;  /* 0x000000027d507207 */ /* 0x000fc60004800000 */
[----:B------:R-:W-:Y:S01]  /*25510*/  STL [R1+0x1dc8], R106 ;  /* 0x001dc86a01007387 */ /* 0x000fe20000100800 */
[----:B------:R-:W-:Y:S01]  /*25520*/  LEA.HI.X.SX32 R2, R0, UR9, 0x1, P6 ;  /* 0x0000000900027c11 */ /* 0x000fe2000b0f0eff */
[----:B------:R-:W-:Y:S02]  /*25530*/  ULDC UR9, c[0x0][0x240] ;  /* 0x0000900000097ab9 */ /* 0x000fe40000000800 */
[----:B------:R-:W-:Y:S04]  /*25540*/  STL [R1+0x1dcc], R107 ;  /* 0x001dcc6b01007387 */ /* 0x000fe80000100800 */
[----:B------:R-:W-:Y:S04]  /*25550*/  STL [R1+0x1dd0], R108 ;  /* 0x001dd06c01007387 */ /* 0x000fe80000100800 */
[----:B------:R-:W-:Y:S04]  /*25560*/  STL [R1+0x1dd4], R109 ;  /* 0x001dd46d01007387 */ /* 0x000fe80000100800 */
[----:B------:R-:W-:Y:S04]  /*25570*/  STL [R1+0x1dd8], R110 ;  /* 0x001dd86e01007387 */ /* 0x000fe80000100800 */
[----:B------:R-:W3:Y:S04]  /*25580*/  LDL.LU R0, [R1+0x5f4] ;  /* 0x0005f40001007983 */ /* 0x000ee80000300800 */
[----:B------:R-:W4:Y:S04]  /*25590*/  LDL.LU R35, [R1+0xcc] ;  /* 0x0000cc0001237983 */ /* 0x000f280000300800 */
[----:B------:R-:W2:Y:S04]  /*255a0*/  LDL.LU R34, [R1+0xd4] ;  /* 0x0000d40001227983 */ /* 0x000ea80000300800 */
        /* <DEDUP_REMOVED lines=24> */
[----:B0-----:R-:W2:Y:S04]  /*25730*/  LDL.LU R9, [R1+0x320] ;  /* 0x0003200001097983 */ /* 0x001ea80000300800 */
[----:B-1----:R-:W2:Y:S04]  /*25740*/  LDL.LU R8, [R1+0x328] ;  /* 0x0003280001087983 */ /* 0x002ea80000300800 */
[----:B------:R0:W-:Y:S01]  /*25750*/  STL [R1+0x1d60], R2 ;  /* 0x001d600201007387 */ /* 0x0001e20000100800 */
[----:B---3--:R-:W-:-:S05]  /*25760*/  IMAD R0, R0, UR8, RZ ;  /* 0x0000000800007c24 */ /* 0x008fca000f8e02ff */
[----:B------:R1:W-:Y:S01]  /*25770*/  STL [R1+0x1d5c], R0 ;  /* 0x001d5c0001007387 */ /* 0x0003e20000100800 */
[----:B----4-:R-:W-:-:S03]  /*25780*/  IMAD R79, R35, UR9, RZ ;  /* 0x00000009234f7c24 */ /* 0x010fc6000f8e02ff */
[----:B------:R-:W3:Y:S01]  /*25790*/  LDL.LU R38, [R1+0x3c4] ;  /* 0x0003c40001267983 */ /* 0x000ee20000300800 */
[----:B--2---:R-:W-:-:S03]  /*257a0*/  IMAD R78, R34, UR9, RZ ;  /* 0x00000009224e7c24 */ /* 0x004fc6000f8e02ff */
[----:B------:R-:W2:Y:S01]  /*257b0*/  LDL.LU R37, [R1+0x3cc] ;  /* 0x0003cc0001257983 */ /* 0x000ea20000300800 */
[----:B------:R-:W-:-:S03]  /*257c0*/  IMAD R77, R33, UR9, RZ ;  /* 0x00000009214d7c24 */ /* 0x000fc6000f8e02ff */
[----:B------:R-:W4:Y:S01]  /*257d0*/  LDL.LU R36, [R1+0x3d0] ;  /* 0x0003d00001247983 */ /* 0x000f220000300800 */
        /* <DEDUP_REMOVED lines=49> */
[----:B------:R-:W4:Y:S04]  /*25af0*/  LDL.LU R11, [R1+0x444] ;  /* 0x00044400010b7983 */ /* 0x000f280000300800 */
[----:B------:R-:W4:Y:S04]  /*25b00*/  LDL.LU R10, [R1+0x448] ;  /* 0x00044800010a7983 */ /* 0x000f280000300800 */
[----:B------:R-:W4:Y:S04]  /*25b10*/  LDL.LU R9, [R1+0x44c] ;  /* 0x00044c0001097983 */ /* 0x000f280000300800 */
[----:B------:R-:W4:Y:S01]  /*25b20*/  LDL.LU R8, [R1+0x450] ;  /* 0x0004500001087983 */ /* 0x000f220000300800 */
[----:B---3--:R-:W-:-:S02]  /*25b30*/  IMAD R51, R38, UR9, RZ ;  /* 0x0000000926337c24 */ /* 0x008fc4000f8e02ff */
[----:B--2---:R-:W-:Y:S02]  /*25b40*/  IMAD R50, R37, UR9, RZ ;  /* 0x0000000925327c24 */ /* 0x004fe4000f8e02ff */
[----:B----4-:R-:W-:Y:S02]  /*25b50*/  IMAD R49, R36, UR9, RZ ;  /* 0x0000000924317c24 */ /* 0x010fe4000f8e02ff */
[----:B------:R-:W-:Y:S02]  /*25b60*/  IMAD R46, R33, UR9, RZ ;  /* 0x00000009212e7c24 */ /* 0x000fe4000f8e02ff */
[----:B------:R-:W-:Y:S02]  /*25b70*/  IMAD R45, R32, UR9, RZ ;  /* 0x00000009202d7c24 */ /* 0x000fe4000f8e02ff */
[----:B------:R-:W-:Y:S02]  /*25b80*/  IMAD R44, R31, UR9, RZ ;  /* 0x000000091f2c7c24 */ /* 0x000fe4000f8e02ff */
[----:B------:R-:W-:-:S02]  /*25b90*/  IMAD R43, R30, UR9, RZ ;  /* 0x000000091e2b7c24 */ /* 0x000fc4000f8e02ff */
[----:B------:R-:W-:Y:S02]  /*25ba0*/  IMAD R42, R29, UR9, RZ ;  /* 0x000000091d2a7c24 */ /* 0x000fe4000f8e02ff */
[----:B------:R-:W-:Y:S02]  /*25bb0*/  IMAD R41, R28, UR9, RZ ;  /* 0x000000091c297c24 */ /* 0x000fe4000f8e02ff */
        /* <DEDUP_REMOVED lines=8> */
[----:B------:R-:W2:Y:S01]  /*25c40*/  LDL.LU R20, [R1+0x454] ;  /* 0x0004540001147983 */ /* 0x000ea20000300800 */
[----:B------:R-:W-:-:S03]  /*25c50*/  IMAD R32, R19, UR9, RZ ;  /* 0x0000000913207c24 */ /* 0x000fc6000f8e02ff */
[----:B------:R-:W3:Y:S01]  /*25c60*/  LDL.LU R19, [R1+0x45c] ;  /* 0x00045c0001137983 */ /* 0x000ee20000300800 */
        /* <DEDUP_REMOVED lines=14> */
[----:B------:R-:W-:Y:S02]  /*25d50*/  IMAD R35, R22, UR9, RZ ;  /* 0x0000000916237c24 */ /* 0x000fe4000f8e02ff */
[----:B------:R-:W-:Y:S02]  /*25d60*/  IMAD R24, R11, UR9, RZ ;  /* 0x000000090b187c24 */ /* 0x000fe4000f8e02ff */
[----:B------:R-:W4:Y:S01]  /*25d70*/  LDL.LU R11, [R1+0x47c] ;  /* 0x00047c00010b7983 */ /* 0x000f220000300800 */
[----:B------:R-:W-:Y:S02]  /*25d80*/  IMAD R23, R10, UR9, RZ ;  /* 0x000000090a177c24 */ /* 0x000fe4000f8e02ff */
[----:B------:R-:W-:Y:S01]  /*25d90*/  IMAD R34, R21, UR9, RZ ;  /* 0x0000000915227c24 */ /* 0x000fe2000f8e02ff */
[----:B------:R-:W4:Y:S01]  /*25da0*/  LDL.LU R10, [R1+0x480] ;  /* 0x00048000010a7983 */ /* 0x000f220000300800 */
[----:B------:R-:W-:-:S03]  /*25db0*/  IMAD R22, R9, UR9, RZ ;  /* 0x0000000909167c24 */ /* 0x000fc6000f8e02ff */
[----:B------:R-:W4:Y:S01]  /*25dc0*/  LDL.LU R9, [R1+0x484] ;  /* 0x0004840001097983 */ /* 0x000f220000300800 */
[----:B------:R-:W-:-:S03]  /*25dd0*/  IMAD R21, R8, UR9, RZ ;  /* 0x0000000908157c24 */ /* 0x000fc6000f8e02ff */
[----:B------:R-:W4:Y:S04]  /*25de0*/  LDL.LU R8, [R1+0x488] ;  /* 0x0004880001087983 */ /* 0x000f280000300800 */
[----:B------:R-:W2:Y:S04]  /*25df0*/  LDL.LU R99, [R1+0x48c] ;  /* 0x00048c0001637983 */ /* 0x000ea80000300800 */
[----:B------:R-:W3:Y:S04]  /*25e00*/  LDL.LU R98, [R1+0x490] ;  /* 0x0004900001627983 */ /* 0x000ee80000300800 */
[----:B------:R-:W4:Y:S04]  /*25e10*/  LDL.LU R97, [R1+0x494] ;  /* 0x0004940001617983 */ /* 0x000f280000300800 */
[----:B------:R-:W4:Y:S04]  /*25e20*/  LDL.LU R96, [R1+0x498] ;  /* 0x0004980001607983 */ /* 0x000f280000300800 */
[----:B------:R-:W0:Y:S04]  /*25e30*/  LDL.LU R95, [R1+0x49c] ;  /* 0x00049c00015f7983 */ /* 0x000e280000300800 */
[----:B------:R-:W2:Y:S04]  /*25e40*/  LDL.LU R94, [R1+0x4a0] ;  /* 0x0004a000015e7983 */ /* 0x000ea80000300800 */
[----:B------:R-:W1:Y:S04]  /*25e50*/  LDL.LU R93, [R1+0x4a4] ;  /* 0x0004a400015d7983 */ /* 0x000e680000300800 */
[----:B------:R-:W3:Y:S04]  /*25e60*/  LDL.LU R92, [R1+0x4a8] ;  /* 0x0004a800015c7983 */ /* 0x000ee80000300800 */
        /* <DEDUP_REMOVED lines=9> */
[----:B------:R-:W4:Y:S01]  /*25f00*/  LDL.LU R3, [R1+0x4b8] ;  /* 0x0004b80001037983 */ /* 0x000f220000300800 */
[----:B------:R-:W-:-:S02]  /*25f10*/  @!P5 IMAD.MOV R4, RZ, RZ, -R4 ;  /* 0x000000ffff04d224 */ /* 0x000fc400078e0a04 */
[----:B------:R-:W-:Y:S02]  /*25f20*/  @!P2 IMAD.MOV R5, RZ, RZ, -R5 ;  /* 0x000000ffff05a224 */ /* 0x000fe400078e0a05 */
[----:B------:R-:W-:Y:S02]  /*25f30*/  @!P3 IMAD.MOV R6, RZ, RZ, -R6 ;  /* 0x000000ffff06b224 */ /* 0x000fe400078e0a06 */
[----:B------:R-:W-:Y:S01]  /*25f40*/  @!P0 IMAD.MOV R7, RZ, RZ, -R7 ;  /* 0x000000ffff078224 */ /* 0x000fe200078e0a07 */
        /* <DEDUP_REMOVED lines=93> */
[----:B------:R-:W-:Y:S01]  /*26520*/  SEL R205, R125, R205, !P1 ;  /* 0x000000cd7dcd7207 */ /* 0x000fe20004800000 */
[----:B0-----:R-:W-:-:S02]  /*26530*/  IMAD R2, R95, UR9, RZ ;  /* 0x000000095f027c24 */ /* 0x001fc4000f8e02ff */
[----:B--2---:R-:W-:-:S03]  /*26540*/  IMAD R94, R94, UR9, RZ ;  /* 0x000000095e5e7c24 */ /* 0x004fc6000f8e02ff */
[----:B------:R3:W-:Y:S01]  /*26550*/  STL [R1], R2 ;  /* 0x0000000201007387 */ /* 0x0007e20000100800 */
[----:B-1----:R-:W-:-:S03]  /*26560*/  IMAD R0, R93, UR9, RZ ;  /* 0x000000095d007c24 */ /* 0x002fc6000f8e02ff */
[----:B------:R-:W-:Y:S04]  /*26570*/  STL [R1+0xc], R94 ;  /* 0x00000c5e01007387 */ /* 0x000fe80000100800 */
[----:B------:R0:W-:Y:S01]  /*26580*/  STL [R1+0x18], R0 ;  /* 0x0000180001007387 */ /* 0x0001e20000100800 */
[----:B---3--:R-:W-:Y:S02]  /*26590*/  IMAD R2, R92, UR9, RZ ;  /* 0x000000095c027c24 */ /* 0x008fe4000f8e02ff */
[----:B----4-:R-:W-:-:S03]  /*265a0*/  IMAD R91, R91, UR9, RZ ;  /* 0x000000095b5b7c24 */ /* 0x010fc6000f8e02ff */
[----:B------:R1:W-:Y:S01]  /*265b0*/  STL [R1+0x24], R2 ;  /* 0x0000240201007387 */ /* 0x0003e20000100800 */
[----:B0-----:R-:W-:-:S03]  /*265c0*/  IMAD R0, R90, UR9, RZ ;  /* 0x000000095a007c24 */ /* 0x001fc6000f8e02ff */
[----:B------:R-:W-:Y:S01]  /*265d0*/  STL [R1+0x34], R91 ;  /* 0x0000345b01007387 */ /* 0x000fe20000100800 */
[----:B------:R-:W-:-:S03]  /*265e0*/  IMAD R88, R88, UR9, RZ ;  /* 0x0000000958587c24 */ /* 0x000fc6000f8e02ff */
[----:B------:R0:W-:Y:S01]  /*265f0*/  STL [R1+0x3c], R0 ;  /* 0x00003c0001007387 */ /* 0x0001e20000100800 */
[----:B-1----:R-:W-:-:S05]  /*26600*/  IMAD R2, R89, UR9, RZ ;  /* 0x0000000959027c24 */ /* 0x002fca000f8e02ff */
        /* <DEDUP_REMOVED lines=8> */
[----:B------:R-:W-:Y:S04]  /*26690*/  STL [R1+0x80], R85 ;  /* 0x0000805501007387 */ /* 0x000fe80000100800 */
[----:B------:R0:W-:Y:S01]  /*266a0*/  STL [R1+0x8c], R0 ;  /* 0x00008c0001007387 */ /* 0x0001e20000100800 */
[----:B-1----:R-:W-:Y:S02]  /*266b0*/  IMAD R2, R252, UR9, RZ ;  /* 0x00000009fc027c24 */ /* 0x002fe4000f8e02ff */
[----:B------:R-:W-:Y:S01]  /*266c0*/  IMAD R3, R3, UR9, RZ ;  /* 0x0000000903037c24 */ /* 0x000fe2000f8e02ff */
[----:B0-----:R-:W2:Y:S04]  /*266d0*/  LDL.LU R0, [R1+0x3c0] ;  /* 0x0003c00001007983 */ /* 0x001ea80000300800 */
[----:B------:R0:W-:Y:S04]  /*266e0*/  STL [R1+0x98], R2 ;  /* 0x0000980201007387 */ /* 0x0001e80000100800 */
[----:B0-----:R-:W3:Y:S04]  /*266f0*/  LDL.LU R2, [R1+0x3bc] ;  /* 0x0003bc0001027983 */ /* 0x001ee80000300800 */
        /* <DEDUP_REMOVED lines=9> */
[----:B------:R-:W-:-:S03]  /*26790*/  SEL R206, R125, R206, !P1 ;  /* 0x000000ce7dce7207 */ /* 0x000fc60004800000 */
[----:B------:R-:W4:Y:S01]  /*267a0*/  LDL.LU R102, [R1+0x5d0] ;  /* 0x0005d00001667983 */ /* 0x000f220000300800 */
[C---:B------:R-:W-:Y:S02]  /*267b0*/  SEL R207, R125.reuse, R207, !P1 ;  /* 0x000000cf7dcf7207 */ /* 0x040fe40004800000 */
[C---:B------:R-:W-:Y:S01]  /*267c0*/  SEL R208, R125.reuse, R208, !P1 ;  /* 0x000000d07dd07207 */ /* 0x040fe20004800000 */
[----:B------:R-:W4:Y:S01]  /*267d0*/  LDL.LU R101, [R1+0x5cc] ;  /* 0x0005cc0001657983 */ /* 0x000f220000300800 */
[C---:B------:R-:W-:Y:S02]  /*267e0*/  SEL R209, R125.reuse, R209, !P1 ;  /* 0x000000d17dd17207 */ /* 0x040fe40004800000 */
[C---:B------:R-:W-:Y:S01]  /*267f0*/  SEL R210, R125.reuse, R210, !P1 ;  /* 0x000000d27dd27207 */ /* 0x040fe20004800000 */
[----:B------:R-:W4:Y:S01]  /*26800*/  LDL.LU R100, [R1+0x5c8] ;  /* 0x0005c80001647983 */ /* 0x000f220000300800 */
        /* <DEDUP_REMOVED lines=44> */
[----:B------:R-:W-:Y:S01]  /*26ad0*/  SEL R125, R125, R7, !P1 ;  /* 0x000000077d7d7207 */ /* 0x000fe20004800000 */
[----:B------:R-:W-:Y:S02]  /*26ae0*/  IMAD R7, R99, UR9, RZ ;  /* 0x0000000963077c24 */ /* 0x000fe4000f8e02ff */
[----:B------:R-:W4:Y:S01]  /*26af0*/  LDL.LU R99, [R1+0x5c4] ;  /* 0x0005c40001637983 */ /* 0x000f220000300800 */
[----:B------:R-:W-:Y:S02]  /*26b00*/  IMAD R6, R98, UR9, RZ ;  /* 0x0000000962067c24 */ /* 0x000fe4000f8e02ff */
[----:B------:R-:W-:Y:S01]  /*26b10*/  IMAD R5, R97, UR9, RZ ;  /* 0x0000000961057c24 */ /* 0x000fe2000f8e02ff */
[----:B------:R-:W4:Y:S01]  /*26b20*/  LDL.LU R98, [R1+0x5c0] ;  /* 0x0005c00001627983 */ /* 0x000f220000300800 */
[----:B------:R-:W-:-:S03]  /*26b30*/  IMAD R4, R96, UR9, RZ ;  /* 0x0000000960047c24 */ /* 0x000fc6000f8e02ff */
        /* <DEDUP_REMOVED lines=15> */
[----:B0-----:R-:W4:Y:S01]  /*26c30*/  LDL.LU R3, [R1+0x580] ;  /* 0x0005800001037983 */ /* 0x001f220000300800 */
[----:B--2---:R-:W-:-:S05]  /*26c40*/  IMAD R0, R0, UR9, RZ ;  /* 0x0000000900007c24 */ /* 0x004fca000f8e02ff */
[----:B------:R3:W-:Y:S02]  /*26c50*/  STL [R1+0xb4], R0 ;  /* 0x0000b40001007387 */ /* 0x0007e40000100800 */
[----:B---3--:R-:W-:-:S05]  /*26c60*/  IMAD R0, R2, UR9, RZ ;  /* 0x0000000902007c24 */ /* 0x008fca000f8e02ff */
[----:B------:R0:W-:Y:S01]  /*26c70*/  STL [R1+0xbc], R0 ;  /* 0x0000bc0001007387 */ /* 0x0001e20000100800 */
[----:B----4-:R-:W-:Y:S02]  /*26c80*/  IMAD R2, R110, UR9, RZ ;  /* 0x000000096e027c24 */ /* 0x010fe4000f8e02ff */
[----:B------:R-:W-:-:S03]  /*26c90*/  IMAD R109, R109, UR9, RZ ;  /* 0x000000096d6d7c24 */ /* 0x000fc6000f8e02ff */
[----:B------:R1:W-:Y:S01]  /*26ca0*/  STL [R1+0xcc], R2 ;  /* 0x0000cc0201007387 */ /* 0x0003e20000100800 */
[----:B0-----:R-:W-:-:S03]  /*26cb0*/  IMAD R0, R108, UR9, RZ ;  /* 0x000000096c007c24 */ /* 0x001fc6000f8e02ff */
[----:B------:R-:W-:Y:S04]  /*26cc0*/  STL [R1+0xd4], R109 ;  /* 0x0000d46d01007387 */ /* 0x000fe80000100800 */
[----:B------:R0:W-:Y:S01]  /*26cd0*/  STL [R1+0xe4], R0 ;  /* 0x0000e40001007387 */ /* 0x0001e20000100800 */
[----:B-1----:R-:W-:Y:S02]  /*26ce0*/  IMAD R2, R107, UR9, RZ ;  /* 0x000000096b027c24 */ /* 0x002fe4000f8e02ff */
[----:B------:R-:W-:-:S03]  /*26cf0*/  IMAD R106, R106, UR9, RZ ;  /* 0x000000096a6a7c24 */ /* 0x000fc6000f8e02ff */
        /* <DEDUP_REMOVED lines=12> */
[----:B------:R1:W-:Y:S04]  /*26dc0*/  STL [R1+0x13c], R2 ;  /* 0x00013c0201007387 */ /* 0x0003e80000100800 */
[----:B------:R-:W-:Y:S01]  /*26dd0*/  STL [R1+0x14c], R100 ;  /* 0x00014c6401007387 */ /* 0x000fe20000100800 */
[----:B0-----:R-:W-:Y:S02]  /*26de0*/  IMAD R0, R99, UR9, RZ ;  /* 0x0000000963007c24 */ /* 0x001fe4000f8e02ff */
[----:B-1----:R-:W-:-:S03]  /*26df0*/  IMAD R2, R98, UR9, RZ ;  /* 0x0000000962027c24 */ /* 0x002fc6000f8e02ff */
[----:B------:R0:W-:Y:S01]  /*26e00*/  STL [R1+0x154], R0 ;  /* 0x0001540001007387 */ /* 0x0001e20000100800 */
[----:B------:R-:W-:-:S03]  /*26e10*/  IMAD R97, R97, UR9, RZ ;  /* 0x0000000961617c24 */ /* 0x000fc6000f8e02ff */
[----:B------:R1:W-:Y:S01]  /*26e20*/  STL [R1+0x164], R2 ;  /* 0x0001640201007387 */ /* 0x0003e20000100800 */
[----:B0-----:R-:W-:-:S03]  /*26e30*/  IMAD R0, R96, UR9, RZ ;  /* 0x0000000960007c24 */ /* 0x001fc6000f8e02ff */
[----:B------:R-:W-:Y:S01]  /*26e40*/  STL [R1+0x170], R97 ;  /* 0x0001706101007387 */ /* 0x000fe20000100800 */
[----:B-1----:R-:W-:-:S03]  /*26e50*/  IMAD R2, R95, UR9, RZ ;  /* 0x000000095f027c24 */ /* 0x002fc6000f8e02ff */
[----:B------:R0:W-:Y:S01]  /*26e60*/  STL [R1+0x17c], R0 ;  /* 0x00017c0001007387 */ /* 0x0001e20000100800 */
[----:B------:R-:W-:-:S03]  /*26e70*/  IMAD R94, R94, UR9, RZ ;  /* 0x000000095e5e7c24 */ /* 0x000fc6000f8e02ff */
[----:B------:R1:W-:Y:S01]  /*26e80*/  STL [R1+0x188], R2 ;  /* 0x0001880201007387 */ /* 0x0003e20000100800 */
[----:B0-----:R-:W-:-:S03]  /*26e90*/  IMAD R0, R93, UR9, RZ ;  /* 0x000000095d007c24 */ /* 0x001fc6000f8e02ff */
[----:B------:R-:W-:Y:S01]  /*26ea0*/  STL [R1+0x194], R94 ;  /* 0x0001945e01007387 */ /* 0x000fe20000100800 */
[----:B------:R-:W-:Y:S02]  /*26eb0*/  IMAD R91, R91, UR9, RZ ;  /* 0x000000095b5b7c24 */ /* 0x000fe4000f8e02ff */
[----:B-1----:R-:W-:Y:S01]  /*26ec0*/  IMAD R2, R92, UR9, RZ ;  /* 0x000000095c027c24 */ /* 0x002fe2000f8e02ff */
[----:B------:R0:W-:Y:S04]  /*26ed0*/  STL [R1+0x1a4], R0 ;  /* 0x0001a40001007387 */ /* 0x0001e80000100800 */
        /* <DEDUP_REMOVED lines=15> */
[----:B-1----:R-:W-:-:S03]  /*26fd0*/  IMAD R2, R252, UR9, RZ ;  /* 0x00000009fc027c24 */ /* 0x002fc6000f8e02ff */
[----:B------:R0:W-:Y:S01]  /*26fe0*/  STL [R1+0x214], R0 ;  /* 0x0002140001007387 */ /* 0x0001e20000100800 */
[----:B------:R-:W-:-:S03]  /*26ff0*/  IMAD R3, R3, UR9, RZ ;  /* 0x0000000903037c24 */ /* 0x000fc6000f8e02ff */
        /* <DEDUP_REMOVED lines=68> */
[----:B-1----:R-:W-:Y:S02]  /*27440*/  IMAD R2, R95, UR9, RZ ;  /* 0x000000095f027c24 */ /* 0x002fe4000f8e02ff */
        /* <DEDUP_REMOVED lines=433> */
[----:B----4-:R-:W-:-:S05]  /*28f60*/  IMAD R2, R110, UR9, RZ ;  /* 0x000000096e027c24 */ /* 0x010fca000f8e02ff */
[----:B------:R1:W-:Y:S01]  /*28f70*/  STL [R1+0x160], R2 ;  /* 0x0001600201007387 */ /* 0x0003e20000100800 */
[----:B0-----:R-:W-:Y:S02]  /*28f80*/  IMAD R0, R109, UR9, RZ ;  /* 0x000000096d007c24 */ /* 0x001fe4000f8e02ff */
[----:B------:R-:W-:-:S03]  /*28f90*/  IMAD R108, R108, UR9, RZ ;  /* 0x000000096c6c7c24 */ /* 0x000fc6000f8e02ff */
[----:B------:R0:W-:Y:S01]  /*28fa0*/  STL [R1+0x15c], R0 ;  /* 0x00015c0001007387 */ /* 0x0001e20000100800 */
[----:B-1----:R-:W-:-:S03]  /*28fb0*/  IMAD R2, R107, UR9, RZ ;  /* 0x000000096b027c24 */ /* 0x002fc6000f8e02ff */
[----:B------:R-:W-:Y:S01]  /*28fc0*/  STL [R1+0x158], R108 ;  /* 0x0001586c01007387 */ /* 0x000fe20000100800 */
[----:B------:R-:W-:Y:S02]  /*28fd0*/  IMAD R105, R105, UR9, RZ ;  /* 0x0000000969697c24 */ /* 0x000fe4000f8e02ff */
[----:B0-----:R-:W-:Y:S01]  /*28fe0*/  IMAD R0, R106, UR9, RZ ;  /* 0x000000096a007c24 */ /* 0x001fe2000f8e02ff */
[----:B------:R0:W-:Y:S04]  /*28ff0*/  STL [R1+0x150], R2 ;  /* 0x0001500201007387 */ /* 0x0001e80000100800 */
[----:B------:R1:W-:Y:S01]  /*29000*/  STL [R1+0x148], R0 ;  /* 0x0001480001007387 */ /* 0x0003e20000100800 */
[----:B0-----:R-:W-:-:S03]  /*29010*/  IMAD R2, R104, UR9, RZ ;  /* 0x0000000968027c24 */ /* 0x001fc6000f8e02ff */
[----:B------:R-:W-:Y:S01]  /*29020*/  STL [R1+0x144], R105 ;  /* 0x0001446901007387 */ /* 0x000fe20000100800 */
[----:B-1----:R-:W-:-:S03]  /*29030*/  IMAD R0, R103, UR9, RZ ;  /* 0x0000000967007c24 */ /* 0x002fc6000f8e02ff */
[----:B------:R0:W-:Y:S01]  /*29040*/  STL [R1+0x140], R2 ;  /* 0x0001400201007387 */ /* 0x0001e20000100800 */
[----:B------:R-:W-:-:S03]  /*29050*/  IMAD R102, R102, UR9, RZ ;  /* 0x0000000966667c24 */ /* 0x000fc6000f8e02ff */
[----:B------:R1:W-:Y:S01]  /*29060*/  STL [R1+0x138], R0 ;  /* 0x0001380001007387 */ /* 0x0003e20000100800 */
[----:B------:R-:W-:Y:S02]  /*29070*/  IMAD R99, R99, UR9, RZ ;  /* 0x0000000963637c24 */ /* 0x000fe4000f8e02ff */
[----:B0-----:R-:W-:Y:S01]  /*29080*/  IMAD R2, R101, UR9, RZ ;  /* 0x0000000965027c24 */ /* 0x001fe2000f8e02ff */
[----:B------:R-:W-:Y:S01]  /*29090*/  STL [R1+0x134], R102 ;  /* 0x0001346601007387 */ /* 0x000fe20000100800 */
[----:B-1----:R-:W-:-:S03]  /*290a0*/  IMAD R0, R100, UR9, RZ ;  /* 0x0000000964007c24 */ /* 0x002fc6000f8e02ff */
[----:B------:R0:W-:Y:S04]  /*290b0*/  STL [R1+0x12c], R2 ;  /* 0x00012c0201007387 */ /* 0x0001e80000100800 */
        /* <DEDUP_REMOVED lines=23> */
[----:B------:R0:W-:Y:S01]  /*29230*/  STL [R1+0xe8], R2 ;  /* 0x0000e80201007387 */ /* 0x0001e20000100800 */
[----:B------:R-:W-:-:S03]  /*29240*/  IMAD R84, R84, UR9, RZ ;  /* 0x0000000954547c24 */ /* 0x000fc6000f8e02ff */
[----:B------:R1:W-:Y:S01]  /*29250*/  STL [R1+0xe0], R0 ;  /* 0x0000e00001007387 */ /* 0x0003e20000100800 */
[----:B0-----:R-:W-:-:S03]  /*29260*/  IMAD R2, R86, UR9, RZ ;  /* 0x0000000956027c24 */ /* 0x001fc6000f8e02ff */
[----:B------:R-:W-:Y:S01]  /*29270*/  STL [R1+0xdc], R87 ;  /* 0x0000dc5701007387 */ /* 0x000fe20000100800 */
[----:B-1----:R-:W-:-:S03]  /*29280*/  IMAD R0, R85, UR9, RZ ;  /* 0x0000000955007c24 */ /* 0x002fc6000f8e02ff */
[----:B------:R0:W-:Y:S04]  /*29290*/  STL [R1+0xd8], R2 ;  /* 0x0000d80201007387 */ /* 0x0001e80000100800 */
[----:B------:R1:W-:Y:S01]  /*292a0*/  STL [R1+0xd0], R0 ;  /* 0x0000d00001007387 */ /* 0x0003e20000100800 */
[----:B0-----:R-:W-:-:S03]  /*292b0*/  IMAD R2, R252, UR9, RZ ;  /* 0x00000009fc027c24 */ /* 0x001fc6000f8e02ff */
[----:B------:R0:W-:Y:S01]  /*292c0*/  STL [R1+0xc8], R84 ;  /* 0x0000c85401007387 */ /* 0x0001e20000100800 */
[----:B-1----:R-:W-:-:S03]  /*292d0*/  IMAD R0, R3, UR9, RZ ;  /* 0x0000000903007c24 */ /* 0x002fc6000f8e02ff */
[----:B------:R-:W2:Y:S04]  /*292e0*/  LDL.LU R110, [R1+0xb8] ;  /* 0x0000b800016e7983 */ /* 0x000ea80000300800 */
[----:B------:R-:W-:Y:S04]  /*292f0*/  STL [R1+0xc4], R2 ;  /* 0x0000c40201007387 */ /* 0x000fe80000100800 */
        /* <DEDUP_REMOVED lines=27> */
[----:B------:R-:W4:Y:S04]  /*294b0*/  LDL.LU R252, [R1+0x1c] ;  /* 0x00001c0001fc7983 */ /* 0x000f280000300800 */
[----:B------:R-:W4:Y:S04]  /*294c0*/  LDL.LU R3, [R1+0x14] ;  /* 0x0000140001037983 */ /* 0x000f280000300800 */
[----:B-1----:R-:W4:Y:S04]  /*294d0*/  LDL.LU R0, [R1+0x10] ;  /* 0x0000100001007983 */ /* 0x002f280000300800 */
[----:B------:R-:W4:Y:S01]  /*294e0*/  LDL.LU R2, [R1+0x8] ;  /* 0x0000080001027983 */ /* 0x000f220000300800 */
[----:B--2---:R-:W-:-:S05]  /*294f0*/  IMAD R110, R110, UR9, RZ ;  /* 0x000000096e6e7c24 */ /* 0x004fca000f8e02ff */
[----:B------:R0:W-:Y:S01]  /*29500*/  STL [R1+0xb8], R110 ;  /* 0x0000b86e01007387 */ /* 0x0001e20000100800 */
[----:B---3--:R-:W-:-:S03]  /*29510*/  IMAD R109, R109, UR9, RZ ;  /* 0x000000096d6d7c24 */ /* 0x008fc6000f8e02ff */
[----:B0-----:R-:W2:Y:S01]  /*29520*/  LDL.LU R110, [R1+0x1dd8] ;  /* 0x001dd800016e7983 */ /* 0x001ea20000300800 */
[----:B----4-:R-:W-:-:S03]  /*29530*/  IMAD R108, R108, UR9, RZ ;  /* 0x000000096c6c7c24 */ /* 0x010fc6000f8e02ff */
[----:B------:R0:W-:Y:S01]  /*29540*/  STL [R1+0xb0], R109 ;  /* 0x0000b06d01007387 */ /* 0x0001e20000100800 */
[----:B------:R-:W-:Y:S02]  /*29550*/  IMAD R107, R107, UR9, RZ ;  /* 0x000000096b6b7c24 */ /* 0x000fe4000f8e02ff */
[----:B------:R-:W-:Y:S01]  /*29560*/  IMAD R106, R106, UR9, RZ ;  /* 0x000000096a6a7c24 */ /* 0x000fe2000f8e02ff */
[----:B0-----:R-:W3:Y:S01]  /*29570*/  LDL.LU R109, [R1+0x1dd4] ;  /* 0x001dd400016d7983 */ /* 0x001ee20000300800 */
[----:B------:R-:W-:-:S03]  /*29580*/  IMAD R105, R105, UR9, RZ ;  /* 0x0000000969697c24 */ /* 0x000fc6000f8e02ff */
[----:B------:R0:W-:Y:S01]  /*29590*/  STL [R1+0xac], R108 ;  /* 0x0000ac6c01007387 */ /* 0x0001e20000100800 */
[----:B------:R-:W-:Y:S02]  /*295a0*/  IMAD R104, R104, UR9, RZ ;  /* 0x0000000968687c24 */ /* 0x000fe4000f8e02ff */
[----:B------:R-:W-:Y:S01]  /*295b0*/  IMAD R103, R103, UR9, RZ ;  /* 0x0000000967677c24 */ /* 0x000fe2000f8e02ff */
[----:B0-----:R-:W4:Y:S04]  /*295c0*/  LDL.LU R108, [R1+0x1dd0] ;  /* 0x001dd000016c7983 */ /* 0x001f280000300800 */
[----:B------:R0:W-:Y:S01]  /*295d0*/  STL [R1+0xa8], R107 ;  /* 0x0000a86b01007387 */ /* 0x0001e20000100800 */
[----:B------:R-:W-:Y:S02]  /*295e0*/  IMAD R102, R102, UR9, RZ ;  /* 0x0000000966667c24 */ /* 0x000fe4000f8e02ff */
[----:B------:R-:W-:Y:S01]  /*295f0*/  IMAD R101, R101, UR9, RZ ;  /* 0x0000000965657c24 */ /* 0x000fe2000f8e02ff */
[----:B0-----:R-:W2:Y:S04]  /*29600*/  LDL.LU R107, [R1+0x1dcc] ;  /* 0x001dcc00016b7983 */ /* 0x001ea80000300800 */
[----:B------:R0:W-:Y:S01]  /*29610*/  STL [R1+0xa0], R106 ;  /* 0x0000a06a01007387 */ /* 0x0001e20000100800 */
[----:B------:R-:W-:-:S03]  /*29620*/  IMAD R100, R100, UR9, RZ ;  /* 0x0000000964647c24 */ /* 0x000fc6000f8e02ff */
[----:B0-----:R-:W3:Y:S04]  /*29630*/  LDL.LU R106, [R1+0x1dc8] ;  /* 0x001dc800016a7983 */ /* 0x001ee80000300800 */
[----:B------:R0:W-:Y:S01]  /*29640*/  STL [R1+0x9c], R105 ;  /* 0x00009c6901007387 */ /* 0x0001e20000100800 */
[----:B------:R-:W-:-:S03]  /*29650*/  IMAD R99, R99, UR9, RZ ;  /* 0x0000000963637c24 */ /* 0x000fc6000f8e02ff */
[----:B0-----:R-:W4:Y:S04]  /*29660*/  LDL.LU R105, [R1+0x1dc4] ;  /* 0x001dc40001697983 */ /* 0x001f280000300800 */
[----:B------:R0:W-:Y:S01]  /*29670*/  STL [R1+0x94], R104 ;  /* 0x0000946801007387 */ /* 0x0001e20000100800 */
[----:B------:R-:W-:-:S03]  /*29680*/  IMAD R98, R98, UR9, RZ ;  /* 0x0000000962627c24 */ /* 0x000fc6000f8e02ff */
        /* <DEDUP_REMOVED lines=49> */
[----:B------:R0:W-:Y:S04]  /*299a0*/  STL [R1+0x30], R87 ;  /* 0x0000305701007387 */ /* 0x0001e80000100800 */
[----:B0-----:R-:W4:Y:S04]  /*299b0*/  LDL.LU R87, [R1+0x1d7c] ;  /* 0x001d7c0001577983 */ /* 0x001f280000300800 */
[----:B------:R0:W-:Y:S04]  /*299c0*/  STL [R1+0x2c], R86 ;  /* 0x00002c5601007387 */ /* 0x0001e80000100800 */
[----:B0-----:R-:W2:Y:S04]  /*299d0*/  LDL.LU R86, [R1+0x1d78] ;  /* 0x001d780001567983 */ /* 0x001ea80000300800 */
[----:B------:R0:W-:Y:S04]  /*299e0*/  STL [R1+0x28], R85 ;  /* 0x0000285501007387 */ /* 0x0001e80000100800 */
[----:B0-----:R-:W3:Y:S04]  /*299f0*/  LDL.LU R85, [R1+0x1d74] ;  /* 0x001d740001557983 */ /* 0x001ee80000300800 */
[----:B------:R0:W-:Y:S04]  /*29a00*/  STL [R1+0x20], R84 ;  /* 0x0000205401007387 */ /* 0x0001e80000100800 */
[----:B0-----:R-:W4:Y:S04]  /*29a10*/  LDL.LU R84, [R1+0x1d70] ;  /* 0x001d700001547983 */ /* 0x001f280000300800 */
[----:B------:R0:W-:Y:S04]  /*29a20*/  STL [R1+0x1c], R252 ;  /* 0x00001cfc01007387 */ /* 0x0001e80000100800 */
[----:B0-----:R-:W2:Y:S04]  /*29a30*/  LDL.LU R252, [R1+0x1d6c] ;  /* 0x001d6c0001fc7983 */ /* 0x001ea80000300800 */
[----:B------:R0:W-:Y:S04]  /*29a40*/  STL [R1+0x14], R3 ;  /* 0x0000140301007387 */ /* 0x0001e80000100800 */
[----:B0-----:R-:W3:Y:S01]  /*29a50*/  LDL.LU R3, [R1+0x1d68] ;  /* 0x001d680001037983 */ /* 0x001ee20000300800 */
[----:B------:R-:W-:-:S05]  /*29a60*/  IMAD R0, R0, UR9, RZ ;  /* 0x0000000900007c24 */ /* 0x000fca000f8e02ff */
[----:B------:R3:W-:Y:S02]  /*29a70*/  STL [R1+0x10], R0 ;  /* 0x0000100001007387 */ /* 0x0007e40000100800 */
[----:B---3--:R-:W-:Y:S02]  /*29a80*/  IMAD R0, R3, UR9, RZ ;  /* 0x0000000903007c24 */ /* 0x008fe4000f8e02ff */
[----:B------:R-:W3:Y:S01]  /*29a90*/  LDL.LU R3, [R1+0x1d64] ;  /* 0x001d640001037983 */ /* 0x000ee20000300800 */
[----:B------:R-:W-:-:S05]  /*29aa0*/  IMAD R2, R2, UR9, RZ ;  /* 0x0000000902027c24 */ /* 0x000fca000f8e02ff */
[----:B------:R3:W-:Y:S02]  /*29ab0*/  STL [R1+0x8], R2 ;  /* 0x0000080201007387 */ /* 0x0007e40000100800 */
[----:B---3--:R-:W-:-:S05]  /*29ac0*/  IADD3 R2, P0, R79, R3, RZ ;  /* 0x000000034f027210 */ /* 0x008fca0007f1e0ff */
[----:B------:R0:W-:Y:S02]  /*29ad0*/  STL [R1+0x938], R2 ;  /* 0x0009380201007387 */ /* 0x0001e40000100800 */
[----:B0-----:R-:W-:-:S05]  /*29ae0*/  IADD3 R2, P6, R78, R3, RZ ;  /* 0x000000034e027210 */ /* 0x001fca0007fde0ff */
        /* <DEDUP_REMOVED lines=10> */
[----:B------:R0:W-:Y:S04]  /*29b90*/  STL [R1+0x968], R2 ;  /* 0x0009680201007387 */ /* 0x0001e80000100800 */
[----:B0-----:R-:W3:Y:S01]  /*29ba0*/  LDL.LU R2, [R1+0x1d60] ;  /* 0x001d600001027983 */ /* 0x001ee20000300800 */
        /* <DEDUP_REMOVED lines=12> */
[----:B------:R-:W-:Y:S01]  /*29c70*/  IMAD R8, R8, UR9, RZ ;  /* 0x0000000908087c24 */ /* 0x000fe2000f8e02ff */
[-C--:B---3--:R-:W-:Y:S02]  /*29c80*/  LEA.HI.X.SX32 R79, R79, R2.reuse, 0x1, P0 ;  /* 0x000000024f4f7211 */ /* 0x088fe400000f0eff */
[----:B------:R-:W-:-:S03]  /*29c90*/  LEA.HI.X.SX32 R78, R78, R2, 0x1, P6 ;  /* 0x000000024e4e7211 */ /* 0x000fc600030f0eff */
[----:B------:R0:W-:Y:S01]  /*29ca0*/  STL [R1+0x934], R79 ;  /* 0x0009344f01007387 */ /* 0x0001e20000100800 */
[----:B------:R-:W-:Y:S02]  /*29cb0*/  LEA.HI.X.SX32 R76, R76, R2, 0x1, P4 ;  /* 0x000000024c4c7211 */ /* 0x000fe400020f0eff */
[----:B0-----:R-:W-:-:S05]  /*29cc0*/  IADD3 R79, P0, R72, R3, RZ ;  /* 0x00000003484f7210 */ /* 0x001fca0007f1e0ff */
[----:B------:R0:W-:Y:S04]  /*29cd0*/  STL [R1+0x970], R79 ;  /* 0x0009704f01007387 */ /* 0x0001e80000100800 */
[----:B------:R1:W-:Y:S01]  /*29ce0*/  STL [R1+0x93c], R78 ;  /* 0x00093c4e01007387 */ /* 0x0003e20000100800 */
[-C--:B0-----:R-:W-:Y:S02]  /*29cf0*/  IADD3 R79, P6, R71, R3.reuse, RZ ;  /* 0x00000003474f7210 */ /* 0x081fe40007fde0ff */
[----:B-1----:R-:W-:Y:S02]  /*29d00*/  LEA.HI.X.SX32 R78, R77, R2, 0x1, P5 ;  /* 0x000000024d4e7211 */ /* 0x002fe400028f0eff */
[-C--:B------:R-:W-:Y:S01]  /*29d10*/  IADD3 R77, P5, R70, R3.reuse, RZ ;  /* 0x00000003464d7210 */ /* 0x080fe20007fbe0ff */
[----:B------:R-:W-:Y:S04]  /*29d20*/  STL [R1+0x978], R79 ;  /* 0x0009784f01007387 */ /* 0x000fe80000100800 */
[----:B------:R0:W-:Y:S04]  /*29d30*/  STL [R1+0x944], R78 ;  /* 0x0009444e01007387 */ /* 0x0001e80000100800 */
[----:B------:R1:W-:Y:S04]  /*29d40*/  STL [R1+0x980], R77 ;  /* 0x0009804d01007387 */ /* 0x0003e80000100800 */
[----:B------:R3:W-:Y:S01]  /*29d50*/  STL [R1+0x94c], R76 ;  /* 0x00094c4c01007387 */ /* 0x0007e20000100800 */
[----:B0-----:R-:W-:-:S02]  /*29d60*/  IADD3 R78, P4, R69, R3, RZ ;  /* 0x00000003454e7210 */ /* 0x001fc40007f9e0ff */
[-C--:B-1----:R-:W-:Y:S02]  /*29d70*/  LEA.HI.X.SX32 R77, R75, R2.reuse, 0x1, P3 ;  /* 0x000000024b4d7211 */ /* 0x082fe400018f0eff */
[-C--:B------:R-:W-:Y:S02]  /*29d80*/  LEA.HI.X.SX32 R75, R74, R2.reuse, 0x1, P2 ;  /* 0x000000024a4b7211 */ /* 0x080fe400010f0eff */
[-C--:B---3--:R-:W-:Y:S01]  /*29d90*/  IADD3 R76, P3, R68, R3.reuse, RZ ;  /* 0x00000003444c7210 */ /* 0x088fe20007f7e0ff */
[----:B------:R-:W-:Y:S01]  /*29da0*/  STL [R1+0x988], R78 ;  /* 0x0009884e01007387 */ /* 0x000fe20000100800 */
[-C--:B------:R-:W-:Y:S02]  /*29db0*/  IADD3 R74, P2, R67, R3.reuse, RZ ;  /* 0x00000003434a7210 */ /* 0x080fe40007f5e0ff */
[----:B------:R-:W-:Y:S01]  /*29dc0*/  LEA.HI.X.SX32 R73, R73, R2, 0x1, P1 ;  /* 0x0000000249497211 */ /* 0x000fe200008f0eff */
[----:B------:R-:W-:Y:S04]  /*29dd0*/  STL [R1+0x954], R77 ;  /* 0x0009544d01007387 */ /* 0x000fe80000100800 */
        /* <DEDUP_REMOVED lines=198> */
[----:B------:R-:W-:Y:S02]  /*2aa40*/  LEA.HI.X.SX32 R24, R23, R2, 0x1, P0 ;  /* 0x0000000217187211 */ /* 0x000fe400000f0eff */
[-C--:B---3--:R-:W-:Y:S01]  /*2aa50*/  IADD3 R25, P1, R17, R3.reuse, RZ ;  /* 0x0000000311197210 */ /* 0x088fe20007f3e0ff */
[----:B------:R-:W-:Y:S01]  /*2aa60*/  STL [R1+0xb20], R27 ;  /* 0x000b201b01007387 */ /* 0x000fe20000100800 */
[----:B------:R-:W-:-:S03]  /*2aa70*/  IADD3 R23, P0, R16, R3, RZ ;  /* 0x0000000310177210 */ /* 0x000fc60007f1e0ff */
[----:B------:R-:W-:Y:S01]  /*2aa80*/  STL [R1+0xaec], R26 ;  /* 0x000aec1a01007387 */ /* 0x000fe20000100800 */
[----:B------:R-:W-:-:S03]  /*2aa90*/  LEA.HI.X.SX32 R22, R22, R2, 0x1, P6 ;  /* 0x0000000216167211 */ /* 0x000fc600030f0eff */
[----:B------:R-:W-:Y:S04]  /*2aaa0*/  STL [R1+0xb28], R25 ;  /* 0x000b281901007387 */ /* 0x000fe80000100800 */
[----:B------:R0:W-:Y:S04]  /*2aab0*/  STL [R1+0xaf4], R24 ;  /* 0x000af41801007387 */ /* 0x0001e80000100800 */
[----:B------:R1:W-:Y:S01]  /*2aac0*/  STL [R1+0xb30], R23 ;  /* 0x000b301701007387 */ /* 0x0003e20000100800 */
[----:B0-----:R-:W-:-:S03]  /*2aad0*/  IADD3 R24, P6, R15, R3, RZ ;  /* 0x000000030f187210 */ /* 0x001fc60007fde0ff */
[----:B------:R0:W-:Y:S01]  /*2aae0*/  STL [R1+0xafc], R22 ;  /* 0x000afc1601007387 */ /* 0x0001e20000100800 */
[----:B-1----:R-:W-:-:S03]  /*2aaf0*/  LEA.HI.X.SX32 R23, R21, R2, 0x1, P5 ;  /* 0x0000000215177211 */ /* 0x002fc600028f0eff */
[----:B------:R-:W-:Y:S01]  /*2ab00*/  STL [R1+0xb38], R24 ;  /* 0x000b381801007387 */ /* 0x000fe20000100800 */
[----:B------:R-:W-:-:S03]  /*2ab10*/  LEA.HI.X.SX32 R21, R20, R2, 0x1, P4 ;  /* 0x0000000214157211 */ /* 0x000fc600020f0eff */
[----:B------:R-:W-:Y:S01]  /*2ab20*/  STL [R1+0xb04], R23 ;  /* 0x000b041701007387 */ /* 0x000fe20000100800 */
[----:B0-----:R-:W-:-:S03]  /*2ab30*/  IADD3 R22, P5, R14, R3, RZ ;  /* 0x000000030e167210 */ /* 0x001fc60007fbe0ff */
[----:B------:R-:W3:Y:S01]  /*2ab40*/  LDL.LU R79, [R1] ;  /* 0x00000000014f7983 */ /* 0x000ee20000300800 */
[----:B------:R-:W-:-:S03]  /*2ab50*/  IADD3 R20, P4, R13, R3, RZ ;  /* 0x000000030d147210 */ /* 0x000fc60007f9e0ff */
[----:B------:R-:W-:Y:S01]  /*2ab60*/  STL [R1+0xb40], R22 ;  /* 0x000b401601007387 */ /* 0x000fe20000100800 */
[----:B------:R-:W-:-:S03]  /*2ab70*/  LEA.HI.X.SX32 R19, R19, R2, 0x1, P3 ;  /* 0x0000000213137211 */ /* 0x000fc600018f0eff */
[----:B------:R-:W-:Y:S04]  /*2ab80*/  STL [R1+0xb0c], R21 ;  /* 0x000b0c1501007387 */ /* 0x000fe80000100800 */
[----:B------:R-:W4:Y:S04]  /*2ab90*/  LDL.LU R65, [R1+0xc] ;  /* 0x00000c0001417983 */ /* 0x000f280000300800 */
[----:B------:R0:W-:Y:S04]  /*2aba0*/  STL [R1+0xb48], R20 ;  /* 0x000b481401007387 */ /* 0x0001e80000100800 */
[----:B------:R1:W-:Y:S04]  /*2abb0*/  STL [R1+0xb14], R19 ;  /* 0x000b141301007387 */ /* 0x0003e80000100800 */
[----:B------:R-:W2:Y:S01]  /*2abc0*/  LDL.LU R66, [R1+0x18] ;  /* 0x0000180001427983 */ /* 0x000ea20000300800 */
[----:B0-----:R-:W-:-:S02]  /*2abd0*/  IADD3 R20, P3, R12, R3, RZ ;  /* 0x000000030c147210 */ /* 0x001fc40007f7e0ff */
[----:B-1----:R-:W-:-:S03]  /*2abe0*/  LEA.HI.X.SX32 R19, R18, R2, 0x1, P2 ;  /* 0x0000000212137211 */ /* 0x002fc600010f0eff */
[----:B------:R-:W-:Y:S01]  /*2abf0*/  STL [R1+0xb50], R20 ;  /* 0x000b501401007387 */ /* 0x000fe20000100800 */
[-C--:B------:R-:W-:Y:S02]  /*2ac00*/  IADD3 R18, P2, R11, R3.reuse, RZ ;  /* 0x000000030b127210 */ /* 0x080fe40007f5e0ff */
[----:B------:R-:W-:Y:S01]  /*2ac10*/  LEA.HI.X.SX32 R17, R17, R2, 0x1, P1 ;  /* 0x0000000211117211 */ /* 0x000fe200008f0eff */
[----:B------:R-:W-:Y:S04]  /*2ac20*/  STL [R1+0xb1c], R19 ;  /* 0x000b1c1301007387 */ /* 0x000fe80000100800 */
[----:B------:R-:W2:Y:S04]  /*2ac30*/  LDL.LU R67, [R1+0x24] ;  /* 0x0000240001437983 */ /* 0x000ea80000300800 */
[----:B------:R0:W-:Y:S04]  /*2ac40*/  STL [R1+0xb58], R18 ;  /* 0x000b581201007387 */ /* 0x0001e80000100800 */
[----:B------:R1:W-:Y:S04]  /*2ac50*/  STL [R1+0xb24], R17 ;  /* 0x000b241101007387 */ /* 0x0003e80000100800 */
[----:B------:R-:W2:Y:S01]  /*2ac60*/  LDL.LU R68, [R1+0x34] ;  /* 0x0000340001447983 */ /* 0x000ea20000300800 */
[----:B0-----:R-:W-:-:S02]  /*2ac70*/  IADD3 R18, P1, R10, R3, RZ ;  /* 0x000000030a127210 */ /* 0x001fc40007f3e0ff */
[----:B-1----:R-:W-:-:S03]  /*2ac80*/  LEA.HI.X.SX32 R17, R16, R2, 0x1, P0 ;  /* 0x0000000210117211 */ /* 0x002fc600000f0eff */
[----:B------:R-:W-:Y:S01]  /*2ac90*/  STL [R1+0xb60], R18 ;  /* 0x000b601201007387 */ /* 0x000fe20000100800 */
[----:B------:R-:W-:-:S03]  /*2aca0*/  IADD3 R16, P0, R9, R3, RZ ;  /* 0x0000000309107210 */ /* 0x000fc60007f1e0ff */
[----:B------:R-:W-:Y:S01]  /*2acb0*/  STL [R1+0xb2c], R17 ;  /* 0x000b2c1101007387 */ /* 0x000fe20000100800 */
[----:B------:R-:W-:-:S03]  /*2acc0*/  LEA.HI.X.SX32 R15, R15, R2, 0x1, P6 ;  /* 0x000000020f0f7211 */ /* 0x000fc600030f0eff */
[----:B------:R-:W2:Y:S04]  /*2acd0*/  LDL.LU R69, [R1+0x3c] ;  /* 0x00003c0001457983 */ /* 0x000ea80000300800 */
[----:B------:R0:W-:Y:S04]  /*2ace0*/  STL [R1+0xb68], R16 ;  /* 0x000b681001007387 */ /* 0x0001e80000100800 */
[----:B------:R1:W-:Y:S04]  /*2acf0*/  STL [R1+0xb34], R15 ;  /* 0x000b340f01007387 */ /* 0x0003e80000100800 */
[----:B------:R-:W2:Y:S01]  /*2ad00*/  LDL.LU R70, [R1+0x4c] ;  /* 0x00004c0001467983 */ /* 0x000ea20000300800 */
[----:B0-----:R-:W-:-:S02]  /*2ad10*/  IADD3 R16, P6, R8, R3, RZ ;  /* 0x0000000308107210 */ /* 0x001fc40007fde0ff */
[----:B-1----:R-:W-:-:S03]  /*2ad20*/  LEA.HI.X.SX32 R15, R14, R2, 0x1, P5 ;  /* 0x000000020e0f7211 */ /* 0x002fc600028f0eff */
[----:B------:R-:W-:Y:S04]  /*2ad30*/  STL [R1+0xb70], R16 ;  /* 0x000b701001007387 */ /* 0x000fe80000100800 */
[----:B------:R-:W-:Y:S04]  /*2ad40*/  STL [R1+0xb3c], R15 ;  /* 0x000b3c0f01007387 */ /* 0x000fe80000100800 */
[----:B------:R-:W2:Y:S01]  /*2ad50*/  LDL.LU R71, [R1+0x58] ;  /* 0x0000580001477983 */ /* 0x000ea20000300800 */
[----:B------:R-:W-:Y:S02]  /*2ad60*/  IADD3 R14, P5, R7, R3, RZ ;  /* 0x00000003070e7210 */ /* 0x000fe40007fbe0ff */
[----:B------:R-:W-:-:S03]  /*2ad70*/  LEA.HI.X.SX32 R13, R13, R2, 0x1, P4 ;  /* 0x000000020d0d7211 */ /* 0x000fc600020f0eff */
[----:B------:R0:W-:Y:S04]  /*2ad80*/  STL [R1+0xb78], R14 ;  /* 0x000b780e01007387 */ /* 0x0001e80000100800 */
[----:B------:R1:W-:Y:S04]  /*2ad90*/  STL [R1+0xb44], R13 ;  /* 0x000b440d01007387 */ /* 0x0003e80000100800 */
[----:B------:R-:W2:Y:S01]  /*2ada0*/  LDL.LU R72, [R1+0x64] ;  /* 0x0000640001487983 */ /* 0x000ea20000300800 */
[----:B0-----:R-:W-:Y:S02]  /*2adb0*/  IADD3 R14, P4, R6, R3, RZ ;  /* 0x00000003060e7210 */ /* 0x001fe40007f9e0ff */
        /* <DEDUP_REMOVED lines=12> */
[----:B------:R-:W-:-:S03]  /*2ae80*/  LEA.HI.X.SX32 R9, R9, R2, 0x1, P0 ;  /* 0x0000000209097211 */ /* 0x000fc600000f0eff */
[----:B------:R-:W-:Y:S04]  /*2ae90*/  STL [R1+0xb5c], R11 ;  /* 0x000b5c0b01007387 */ /* 0x000fe80000100800 */
[----:B------:R-:W2:Y:S01]  /*2aea0*/  LDL.LU R75, [R1+0x8c] ;  /* 0x00008c00014b7983 */ /* 0x000ea20000300800 */
[-C--:B------:R-:W-:Y:S02]  /*2aeb0*/  LEA.HI.X.SX32 R7, R7, R2.reuse, 0x1, P5 ;  /* 0x0000000207077211 */ /* 0x080fe400028f0eff */
[----:B------:R-:W-:Y:S02]  /*2aec0*/  LEA.HI.X.SX32 R5, R5, R2, 0x1, P3 ;  /* 0x0000000205057211 */ /* 0x000fe400018f0eff */
[----:B---3--:R-:W-:-:S05]  /*2aed0*/  IADD3 R10, P1, R79, R3, RZ ;  /* 0x000000034f0a7210 */ /* 0x008fca0007f3e0ff */
[----:B------:R4:W-:Y:S04]  /*2aee0*/  STL [R1+0xb98], R10 ;  /* 0x000b980a01007387 */ /* 0x0009e80000100800 */
[----:B------:R0:W-:Y:S04]  /*2aef0*/  STL [R1+0xb64], R9 ;  /* 0x000b640901007387 */ /* 0x0001e80000100800 */
[----:B------:R-:W3:Y:S01]  /*2af00*/  LDL.LU R76, [R1+0x98] ;  /* 0x00009800014c7983 */ /* 0x000ee20000300800 */
[----:B----4-:R-:W-:Y:S02]  /*2af10*/  IADD3 R10, P0, R65, R3, RZ ;  /* 0x00000003410a7210 */ /* 0x010fe40007f1e0ff */
[----:B0-----:R-:W-:-:S03]  /*2af20*/  LEA.HI.X.SX32 R9, R8, R2, 0x1, P6 ;  /* 0x0000000208097211 */ /* 0x001fc600030f0eff */
[----:B------:R-:W-:Y:S01]  /*2af30*/  STL [R1+0xba0], R10 ;  /* 0x000ba00a01007387 */ /* 0x000fe20000100800 */
[----:B--2---:R-:W-:-:S03]  /*2af40*/  IADD3 R8, P6, R66, R3, RZ ;  /* 0x0000000342087210 */ /* 0x004fc60007fde0ff */
[----:B------:R-:W-:Y:S04]  /*2af50*/  STL [R1+0xb6c], R9 ;  /* 0x000b6c0901007387 */ /* 0x000fe80000100800 */
[----:B------:R-:W2:Y:S04]  /*2af60*/  LDL.LU R77, [R1+0xa4] ;  /* 0x0000a400014d7983 */ /* 0x000ea80000300800 */
[----:B------:R0:W-:Y:S04]  /*2af70*/  STL [R1+0xba8], R8 ;  /* 0x000ba80801007387 */ /* 0x0001e80000100800 */
[----:B------:R1:W-:Y:S04]  /*2af80*/  STL [R1+0xb74], R7 ;  /* 0x000b740701007387 */ /* 0x0003e80000100800 */
[----:B------:R-:W4:Y:S01]  /*2af90*/  LDL.LU R63, [R1+0xb4] ;  /* 0x0000b400013f7983 */ /* 0x000f220000300800 */
[----:B0-----:R-:W-:-:S02]  /*2afa0*/  IADD3 R8, P5, R67, R3, RZ ;  /* 0x0000000343087210 */ /* 0x001fc40007fbe0ff */
[----:B-1----:R-:W-:-:S03]  /*2afb0*/  LEA.HI.X.SX32 R7, R6, R2, 0x1, P4 ;  /* 0x0000000206077211 */ /* 0x002fc600020f0eff */
[----:B------:R-:W-:Y:S01]  /*2afc0*/  STL [R1+0xbb0], R8 ;  /* 0x000bb00801007387 */ /* 0x000fe20000100800 */
[----:B------:R-:W-:-:S03]  /*2afd0*/  IADD3 R6, P4, R68, R3, RZ ;  /* 0x0000000344067210 */ /* 0x000fc60007f9e0ff */
[----:B------:R-:W-:Y:S04]  /*2afe0*/  STL [R1+0xb7c], R7 ;  /* 0x000b7c0701007387 */ /* 0x000fe80000100800 */
[----:B------:R-:W4:Y:S04]  /*2aff0*/  LDL.LU R78, [R1+0xbc] ;  /* 0x0000bc00014e7983 */ /* 0x000f280000300800 */
[----:B------:R0:W-:Y:S04]  /*2b000*/  STL [R1+0xbb8], R6 ;  /* 0x000bb80601007387 */ /* 0x0001e80000100800 */
[----:B------:R1:W-:Y:S04]  /*2b010*/  STL [R1+0xb84], R5 ;  /* 0x000b840501007387 */ /* 0x0003e80000100800 */
[----:B------:R-:W4:Y:S01]  /*2b020*/  LDL.LU R64, [R1+0xcc] ;  /* 0x0000cc0001407983 */ /* 0x000f220000300800 */
[----:B0-----:R-:W-:-:S02]  /*2b030*/  IADD3 R6, P3, R69, R3, RZ ;  /* 0x0000000345067210 */ /* 0x001fc40007f7e0ff */
[----:B-1----:R-:W-:-:S03]  /*2b040*/  LEA.HI.X.SX32 R5, R4, R2, 0x1, P2 ;  /* 0x0000000204057211 */ /* 0x002fc600010f0eff */
[----:B------:R-:W-:Y:S01]  /*2b050*/  STL [R1+0xbc0], R6 ;  /* 0x000bc00601007387 */ /* 0x000fe20000100800 */
[----:B------:R-:W-:-:S03]  /*2b060*/  IADD3 R4, P2, R70, R3, RZ ;  /* 0x0000000346047210 */ /* 0x000fc60007f5e0ff */
[----:B------:R0:W-:Y:S02]  /*2b070*/  STL [R1+0xb8c], R5 ;  /* 0x000b8c0501007387 */ /* 0x0001e40000100800 */
[----:B0-----:R-:W-:Y:S02]  /*2b080*/  LEA.HI.X.SX32 R5, R79, R2, 0x1, P1 ;  /* 0x000000024f057211 */ /* 0x001fe400008f0eff */
[----:B------:R-:W4:Y:S04]  /*2b090*/  LDL.LU R79, [R1+0xd4] ;  /* 0x0000d400014f7983 */ /* 0x000f280000300800 */
[----:B------:R0:W-:Y:S04]  /*2b0a0*/  STL [R1+0xbc8], R4 ;  /* 0x000bc80401007387 */ /* 0x0001e80000100800 */
[----:B------:R1:W-:Y:S01]  /*2b0b0*/  STL [R1+0xb94], R5 ;  /* 0x000b940501007387 */ /* 0x0003e20000100800 */
[----:B0-----:R-:W-:-:S02]  /*2b0c0*/  IADD3 R4, P1, R71, R3, RZ ;  /* 0x0000000347047210 */ /* 0x001fc40007f3e0ff */
[-C--:B-1----:R-:W-:Y:S02]  /*2b0d0*/  LEA.HI.X.SX32 R5, R65, R2.reuse, 0x1, P0 ;  /* 0x0000000241057211 */ /* 0x082fe400000f0eff */
[----:B------:R-:W4:Y:S04]  /*2b0e0*/  LDL.LU R65, [R1+0xe4] ;  /* 0x0000e40001417983 */ /* 0x000f280000300800 */
[----:B------:R-:W-:Y:S04]  /*2b0f0*/  STL [R1+0xbd0], R4 ;  /* 0x000bd00401007387 */ /* 0x000fe80000100800 */
[----:B------:R0:W-:Y:S02]  /*2b100*/  STL [R1+0xb9c], R5 ;  /* 0x000b9c0501007387 */ /* 0x0001e40000100800 */
[----:B0-----:R-:W-:-:S02]  /*2b110*/  LEA.HI.X.SX32 R5, R66, R2, 0x1, P6 ;  /* 0x0000000242057211 */ /* 0x001fc400030f0eff */
[----:B------:R-:W4:Y:S01]  /*2b120*/  LDL.LU R66, [R1+0xf0] ;  /* 0x0000f00001427983 */ /* 0x000f220000300800 */
[----:B------:R-:W-:-:S05]  /*2b130*/  IADD3 R4, P0, R72, R3, RZ ;  /* 0x0000000348047210 */ /* 0x000fca0007f1e0ff */
[----:B------:R0:W-:Y:S04]  /*2b140*/  STL [R1+0xbd8], R4 ;  /* 0x000bd80401007387 */ /* 0x0001e80000100800 */
[----:B------:R1:W-:Y:S01]  /*2b150*/  STL [R1+0xba4], R5 ;  /* 0x000ba40501007387 */ /* 0x0003e20000100800 */
[-C--:B0-----:R-:W-:Y:S02]  /*2b160*/  IADD3 R4, P6, R73, R3.reuse, RZ ;  /* 0x0000000349047210 */ /* 0x081fe40007fde0ff */
[----:B-1----:R-:W-:Y:S02]  /*2b170*/  LEA.HI.X.SX32 R5, R67, R2, 0x1, P5 ;  /* 0x0000000243057211 */ /* 0x002fe400028f0eff */
[----:B------:R-:W4:Y:S04]  /*2b180*/  LDL.LU R67, [R1+0xfc] ;  /* 0x0000fc0001437983 */ /* 0x000f280000300800 */
[----:B------:R0:W-:Y:S04]  /*2b190*/  STL [R1+0xbe0], R4 ;  /* 0x000be00401007387 */ /* 0x0001e80000100800 */
[----:B------:R1:W-:Y:S01]  /*2b1a0*/  STL [R1+0xbac], R5 ;  /* 0x000bac0501007387 */ /* 0x0003e20000100800 */
[----:B0-----:R-:W-:-:S02]  /*2b1b0*/  IADD3 R4, P5, R74, R3, RZ ;  /* 0x000000034a047210 */ /* 0x001fc40007fbe0ff */
[----:B-1----:R-:W-:Y:S02]  /*2b1c0*/  LEA.HI.X.SX32 R5, R68, R2, 0x1, P4 ;  /* 0x0000000244057211 */ /* 0x002fe400020f0eff */
        /* <DEDUP_REMOVED lines=10> */
[----:B---3--:R-:W-:-:S05]  /*2b270*/  IADD3 R4, P3, R76, R3, RZ ;  /* 0x000000034c047210 */ /* 0x008fca0007f7e0ff */
[----:B------:R2:W-:Y:S04]  /*2b280*/  STL [R1+0xbf8], R4 ;  /* 0x000bf80401007387 */ /* 0x0005e80000100800 */
[----:B------:R0:W-:Y:S01]  /*2b290*/  STL [R1+0xbc4], R5 ;  /* 0x000bc40501007387 */ /* 0x0001e20000100800 */
[-C--:B--2---:R-:W-:Y:S02]  /*2b2a0*/  IADD3 R4, P2, R77, R3.reuse, RZ ;  /* 0x000000034d047210 */ /* 0x084fe40007f5e0ff */
[----:B0-----:R-:W-:Y:S02]  /*2b2b0*/  LEA.HI.X.SX32 R5, R71, R2, 0x1, P1 ;  /* 0x0000000247057211 */ /* 0x001fe400008f0eff */
[----:B------:R-:W2:Y:S04]  /*2b2c0*/  LDL.LU R71, [R1+0x130] ;  /* 0x0001300001477983 */ /* 0x000ea80000300800 */
[----:B------:R4:W-:Y:S04]  /*2b2d0*/  STL [R1+0xc00], R4 ;  /* 0x000c000401007387 */ /* 0x0009e80000100800 */
[----:B------:R0:W-:Y:S01]  /*2b2e0*/  STL [R1+0xbcc], R5 ;  /* 0x000bcc0501007387 */ /* 0x0001e20000100800 */
[----:B----4-:R-:W-:-:S02]  /*2b2f0*/  IADD3 R4, P1, R63, R3, RZ ;  /* 0x000000033f047210 */ /* 0x010fc40007f3e0ff */
[----:B0-----:R-:W-:Y:S02]  /*2b300*/  LEA.HI.X.SX32 R5, R72, R2, 0x1, P0 ;  /* 0x0000000248057211 */ /* 0x001fe400000f0eff */
[----:B------:R-:W3:Y:S04]  /*2b310*/  LDL.LU R72, [R1+0x13c] ;  /* 0x00013c0001487983 */ /* 0x000ee80000300800 */
        /* <DEDUP_REMOVED lines=49> */
[----:B--2---:R-:W-:-:S05]  /*2b630*/  IADD3 R4, P5, R71, R3, RZ ;  /* 0x0000000347047210 */ /* 0x004fca0007fbe0ff */
[----:B------:R-:W-:Y:S04]  /*2b640*/  STL [R1+0xc58], R4 ;  /* 0x000c580401007387 */ /* 0x000fe80000100800 */
[----:B------:R0:W-:Y:S02]  /*2b650*/  STL [R1+0xc24], R5 ;  /* 0x000c240501007387 */ /* 0x0001e40000100800 */
[----:B0-----:R-:W-:Y:S02]  /*2b660*/  LEA.HI.X.SX32 R5, R66, R2, 0x1, P3 ;  /* 0x0000000242057211 */ /* 0x001fe400018f0eff */
[-C--:B---3--:R-:W-:Y:S01]  /*2b670*/  IADD3 R4, P4, R72, R3.reuse, RZ ;  /* 0x0000000348047210 */ /* 0x088fe20007f9e0ff */
        /* <DEDUP_REMOVED lines=59> */
[----:B------:R-:W2:Y:S01]  /*2ba30*/  LDL.LU R63, [R1+0x254] ;  /* 0x00025400013f7983 */ /* 0x000ea20000300800 */
[----:B---3--:R-:W-:-:S05]  /*2ba40*/  IADD3 R4, P6, R67, R3, RZ ;  /* 0x0000000343047210 */ /* 0x008fca0007fde0ff */
[----:B------:R-:W-:Y:S04]  /*2ba50*/  STL [R1+0xcc0], R4 ;  /* 0x000cc00401007387 */ /* 0x000fe80000100800 */
[----:B------:R0:W-:Y:S02]  /*2ba60*/  STL [R1+0xc8c], R5 ;  /* 0x000c8c0501007387 */ /* 0x0001e40000100800 */
[----:B0-----:R-:W-:Y:S02]  /*2ba70*/  LEA.HI.X.SX32 R5, R78, R2, 0x1, P4 ;  /* 0x000000024e057211 */ /* 0x001fe400020f0eff */
[-C--:B----4-:R-:W-:Y:S01]  /*2ba80*/  IADD3 R4, P5, R68, R3.reuse, RZ ;  /* 0x0000000344047210 */ /* 0x090fe20007fbe0ff */
        /* <DEDUP_REMOVED lines=59> */
[----:B------:R-:W3:Y:S01]  /*2be40*/  LDL.LU R74, [R1+0x2c0] ;  /* 0x0002c000014a7983 */ /* 0x000ee20000300800 */
[----:B----4-:R-:W-:-:S05]  /*2be50*/  IADD3 R4, P0, R64, R3, RZ ;  /* 0x0000000340047210 */ /* 0x010fca0007f1e0ff */
[----:B------:R-:W-:Y:S04]  /*2be60*/  STL [R1+0x1140], R4 ;  /* 0x0011400401007387 */ /* 0x000fe80000100800 */
[----:B------:R0:W-:Y:S02]  /*2be70*/  STL [R1+0xcf4], R5 ;  /* 0x000cf40501007387 */ /* 0x0001e40000100800 */
[----:B0-----:R-:W-:Y:S02]  /*2be80*/  LEA.HI.X.SX32 R5, R75, R2, 0x1, P5 ;  /* 0x000000024b057211 */ /* 0x001fe400028f0eff */
[-C--:B------:R-:W-:Y:S01]  /*2be90*/  IADD3 R4, P6, R79, R3.reuse, RZ ;  /* 0x000000034f047210 */ /* 0x080fe20007fde0ff */
        /* <DEDUP_REMOVED lines=59> */
[----:B------:R-:W4:Y:S01]  /*2c250*/  LDL.LU R70, [R1+0x32c] ;  /* 0x00032c0001467983 */ /* 0x000f220000300800 */
[----:B------:R-:W-:-:S05]  /*2c260*/  IADD3 R4, P1, R76, R3, RZ ;  /* 0x000000034c047210 */ /* 0x000fca0007f3e0ff */
        /* <DEDUP_REMOVED lines=197> */
[-C--:B0-----:R-:W-:Y:S02]  /*2cec0*/  LEA.HI.X.SX32 R5, R76, R2.reuse, 0x1, P2 ;  /* 0x000000024c057211 */ /* 0x081fe400010f0eff */
[----:B------:R-:W-:Y:S01]  /*2ced0*/  IADD3 R4, P3, R65, R3, RZ ;  /* 0x0000000341047210 */ /* 0x000fe20007f7e0ff */
        /* <DEDUP_REMOVED lines=432> */
[----:B------:R0:W-:Y:S04]  /*2e9e0*/  STL [R1+0x1564], R5 ;  /* 0x0015640501007387 */ /* 0x0001e80000100800 */
[----:B------:R-:W4:Y:S01]  /*2e9f0*/  LDL.LU R62, [R1+0x168] ;  /* 0x00016800013e7983 */ /* 0x000f220000300800 */
[----:B0-----:R-:W-:-:S02]  /*2ea00*/  LEA.HI.X.SX32 R5, R63, R2, 0x1, P6 ;  /* 0x000000023f057211 */ /* 0x001fc400030f0eff */
        /* <DEDUP_REMOVED lines=10> */
[----:B--2---:R-:W-:-:S05]  /*2eab0*/  IADD3 R4, P5, R69, R3, RZ ;  /* 0x0000000345047210 */ /* 0x004fca0007fbe0ff */
[----:B------:R-:W-:Y:S04]  /*2eac0*/  STL [R1+0x15b0], R4 ;  /* 0x0015b00401007387 */ /* 0x000fe80000100800 */
[----:B------:R0:W-:Y:S02]  /*2ead0*/  STL [R1+0x157c], R5 ;  /* 0x00157c0501007387 */ /* 0x0001e40000100800 */
[----:B0-----:R-:W-:Y:S02]  /*2eae0*/  LEA.HI.X.SX32 R5, R79, R2, 0x1, P3 ;  /* 0x000000024f057211 */ /* 0x001fe400018f0eff */
[----:B------:R-:W2:Y:S01]  /*2eaf0*/  LDL.LU R79, [R1+0x158] ;  /* 0x00015800014f7983 */ /* 0x000ea20000300800 */
[----:B---3--:R-:W-:-:S05]  /*2eb00*/  IADD3 R4, P4, R70, R3, RZ ;  /* 0x0000000346047210 */ /* 0x008fca0007f9e0ff */
[----:B------:R-:W-:Y:S04]  /*2eb10*/  STL [R1+0x15b8], R4 ;  /* 0x0015b80401007387 */ /* 0x000fe80000100800 */
[----:B------:R0:W-:Y:S04]  /*2eb20*/  STL [R1+0x1584], R5 ;  /* 0x0015840501007387 */ /* 0x0001e80000100800 */
[----:B------:R-:W3:Y:S01]  /*2eb30*/  LDL.LU R64, [R1+0x150] ;  /* 0x0001500001407983 */ /* 0x000ee20000300800 */
[----:B0-----:R-:W-:Y:S02]  /*2eb40*/  LEA.HI.X.SX32 R5, R65, R2, 0x1, P2 ;  /* 0x0000000241057211 */ /* 0x001fe400010f0eff */
[----:B----4-:R-:W-:-:S05]  /*2eb50*/  IADD3 R4, P3, R71, R3, RZ ;  /* 0x0000000347047210 */ /* 0x010fca0007f7e0ff */
[----:B------:R-:W-:Y:S04]  /*2eb60*/  STL [R1+0x15c0], R4 ;  /* 0x0015c00401007387 */ /* 0x000fe80000100800 */
[----:B------:R0:W-:Y:S04]  /*2eb70*/  STL [R1+0x158c], R5 ;  /* 0x00158c0501007387 */ /* 0x0001e80000100800 */
[----:B------:R-:W4:Y:S01]  /*2eb80*/  LDL.LU R65, [R1+0x148] ;  /* 0x0001480001417983 */ /* 0x000f220000300800 */
[----:B0-----:R-:W-:Y:S02]  /*2eb90*/  LEA.HI.X.SX32 R5, R66, R2, 0x1, P1 ;  /* 0x0000000242057211 */ /* 0x001fe400008f0eff */
[----:B------:R-:W-:-:S05]  /*2eba0*/  IADD3 R4, P2, R72, R3, RZ ;  /* 0x0000000348047210 */ /* 0x000fca0007f5e0ff */
        /* <DEDUP_REMOVED lines=25> */
[----:B------:R0:W-:Y:S04]  /*2ed40*/  STL [R1+0x15f0], R4 ;  /* 0x0015f00401007387 */ /* 0x0001e80000100800 */
[----:B------:R1:W-:Y:S04]  /*2ed50*/  STL [R1+0x15bc], R5 ;  /* 0x0015bc0501007387 */ /* 0x0003e80000100800 */
[----:B------:R-:W4:Y:S01]  /*2ed60*/  LDL.LU R71, [R1+0x128] ;  /* 0x0001280001477983 */ /* 0x000f220000300800 */
[----:B0-----:R-:W-:Y:S02]  /*2ed70*/  IADD3 R4, P3, R62, R3, RZ ;  /* 0x000000033e047210 */ /* 0x001fe40007f7e0ff */
[----:B-1----:R-:W-:-:S03]  /*2ed80*/  LEA.HI.X.SX32 R5, R72, R2, 0x1, P2 ;  /* 0x0000000248057211 */ /* 0x002fc600010f0eff */
        /* <DEDUP_REMOVED lines=11> */
[----:B------:R-:W4:Y:S04]  /*2ee40*/  LDL.LU R74, [R1+0x114] ;  /* 0x00011400014a7983 */ /* 0x000f280000300800 */
[----:B------:R0:W-:Y:S02]  /*2ee50*/  STL [R1+0x15d4], R5 ;  /* 0x0015d40501007387 */ /* 0x0001e40000100800 */
[----:B0-----:R-:W-:-:S02]  /*2ee60*/  LEA.HI.X.SX32 R5, R75, R2, 0x1, P6 ;  /* 0x000000024b057211 */ /* 0x001fc400030f0eff */
[----:B------:R-:W-:Y:S02]  /*2ee70*/  LEA.HI.X.SX32 R6, R62, R2, 0x1, P3 ;  /* 0x000000023e067211 */ /* 0x000fe400018f0eff */
[----:B--2---:R-:W-:-:S05]  /*2ee80*/  IADD3 R4, P0, R79, R3, RZ ;  /* 0x000000034f047210 */ /* 0x004fca0007f1e0ff */
[----:B------:R3:W-:Y:S04]  /*2ee90*/  STL [R1+0x1610], R4 ;  /* 0x0016100401007387 */ /* 0x0007e80000100800 */
[----:B------:R-:W2:Y:S01]  /*2eea0*/  LDL.LU R75, [R1+0x110] ;  /* 0x00011000014b7983 */ /* 0x000ea20000300800 */
[----:B---3--:R-:W-:-:S03]  /*2eeb0*/  IADD3 R4, P6, R64, R3, RZ ;  /* 0x0000000340047210 */ /* 0x008fc60007fde0ff */
[----:B------:R0:W-:Y:S04]  /*2eec0*/  STL [R1+0x15dc], R5 ;  /* 0x0015dc0501007387 */ /* 0x0001e80000100800 */
[----:B------:R4:W-:Y:S01]  /*2eed0*/  STL [R1+0x1618], R4 ;  /* 0x0016180401007387 */ /* 0x0009e20000100800 */
[----:B0-----:R-:W-:-:S03]  /*2eee0*/  LEA.HI.X.SX32 R5, R76, R2, 0x1, P5 ;  /* 0x000000024c057211 */ /* 0x001fc600028f0eff */
[----:B------:R-:W3:Y:S04]  /*2eef0*/  LDL.LU R76, [R1+0x108] ;  /* 0x00010800014c7983 */ /* 0x000ee80000300800 */
[----:B------:R0:W-:Y:S01]  /*2ef00*/  STL [R1+0x15e4], R5 ;  /* 0x0015e40501007387 */ /* 0x0001e20000100800 */
[----:B----4-:R-:W-:Y:S02]  /*2ef10*/  IADD3 R4, P5, R65, R3, RZ ;  /* 0x0000000341047210 */ /* 0x010fe40007fbe0ff */
[----:B0-----:R-:W-:-:S03]  /*2ef20*/  LEA.HI.X.SX32 R5, R77, R2, 0x1, P4 ;  /* 0x000000024d057211 */ /* 0x001fc600020f0eff */
[----:B------:R0:W-:Y:S04]  /*2ef30*/  STL [R1+0x1620], R4 ;  /* 0x0016200401007387 */ /* 0x0001e80000100800 */
[----:B------:R-:W4:Y:S04]  /*2ef40*/  LDL.LU R77, [R1+0x104] ;  /* 0x00010400014d7983 */ /* 0x000f280000300800 */
[----:B------:R-:W-:Y:S01]  /*2ef50*/  STL [R1+0x15ec], R5 ;  /* 0x0015ec0501007387 */ /* 0x000fe20000100800 */
[----:B0-----:R-:W-:-:S05]  /*2ef60*/  IADD3 R4, P4, R66, R3, RZ ;  /* 0x0000000342047210 */ /* 0x001fca0007f9e0ff */
[----:B------:R0:W-:Y:S04]  /*2ef70*/  STL [R1+0x1628], R4 ;  /* 0x0016280401007387 */ /* 0x0001e80000100800 */
[----:B------:R-:W-:Y:S01]  /*2ef80*/  STL [R1+0x15f4], R6 ;  /* 0x0015f40601007387 */ /* 0x000fe20000100800 */
[----:B0-----:R-:W-:-:S03]  /*2ef90*/  LEA.HI.X.SX32 R4, R78, R2, 0x1, P2 ;  /* 0x000000024e047211 */ /* 0x001fc600010f0eff */
[----:B------:R-:W4:Y:S01]  /*2efa0*/  LDL.LU R78, [R1+0x100] ;  /* 0x00010000014e7983 */ /* 0x000f220000300800 */
[----:B------:R-:W-:-:S05]  /*2efb0*/  IADD3 R5, P3, R67, R3, RZ ;  /* 0x0000000343057210 */ /* 0x000fca0007f7e0ff */
[----:B------:R-:W-:Y:S04]  /*2efc0*/  STL [R1+0x1630], R5 ;  /* 0x0016300501007387 */ /* 0x000fe80000100800 */
[----:B------:R0:W-:Y:S04]  /*2efd0*/  STL [R1+0x15fc], R4 ;  /* 0x0015fc0401007387 */ /* 0x0001e80000100800 */
[----:B------:R-:W4:Y:S01]  /*2efe0*/  LDL.LU R61, [R1+0xf8] ;  /* 0x0000f800013d7983 */ /* 0x000f220000300800 */
[----:B0-----:R-:W-:Y:S02]  /*2eff0*/  LEA.HI.X.SX32 R4, R63, R2, 0x1, P1 ;  /* 0x000000023f047211 */ /* 0x001fe400008f0eff */
[----:B------:R-:W-:-:S05]  /*2f000*/  IADD3 R5, P2, R68, R3, RZ ;  /* 0x0000000344057210 */ /* 0x000fca0007f5e0ff */
[----:B------:R-:W-:Y:S04]  /*2f010*/  STL [R1+0x1638], R5 ;  /* 0x0016380501007387 */ /* 0x000fe80000100800 */
[----:B------:R0:W-:Y:S02]  /*2f020*/  STL [R1+0x1604], R4 ;  /* 0x0016040401007387 */ /* 0x0001e40000100800 */
[----:B0-----:R-:W-:Y:S02]  /*2f030*/  LEA.HI.X.SX32 R4, R79, R2, 0x1, P0 ;  /* 0x000000024f047211 */ /* 0x001fe400000f0eff */
        /* <DEDUP_REMOVED lines=13> */
[----:B------:R-:W-:Y:S01]  /*2f110*/  STL [R1+0x161c], R4 ;  /* 0x00161c0401007387 */ /* 0x000fe20000100800 */
[----:B------:R-:W-:Y:S02]  /*2f120*/  IADD3 R6, P5, R72, R3, RZ ;  /* 0x0000000348067210 */ /* 0x000fe40007fbe0ff */
[----:B0-----:R-:W-:-:S03]  /*2f130*/  LEA.HI.X.SX32 R5, R66, R2, 0x1, P4 ;  /* 0x0000000242057211 */ /* 0x001fc600020f0eff */
[----:B------:R-:W-:Y:S04]  /*2f140*/  STL [R1+0x1658], R6 ;  /* 0x0016580601007387 */ /* 0x000fe80000100800 */
[----:B------:R-:W4:Y:S04]  /*2f150*/  LDL.LU R64, [R1+0xe0] ;  /* 0x0000e00001407983 */ /* 0x000f280000300800 */
[----:B------:R0:W-:Y:S02]  /*2f160*/  STL [R1+0x1624], R5 ;  /* 0x0016240501007387 */ /* 0x0001e40000100800 */
[----:B0-----:R-:W-:-:S02]  /*2f170*/  LEA.HI.X.SX32 R5, R67, R2, 0x1, P3 ;  /* 0x0000000243057211 */ /* 0x001fc400018f0eff */
[----:B------:R-:W-:-:S05]  /*2f180*/  IADD3 R4, P4, R73, R3, RZ ;  /* 0x0000000349047210 */ /* 0x000fca0007f9e0ff */
[----:B------:R0:W-:Y:S04]  /*2f190*/  STL [R1+0x1660], R4 ;  /* 0x0016600401007387 */ /* 0x0001e80000100800 */
[----:B------:R-:W4:Y:S04]  /*2f1a0*/  LDL.LU R65, [R1+0xdc] ;  /* 0x0000dc0001417983 */ /* 0x000f280000300800 */
[----:B------:R1:W-:Y:S01]  /*2f1b0*/  STL [R1+0x162c], R5 ;  /* 0x00162c0501007387 */ /* 0x0003e20000100800 */
[----:B0-----:R-:W-:-:S05]  /*2f1c0*/  IADD3 R4, P3, R74, R3, RZ ;  /* 0x000000034a047210 */ /* 0x001fca0007f7e0ff */
[----:B------:R-:W-:Y:S01]  /*2f1d0*/  STL [R1+0x1668], R4 ;  /* 0x0016680401007387 */ /* 0x000fe20000100800 */
[----:B-1----:R-:W-:-:S03]  /*2f1e0*/  LEA.HI.X.SX32 R5, R68, R2, 0x1, P2 ;  /* 0x0000000244057211 */ /* 0x002fc600010f0eff */
[----:B------:R-:W4:Y:S04]  /*2f1f0*/  LDL.LU R66, [R1+0xd8] ;  /* 0x0000d80001427983 */ /* 0x000f280000300800 */
[----:B------:R0:W-:Y:S02]  /*2f200*/  STL [R1+0x1634], R5 ;  /* 0x0016340501007387 */ /* 0x0001e40000100800 */
[----:B0-----:R-:W-:Y:S02]  /*2f210*/  LEA.HI.X.SX32 R5, R69, R2, 0x1, P1 ;  /* 0x0000000245057211 */ /* 0x001fe400008f0eff */
[----:B--2---:R-:W-:-:S05]  /*2f220*/  IADD3 R4, P2, R75, R3, RZ ;  /* 0x000000034b047210 */ /* 0x004fca0007f5e0ff */
[----:B------:R3:W-:Y:S04]  /*2f230*/  STL [R1+0x1670], R4 ;  /* 0x0016700401007387 */ /* 0x0007e80000100800 */
[----:B------:R-:W2:Y:S04]  /*2f240*/  LDL.LU R67, [R1+0xd0] ;  /* 0x0000d00001437983 */ /* 0x000ea80000300800 */
[----:B------:R0:W-:Y:S01]  /*2f250*/  STL [R1+0x163c], R5 ;  /* 0x00163c0501007387 */ /* 0x0001e20000100800 */
[----:B---3--:R-:W-:Y:S02]  /*2f260*/  IADD3 R4, P1, R76, R3, RZ ;  /* 0x000000034c047210 */ /* 0x008fe40007f3e0ff */
[----:B0-----:R-:W-:-:S03]  /*2f270*/  LEA.HI.X.SX32 R5, R70, R2, 0x1, P0 ;  /* 0x0000000246057211 */ /* 0x001fc600000f0eff */
[----:B------:R4:W-:Y:S04]  /*2f280*/  STL [R1+0x1678], R4 ;  /* 0x0016780401007387 */ /* 0x0009e80000100800 */
[----:B------:R-:W3:Y:S04]  /*2f290*/  LDL.LU R68, [R1+0xc8] ;  /* 0x0000c80001447983 */ /* 0x000ee80000300800 */
[----:B------:R0:W-:Y:S01]  /*2f2a0*/  STL [R1+0x1644], R5 ;  /* 0x0016440501007387 */ /* 0x0001e20000100800 */
[----:B----4-:R-:W-:Y:S02]  /*2f2b0*/  IADD3 R4, P0, R77, R3, RZ ;  /* 0x000000034d047210 */ /* 0x010fe40007f1e0ff */
[----:B0-----:R-:W-:-:S03]  /*2f2c0*/  LEA.HI.X.SX32 R5, R71, R2, 0x1, P6 ;  /* 0x0000000247057211 */ /* 0x001fc600030f0eff */
[----:B------:R-:W-:Y:S04]  /*2f2d0*/  STL [R1+0x1680], R4 ;  /* 0x0016800401007387 */ /* 0x000fe80000100800 */
[----:B------:R-:W4:Y:S04]  /*2f2e0*/  LDL.LU R69, [R1+0xc4] ;  /* 0x0000c40001457983 */ /* 0x000f280000300800 */
[----:B------:R0:W-:Y:S04]  /*2f2f0*/  STL [R1+0x164c], R5 ;  /* 0x00164c0501007387 */ /* 0x0001e80000100800 */
[----:B------:R-:W4:Y:S01]  /*2f300*/  LDL.LU R70, [R1+0xc0] ;  /* 0x0000c00001467983 */ /* 0x000f220000300800 */
[----:B0-----:R-:W-:-:S02]  /*2f310*/  LEA.HI.X.SX32 R5, R72, R2, 0x1, P5 ;  /* 0x0000000248057211 */ /* 0x001fc400028f0eff */
        /* <DEDUP_REMOVED lines=12> */
[----:B------:R-:W4:Y:S04]  /*2f3e0*/  LDL.LU R73, [R1+0xac] ;  /* 0x0000ac0001497983 */ /* 0x000f280000300800 */
[----:B------:R1:W-:Y:S01]  /*2f3f0*/  STL [R1+0x1664], R5 ;  /* 0x0016640501007387 */ /* 0x0003e20000100800 */
[----:B0-----:R-:W-:Y:S02]  /*2f400*/  IADD3 R4, P3, R62, R3, RZ ;  /* 0x000000033e047210 */ /* 0x001fe40007f7e0ff */
[----:B-1----:R-:W-:-:S03]  /*2f410*/  LEA.HI.X.SX32 R5, R75, R2, 0x1, P2 ;  /* 0x000000024b057211 */ /* 0x002fc600010f0eff */
[----:B------:R0:W-:Y:S04]  /*2f420*/  STL [R1+0x16a0], R4 ;  /* 0x0016a00401007387 */ /* 0x0001e80000100800 */
[----:B------:R-:W4:Y:S04]  /*2f430*/  LDL.LU R74, [R1+0xa8] ;  /* 0x0000a800014a7983 */ /* 0x000f280000300800 */
[----:B------:R1:W-:Y:S01]  /*2f440*/  STL [R1+0x166c], R5 ;  /* 0x00166c0501007387 */ /* 0x0003e20000100800 */
[----:B0-----:R-:W-:-:S05]  /*2f450*/  IADD3 R4, P2, R63, R3, RZ ;  /* 0x000000033f047210 */ /* 0x001fca0007f5e0ff */
[----:B------:R-:W-:Y:S04]  /*2f460*/  STL [R1+0x16a8], R4 ;  /* 0x0016a80401007387 */ /* 0x000fe80000100800 */
[----:B------:R-:W4:Y:S01]  /*2f470*/  LDL.LU R75, [R1+0xa0] ;  /* 0x0000a000014b7983 */ /* 0x000f220000300800 */
[----:B-1----:R-:W-:-:S05]  /*2f480*/  LEA.HI.X.SX32 R5, R76, R2, 0x1, P1 ;  /* 0x000000024c057211 */ /* 0x002fca00008f0eff */
[----:B------:R0:W-:Y:S04]  /*2f490*/  STL [R1+0x1674], R5 ;  /* 0x0016740501007387 */ /* 0x0001e80000100800 */
[----:B------:R-:W4:Y:S01]  /*2f4a0*/  LDL.LU R76, [R1+0x9c] ;  /* 0x00009c00014c7983 */ /* 0x000f220000300800 */
[----:B0-----:R-:W-:Y:S02]  /*2f4b0*/  LEA.HI.X.SX32 R5, R77, R2, 0x1, P0 ;  /* 0x000000024d057211 */ /* 0x001fe400000f0eff */
[----:B------:R-:W-:-:S05]  /*2f4c0*/  IADD3 R4, P1, R64, R3, RZ ;  /* 0x0000000340047210 */ /* 0x000fca0007f3e0ff */
[----:B------:R-:W-:Y:S04]  /*2f4d0*/  STL [R1+0x16b0], R4 ;  /* 0x0016b00401007387 */ /* 0x000fe80000100800 */
[----:B------:R0:W-:Y:S04]  /*2f4e0*/  STL [R1+0x167c], R5 ;  /* 0x00167c0501007387 */ /* 0x0001e80000100800 */
[----:B------:R-:W4:Y:S01]  /*2f4f0*/  LDL.LU R77, [R1+0x94] ;  /* 0x00009400014d7983 */ /* 0x000f220000300800 */
[-C--:B0-----:R-:W-:Y:S02]  /*2f500*/  LEA.HI.X.SX32 R5, R78, R2.reuse, 0x1, P6 ;  /* 0x000000024e057211 */ /* 0x081fe400030f0eff */
[----:B------:R-:W-:-:S02]  /*2f510*/  LEA.HI.X.SX32 R6, R61, R2, 0x1, P5 ;  /* 0x000000023d067211 */ /* 0x000fc400028f0eff */
[----:B------:R-:W-:-:S05]  /*2f520*/  IADD3 R4, P0, R65, R3, RZ ;  /* 0x0000000341047210 */ /* 0x000fca0007f1e0ff */
[----:B------:R0:W-:Y:S04]  /*2f530*/  STL [R1+0x16b8], R4 ;  /* 0x0016b80401007387 */ /* 0x0001e80000100800 */
[----:B------:R-:W-:Y:S04]  /*2f540*/  STL [R1+0x1684], R5 ;  /* 0x0016840501007387 */ /* 0x000fe80000100800 */
[----:B------:R-:W4:Y:S01]  /*2f550*/  LDL.LU R78, [R1+0x90] ;  /* 0x00009000014e7983 */ /* 0x000f220000300800 */
[----:B0-----:R-:W-:-:S05]  /*2f560*/  IADD3 R4, P6, R66, R3, RZ ;  /* 0x0000000342047210 */ /* 0x001fca0007fde0ff */
[----:B------:R0:W-:Y:S04]  /*2f570*/  STL [R1+0x16c0], R4 ;  /* 0x0016c00401007387 */ /* 0x0001e80000100800 */
[----:B------:R3:W-:Y:S01]  /*2f580*/  STL [R1+0x168c], R6 ;  /* 0x00168c0601007387 */ /* 0x0007e20000100800 */
[----:B0-----:R-:W-:-:S03]  /*2f590*/  LEA.HI.X.SX32 R4, R79, R2, 0x1, P4 ;  /* 0x000000024f047211 */ /* 0x001fc600020f0eff */
[----:B------:R-:W4:Y:S01]  /*2f5a0*/  LDL.LU R79, [R1+0x88] ;  /* 0x00008800014f7983 */ /* 0x000f220000300800 */
[----:B--2---:R-:W-:-:S05]  /*2f5b0*/  IADD3 R5, P5, R67, R3, RZ ;  /* 0x0000000343057210 */ /* 0x004fca0007fbe0ff */
[----:B------:R0:W-:Y:S04]  /*2f5c0*/  STL [R1+0x16c8], R5 ;  /* 0x0016c80501007387 */ /* 0x0001e80000100800 */
[----:B------:R-:W-:Y:S01]  /*2f5d0*/  STL [R1+0x1694], R4 ;  /* 0x0016940401007387 */ /* 0x000fe20000100800 */
[----:B---3--:R-:W-:Y:S02]  /*2f5e0*/  IADD3 R6, P4, R68, R3, RZ ;  /* 0x0000000344067210 */ /* 0x008fe40007f9e0ff */
[----:B0-----:R-:W-:-:S03]  /*2f5f0*/  LEA.HI.X.SX32 R5, R62, R2, 0x1, P3 ;  /* 0x000000023e057211 */ /* 0x001fc600018f0eff */
[----:B------:R0:W-:Y:S04]  /*2f600*/  STL [R1+0x16d0], R6 ;  /* 0x0016d00601007387 */ /* 0x0001e80000100800 */
[----:B------:R-:W2:Y:S01]  /*2f610*/  LDL.LU R58, [R1+0x84] ;  /* 0x00008400013a7983 */ /* 0x000ea20000300800 */
[----:B0-----:R-:W-:Y:S02]  /*2f620*/  LEA.HI.X.SX32 R6, R63, R2, 0x1, P2 ;  /* 0x000000023f067211 */ /* 0x001fe400010f0eff */
[-C--:B----4-:R-:W-:Y:S01]  /*2f630*/  IADD3 R4, P3, R69, R3.reuse, RZ ;  /* 0x0000000345047210 */ /* 0x090fe20007f7e0ff */
[----:B------:R0:W-:Y:S04]  /*2f640*/  STL [R1+0x169c], R5 ;  /* 0x00169c0501007387 */ /* 0x0001e80000100800 */
[----:B------:R1:W-:Y:S04]  /*2f650*/  STL [R1+0x16d8], R4 ;  /* 0x0016d80401007387 */ /* 0x0003e80000100800 */
[----:B------:R-:W-:Y:S01]  /*2f660*/  STL [R1+0x16a4], R6 ;  /* 0x0016a40601007387 */ /* 0x000fe20000100800 */
[----:B0-----:R-:W-:-:S03]  /*2f670*/  IADD3 R5, P2, R70, R3, RZ ;  /* 0x0000000346057210 */ /* 0x001fc60007f5e0ff */
[----:B------:R-:W3:Y:S01]  /*2f680*/  LDL.LU R59, [R1+0x7c] ;  /* 0x00007c00013b7983 */ /* 0x000ee20000300800 */
[----:B-1----:R-:W-:-:S03]  /*2f690*/  LEA.HI.X.SX32 R4, R64, R2, 0x1, P1 ;  /* 0x0000000240047211 */ /* 0x002fc600008f0eff */
[----:B------:R0:W-:Y:S04]  /*2f6a0*/  STL [R1+0x16e0], R5 ;  /* 0x0016e00501007387 */ /* 0x0001e80000100800 */
[----:B------:R-:W-:Y:S01]  /*2f6b0*/  STL [R1+0x16ac], R4 ;  /* 0x0016ac0401007387 */ /* 0x000fe20000100800 */
[----:B0-----:R-:W-:Y:S02]  /*2f6c0*/  LEA.HI.X.SX32 R5, R65, R2, 0x1, P0 ;  /* 0x0000000241057211 */ /* 0x001fe400000f0eff */
[----:B------:R-:W-:-:S05]  /*2f6d0*/  IADD3 R6, P1, R71, R3, RZ ;  /* 0x0000000347067210 */ /* 0x000fca0007f3e0ff */
[----:B------:R0:W-:Y:S04]  /*2f6e0*/  STL [R1+0x16e8], R6 ;  /* 0x0016e80601007387 */ /* 0x0001e80000100800 */
[----:B------:R-:W4:Y:S01]  /*2f6f0*/  LDL.LU R60, [R1+0x78] ;  /* 0x00007800013c7983 */ /* 0x000f220000300800 */
[-C--:B0-----:R-:W-:Y:S02]  /*2f700*/  LEA.HI.X.SX32 R6, R66, R2.reuse, 0x1, P6 ;  /* 0x0000000242067211 */ /* 0x081fe400030f0eff */
[----:B------:R-:W-:Y:S01]  /*2f710*/  IADD3 R4, P0, R72, R3, RZ ;  /* 0x0000000348047210 */ /* 0x000fe20007f1e0ff */
[----:B------:R-:W-:Y:S04]  /*2f720*/  STL [R1+0x16b4], R5 ;  /* 0x0016b40501007387 */ /* 0x000fe80000100800 */
[----:B------:R0:W-:Y:S04]  /*2f730*/  STL [R1+0x16f0], R4 ;  /* 0x0016f00401007387 */ /* 0x0001e80000100800 */
[----:B------:R-:W-:Y:S04]  /*2f740*/  STL [R1+0x16bc], R6 ;  /* 0x0016bc0601007387 */ /* 0x000fe80000100800 */
[----:B------:R-:W4:Y:S01]  /*2f750*/  LDL.LU R61, [R1+0x74] ;  /* 0x00007400013d7983 */ /* 0x000f220000300800 */
[----:B0-----:R-:W-:-:S02]  /*2f760*/  LEA.HI.X.SX32 R4, R67, R2, 0x1, P5 ;  /* 0x0000000243047211 */ /* 0x001fc400028f0eff */
[----:B------:R-:W-:-:S05]  /*2f770*/  IADD3 R5, P6, R73, R3, RZ ;  /* 0x0000000349057210 */ /* 0x000fca0007fde0ff */
[----:B------:R0:W-:Y:S04]  /*2f780*/  STL [R1+0x16f8], R5 ;  /* 0x0016f80501007387 */ /* 0x0001e80000100800 */
[----:B------:R-:W-:Y:S01]  /*2f790*/  STL [R1+0x16c4], R4 ;  /* 0x0016c40401007387 */ /* 0x000fe20000100800 */
[----:B0-----:R-:W-:Y:S02]  /*2f7a0*/  LEA.HI.X.SX32 R5, R68, R2, 0x1, P4 ;  /* 0x0000000244057211 */ /* 0x001fe400020f0eff */
[----:B------:R-:W-:-:S05]  /*2f7b0*/  IADD3 R6, P5, R74, R3, RZ ;  /* 0x000000034a067210 */ /* 0x000fca0007fbe0ff */
[----:B------:R0:W-:Y:S04]  /*2f7c0*/  STL [R1+0x1700], R6 ;  /* 0x0017000601007387 */ /* 0x0001e80000100800 */
[----:B------:R-:W4:Y:S01]  /*2f7d0*/  LDL.LU R62, [R1+0x6c] ;  /* 0x00006c00013e7983 */ /* 0x000f220000300800 */
[----:B0-----:R-:W-:-:S03]  /*2f7e0*/  LEA.HI.X.SX32 R6, R69, R2, 0x1, P3 ;  /* 0x0000000245067211 */ /* 0x001fc600018f0eff */
[----:B------:R0:W-:Y:S01]  /*2f7f0*/  STL [R1+0x16cc], R5 ;  /* 0x0016cc0501007387 */ /* 0x0001e20000100800 */
[----:B------:R-:W-:-:S05]  /*2f800*/  IADD3 R4, P4, R75, R3, RZ ;  /* 0x000000034b047210 */ /* 0x000fca0007f9e0ff */
[----:B------:R1:W-:Y:S04]  /*2f810*/  STL [R1+0x1708], R4 ;  /* 0x0017080401007387 */ /* 0x0003e80000100800 */
[----:B------:R-:W-:Y:S04]  /*2f820*/  STL [R1+0x16d4], R6 ;  /* 0x0016d40601007387 */ /* 0x000fe80000100800 */
[----:B------:R-:W4:Y:S01]  /*2f830*/  LDL.LU R63, [R1+0x68] ;  /* 0x00006800013f7983 */ /* 0x000f220000300800 */
[----:B0-----:R-:W-:Y:S02]  /*2f840*/  IADD3 R5, P3, R76, R3, RZ ;  /* 0x000000034c057210 */ /* 0x001fe40007f7e0ff */
[----:B-1----:R-:W-:-:S03]  /*2f850*/  LEA.HI.X.SX32 R4, R70, R2, 0x1, P2 ;  /* 0x0000000246047211 */ /* 0x002fc600010f0eff */
[----:B------:R0:W-:Y:S04]  /*2f860*/  STL [R1+0x1710], R5 ;  /* 0x0017100501007387 */ /* 0x0001e80000100800 */
[----:B------:R-:W-:Y:S01]  /*2f870*/  STL [R1+0x16dc], R4 ;  /* 0x0016dc0401007387 */ /* 0x000fe20000100800 */
[----:B0-----:R-:W-:Y:S02]  /*2f880*/  LEA.HI.X.SX32 R5, R71, R2, 0x1, P1 ;  /* 0x0000000247057211 */ /* 0x001fe400008f0eff */
[----:B------:R-:W-:-:S05]  /*2f890*/  IADD3 R6, P2, R77, R3, RZ ;  /* 0x000000034d067210 */ /* 0x000fca0007f5e0ff */
[----:B------:R-:W-:Y:S04]  /*2f8a0*/  STL [R1+0x1718], R6 ;  /* 0x0017180601007387 */ /* 0x000fe80000100800 */
[----:B------:R-:W4:Y:S04]  /*2f8b0*/  LDL.LU R64, [R1+0x60] ;  /* 0x0000600001407983 */ /* 0x000f280000300800 */
[----:B------:R0:W-:Y:S02]  /*2f8c0*/  STL [R1+0x16e4], R5 ;  /* 0x0016e40501007387 */ /* 0x0001e40000100800 */
[----:B0-----:R-:W-:-:S02]  /*2f8d0*/  LEA.HI.X.SX32 R5, R72, R2, 0x1, P0 ;  /* 0x0000000248057211 */ /* 0x001fc400000f0eff */
[----:B------:R-:W-:-:S05]  /*2f8e0*/  IADD3 R4, P1, R78, R3, RZ ;  /* 0x000000034e047210 */ /* 0x000fca0007f3e0ff */
[----:B------:R0:W-:Y:S04]  /*2f8f0*/  STL [R1+0x1720], R4 ;  /* 0x0017200401007387 */ /* 0x0001e80000100800 */
[----:B------:R-:W4:Y:S04]  /*2f900*/  LDL.LU R65, [R1+0x5c] ;  /* 0x00005c0001417983 */ /* 0x000f280000300800 */
[----:B------:R1:W-:Y:S04]  /*2f910*/  STL [R1+0x16ec], R5 ;  /* 0x0016ec0501007387 */ /* 0x0003e80000100800 */
[----:B------:R-:W4:Y:S01]  /*2f920*/  LDL.LU R66, [R1+0x54] ;  /* 0x0000540001427983 */ /* 0x000f220000300800 */
[----:B0-----:R-:W-:-:S02]  /*2f930*/  IADD3 R4, P0, R79, R3, RZ ;  /* 0x000000034f047210 */ /* 0x001fc40007f1e0ff */
[----:B-1----:R-:W-:-:S03]  /*2f940*/  LEA.HI.X.SX32 R5, R73, R2, 0x1, P6 ;  /* 0x0000000249057211 */ /* 0x002fc600030f0eff */
[----:B------:R-:W-:Y:S04]  /*2f950*/  STL [R1+0x1728], R4 ;  /* 0x0017280401007387 */ /* 0x000fe80000100800 */
[----:B------:R-:W4:Y:S04]  /*2f960*/  LDL.LU R67, [R1+0x50] ;  /* 0x0000500001437983 */ /* 0x000f280000300800 */
[----:B------:R0:W-:Y:S04]  /*2f970*/  STL [R1+0x16f4], R5 ;  /* 0x0016f40501007387 */ /* 0x0001e80000100800 */
[----:B------:R-:W4:Y:S01]  /*2f980*/  LDL.LU R68, [R1+0x48] ;  /* 0x0000480001447983 */ /* 0x000f220000300800 */
[----:B0-----:R-:W-:-:S02]  /*2f990*/  LEA.HI.X.SX32 R5, R74, R2, 0x1, P5 ;  /* 0x000000024a057211 */ /* 0x001fc400028f0eff */
[----:B--2---:R-:W-:-:S05]  /*2f9a0*/  IADD3 R4, P6, R58, R3, RZ ;  /* 0x000000033a047210 */ /* 0x004fca0007fde0ff */
[----:B------:R3:W-:Y:S04]  /*2f9b0*/  STL [R1+0x1730], R4 ;  /* 0x0017300401007387 */ /* 0x0007e80000100800 */
[----:B------:R-:W2:Y:S04]  /*2f9c0*/  LDL.LU R69, [R1+0x44] ;  /* 0x0000440001457983 */ /* 0x000ea80000300800 */
[----:B------:R0:W-:Y:S04]  /*2f9d0*/  STL [R1+0x16fc], R5 ;  /* 0x0016fc0501007387 */ /* 0x0001e80000100800 */
[----:B------:R-:W2:Y:S01]  /*2f9e0*/  LDL.LU R70, [R1+0x40] ;  /* 0x0000400001467983 */ /* 0x000ea20000300800 */
[----:B---3--:R-:W-:-:S02]  /*2f9f0*/  IADD3 R4, P5, R59, R3, RZ ;  /* 0x000000033b047210 */ /* 0x008fc40007fbe0ff */
[----:B0-----:R-:W-:-:S03]  /*2fa00*/  LEA.HI.X.SX32 R5, R75, R2, 0x1, P4 ;  /* 0x000000024b057211 */ /* 0x001fc600020f0eff */
[----:B------:R-:W-:Y:S04]  /*2fa10*/  STL [R1+0x1738], R4 ;  /* 0x0017380401007387 */ /* 0x000fe80000100800 */
[----:B------:R-:W3:Y:S04]  /*2fa20*/  LDL.LU R71, [R1+0x38] ;  /* 0x0000380001477983 */ /* 0x000ee80000300800 */
[----:B------:R0:W-:Y:S04]  /*2fa30*/  STL [R1+0x1704], R5 ;  /* 0x0017040501007387 */ /* 0x0001e80000100800 */
[----:B------:R-:W3:Y:S01]  /*2fa40*/  LDL.LU R72, [R1+0x30] ;  /* 0x0000300001487983 */ /* 0x000ee20000300800 */
[----:B0-----:R-:W-:-:S02]  /*2fa50*/  LEA.HI.X.SX32 R5, R76, R2, 0x1, P3 ;  /* 0x000000024c057211 */ /* 0x001fc400018f0eff */
[----:B----4-:R-:W-:-:S05]  /*2fa60*/  IADD3 R4, P4, R60, R3, RZ ;  /* 0x000000033c047210 */ /* 0x010fca0007f9e0ff */
        /* <DEDUP_REMOVED lines=18> */
[----:B------:R0:W-:Y:S04]  /*2fb90*/  STL [R1+0x1758], R4 ;  /* 0x0017580401007387 */ /* 0x0001e80000100800 */
[----:B------:R-:W4:Y:S01]  /*2fba0*/  LDL.LU R79, [R1+0x8] ;  /* 0x00000800014f7983 */ /* 0x000f220000300800 */
[----:B------:R-:W-:-:S03]  /*2fbb0*/  LEA.HI.X.SX32 R6, R58, R2, 0x1, P6 ;  /* 0x000000023a067211 */ /* 0x000fc600030f0eff */
[----:B------:R-:W-:Y:S01]  /*2fbc0*/  STL [R1+0x1724], R5 ;  /* 0x0017240501007387 */ /* 0x000fe20000100800 */
[----:B0-----:R-:W-:-:S05]  /*2fbd0*/  IADD3 R4, P0, R64, R3, RZ ;  /* 0x0000000340047210 */ /* 0x001fca0007f1e0ff */
[----:B------:R0:W-:Y:S04]  /*2fbe0*/  STL [R1+0x1760], R4 ;  /* 0x0017600401007387 */ /* 0x0001e80000100800 */
[----:B------:R1:W-:Y:S01]  /*2fbf0*/  STL [R1+0x172c], R6 ;  /* 0x00172c0601007387 */ /* 0x0003e20000100800 */
[----:B0-----:R-:W-:Y:S02]  /*2fc00*/  LEA.HI.X.SX32 R4, R59, R2, 0x1, P5 ;  /* 0x000000023b047211 */ /* 0x001fe400028f0eff */
[----:B------:R-:W-:-:S05]  /*2fc10*/  IADD3 R5, P6, R65, R3, RZ ;  /* 0x0000000341057210 */ /* 0x000fca0007fde0ff */
[----:B------:R0:W-:Y:S01]  /*2fc20*/  STL [R1+0x1768], R5 ;  /* 0x0017680501007387 */ /* 0x0001e20000100800 */
[----:B-1----:R-:W-:-:S03]  /*2fc30*/  IADD3 R6, P5, R66, R3, RZ ;  /* 0x0000000342067210 */ /* 0x002fc60007fbe0ff */
[----:B------:R1:W-:Y:S01]  /*2fc40*/  STL [R1+0x1734], R4 ;  /* 0x0017340401007387 */ /* 0x0003e20000100800 */
[----:B0-----:R-:W-:-:S03]  /*2fc50*/  LEA.HI.X.SX32 R5, R60, R2, 0x1, P4 ;  /* 0x000000023c057211 */ /* 0x001fc600020f0eff */
[----:B------:R0:W-:Y:S01]  /*2fc60*/  STL [R1+0x1770], R6 ;  /* 0x0017700601007387 */ /* 0x0001e20000100800 */
[----:B-1----:R-:W-:-:S03]  /*2fc70*/  IADD3 R4, P4, R67, R3, RZ ;  /* 0x0000000343047210 */ /* 0x002fc60007f9e0ff */
[----:B------:R1:W-:Y:S04]  /*2fc80*/  STL [R1+0x173c], R5 ;  /* 0x00173c0501007387 */ /* 0x0003e80000100800 */
[----:B------:R1:W-:Y:S01]  /*2fc90*/  STL [R1+0x1778], R4 ;  /* 0x0017780401007387 */ /* 0x0003e20000100800 */
[----:B0-----:R-:W-:Y:S02]  /*2fca0*/  LEA.HI.X.SX32 R6, R61, R2, 0x1, P3 ;  /* 0x000000023d067211 */ /* 0x001fe400018f0eff */
[----:B-1----:R-:W-:-:S03]  /*2fcb0*/  IADD3 R5, P3, R68, R3, RZ ;  /* 0x0000000344057210 */ /* 0x002fc60007f7e0ff */
[----:B------:R-:W-:Y:S01]  /*2fcc0*/  STL [R1+0x1744], R6 ;  /* 0x0017440601007387 */ /* 0x000fe20000100800 */
[----:B------:R-:W-:-:S03]  /*2fcd0*/  LEA.HI.X.SX32 R4, R62, R2, 0x1, P2 ;  /* 0x000000023e047211 */ /* 0x000fc600010f0eff */
[----:B------:R0:W-:Y:S04]  /*2fce0*/  STL [R1+0x1780], R5 ;  /* 0x0017800501007387 */ /* 0x0001e80000100800 */
[----:B------:R1:W-:Y:S01]  /*2fcf0*/  STL [R1+0x174c], R4 ;  /* 0x00174c0401007387 */ /* 0x0003e20000100800 */
[----:B0-----:R-:W-:Y:S01]  /*2fd00*/  LEA.HI.X.SX32 R5, R63, R2, 0x1, P1 ;  /* 0x000000023f057211 */ /* 0x001fe200008f0eff */
[----:B------:R-:W-:Y:S02]  /*2fd10*/  IMAD R252, R252, UR9, RZ ;  /* 0x00000009fcfc7c24 */ /* 0x000fe4000f8e02ff */
[----:B------:R-:W-:Y:S01]  /*2fd20*/  IMAD R84, R84, UR9, RZ ;  /* 0x0000000954547c24 */ /* 0x000fe2000f8e02ff */
[----:B--2---:R-:W-:-:S05]  /*2fd30*/  IADD3 R6, P2, R69, R3, RZ ;  /* 0x0000000345067210 */ /* 0x004fca0007f5e0ff */
[----:B------:R0:W-:Y:S01]  /*2fd40*/  STL [R1+0x1788], R6 ;  /* 0x0017880601007387 */ /* 0x0001e20000100800 */
[----:B-1----:R-:W-:-:S03]  /*2fd50*/  IADD3 R4, P1, R70, R3, RZ ;  /* 0x0000000346047210 */ /* 0x002fc60007f3e0ff */
[----:B------:R3:W-:Y:S04]  /*2fd60*/  STL [R1+0x1754], R5 ;  /* 0x0017540501007387 */ /* 0x0007e80000100800 */
[----:B------:R1:W-:Y:S01]  /*2fd70*/  STL [R1+0x1790], R4 ;  /* 0x0017900401007387 */ /* 0x0003e20000100800 */
[----:B0-----:R-:W-:-:S05]  /*2fd80*/  LEA.HI.X.SX32 R6, R64, R2, 0x1, P0 ;  /* 0x0000000240067211 */ /* 0x001fca00000f0eff */
[----:B------:R0:W-:Y:S01]  /*2fd90*/  STL [R1+0x175c], R6 ;  /* 0x00175c0601007387 */ /* 0x0001e20000100800 */
[----:B---3--:R-:W-:Y:S02]  /*2fda0*/  IADD3 R5, P0, R71, R3, RZ ;  /* 0x0000000347057210 */ /* 0x008fe40007f1e0ff */
[----:B-1----:R-:W-:-:S03]  /*2fdb0*/  LEA.HI.X.SX32 R4, R65, R2, 0x1, P6 ;  /* 0x0000000241047211 */ /* 0x002fc600030f0eff */
[----:B------:R1:W-:Y:S01]  /*2fdc0*/  STL [R1+0x1798], R5 ;  /* 0x0017980501007387 */ /* 0x0003e20000100800 */
[----:B0-----:R-:W-:-:S03]  /*2fdd0*/  IADD3 R6, P6, R72, R3, RZ ;  /* 0x0000000348067210 */ /* 0x001fc60007fde0ff */
[----:B------:R-:W-:Y:S01]  /*2fde0*/  STL [R1+0x1764], R4 ;  /* 0x0017640401007387 */ /* 0x000fe20000100800 */
[----:B-1----:R-:W-:-:S03]  /*2fdf0*/  LEA.HI.X.SX32 R5, R66, R2, 0x1, P5 ;  /* 0x0000000242057211 */ /* 0x002fc600028f0eff */
[----:B------:R0:W-:Y:S04]  /*2fe00*/  STL [R1+0x17a0], R6 ;  /* 0x0017a00601007387 */ /* 0x0001e80000100800 */
[----:B------:R1:W-:Y:S01]  /*2fe10*/  STL [R1+0x176c], R5 ;  /* 0x00176c0501007387 */ /* 0x0003e20000100800 */
[----:B0-----:R-:W-:Y:S02]  /*2fe20*/  LEA.HI.X.SX32 R6, R67, R2, 0x1, P4 ;  /* 0x0000000243067211 */ /* 0x001fe400020f0eff */
[----:B----4-:R-:W-:-:S05]  /*2fe30*/  IADD3 R4, P5, R73, R3, RZ ;  /* 0x0000000349047210 */ /* 0x010fca0007fbe0ff */
[----:B------:R0:W-:Y:S01]  /*2fe40*/  STL [R1+0x17a8], R4 ;  /* 0x0017a80401007387 */ /* 0x0001e20000100800 */
[----:B-1----:R-:W-:-:S03]  /*2fe50*/  IADD3 R5, P4, R74, R3, RZ ;  /* 0x000000034a057210 */ /* 0x002fc60007f9e0ff */
[----:B------:R1:W-:Y:S01]  /*2fe60*/  STL [R1+0x1774], R6 ;  /* 0x0017740601007387 */ /* 0x0003e20000100800 */
[----:B0-----:R-:W-:-:S03]  /*2fe70*/  LEA.HI.X.SX32 R4, R68, R2, 0x1, P3 ;  /* 0x0000000244047211 */ /* 0x001fc600018f0eff */
[----:B------:R0:W-:Y:S04]  /*2fe80*/  STL [R1+0x17b0], R5 ;  /* 0x0017b00501007387 */ /* 0x0001e80000100800 */
[----:B------:R2:W-:Y:S01]  /*2fe90*/  STL [R1+0x177c], R4 ;  /* 0x00177c0401007387 */ /* 0x0005e20000100800 */
[----:B-1----:R-:W-:Y:S02]  /*2fea0*/  IADD3 R6, P3, R75, R3, RZ ;  /* 0x000000034b067210 */ /* 0x002fe40007f7e0ff */
[----:B0-----:R-:W-:-:S03]  /*2feb0*/  LEA.HI.X.SX32 R5, R69, R2, 0x1, P2 ;  /* 0x0000000245057211 */ /* 0x001fc600010f0eff */
[----:B------:R0:W-:Y:S01]  /*2fec0*/  STL [R1+0x17b8], R6 ;  /* 0x0017b80601007387 */ /* 0x0001e20000100800 */
[----:B--2---:R-:W-:-:S03]  /*2fed0*/  IADD3 R4, P2, R76, R3, RZ ;  /* 0x000000034c047210 */ /* 0x004fc60007f5e0ff */
[----:B------:R-:W-:Y:S04]  /*2fee0*/  STL [R1+0x1784], R5 ;  /* 0x0017840501007387 */ /* 0x000fe80000100800 */
[----:B------:R1:W-:Y:S01]  /*2fef0*/  STL [R1+0x17c0], R4 ;  /* 0x0017c00401007387 */ /* 0x0003e20000100800 */
[----:B0-----:R-:W-:-:S05]  /*2ff00*/  LEA.HI.X.SX32 R6, R70, R2, 0x1, P1 ;  /* 0x0000000246067211 */ /* 0x001fca00008f0eff */
[----:B------:R0:W-:Y:S01]  /*2ff10*/  STL [R1+0x178c], R6 ;  /* 0x00178c0601007387 */ /* 0x0001e20000100800 */
[----:B-1----:R-:W-:Y:S01]  /*2ff20*/  LEA.HI.X.SX32 R4, R71, R2, 0x1, P0 ;  /* 0x0000000247047211 */ /* 0x002fe200000f0eff */
[----:B------:R-:W-:Y:S01]  /*2ff30*/  IMAD R85, R85, UR9, RZ ;  /* 0x0000000955557c24 */ /* 0x000fe2000f8e02ff */
[----:B------:R-:W-:-:S05]  /*2ff40*/  IADD3 R5, P1, R77, R3, RZ ;  /* 0x000000034d057210 */ /* 0x000fca0007f3e0ff */
[----:B------:R1:W-:Y:S01]  /*2ff50*/  STL [R1+0x17c8], R5 ;  /* 0x0017c80501007387 */ /* 0x0003e20000100800 */
[----:B0-----:R-:W-:-:S03]  /*2ff60*/  IADD3 R6, P0, R78, R3, RZ ;  /* 0x000000034e067210 */ /* 0x001fc60007f1e0ff */
[----:B------:R0:W-:Y:S01]  /*2ff70*/  STL [R1+0x1794], R4 ;  /* 0x0017940401007387 */ /* 0x0001e20000100800 */
[----:B-1----:R-:W-:-:S03]  /*2ff80*/  LEA.HI.X.SX32 R5, R72, R2, 0x1, P6 ;  /* 0x0000000248057211 */ /* 0x002fc600030f0eff */
[----:B------:R1:W-:Y:S04]  /*2ff90*/  STL [R1+0x17d0], R6 ;  /* 0x0017d00601007387 */ /* 0x0003e80000100800 */
[----:B------:R2:W-:Y:S01]  /*2ffa0*/  STL [R1+0x179c], R5 ;  /* 0x00179c0501007387 */ /* 0x0005e20000100800 */
[-C--:B0-----:R-:W-:Y:S02]  /*2ffb0*/  IADD3 R4, P6, R79, R3.reuse, RZ ;  /* 0x000000034f047210 */ /* 0x081fe40007fde0ff */
[-C--:B-1----:R-:W-:Y:S02]  /*2ffc0*/  LEA.HI.X.SX32 R6, R73, R2.reuse, 0x1, P5 ;  /* 0x0000000249067211 */ /* 0x082fe400028f0eff */
[----:B--2---:R-:W-:Y:S01]  /*2ffd0*/  IADD3 R5, P5, R0, R3, RZ ;  /* 0x0000000300057210 */ /* 0x004fe20007fbe0ff */
[----:B------:R0:W-:Y:S04]  /*2ffe0*/  STL [R1+0x17d8], R4 ;  /* 0x0017d80401007387 */ /* 0x0001e80000100800 */
[----:B------:R1:W-:Y:S01]  /*2fff0*/  STL [R1+0x17a4], R6 ;  /* 0x0017a40601007387 */ /* 0x0003e20000100800 */
[----:B0-----:R-:W-:-:S03]  /*30000*/  LEA.HI.X.SX32 R4, R74, R2, 0x1, P4 ;  /* 0x000000024a047211 */ /* 0x001fc600020f0eff */
[----:B------:R0:W-:Y:S01]  /*30010*/  STL [R1+0x17e0], R5 ;  /* 0x0017e00501007387 */ /* 0x0001e20000100800 */
[----:B-1----:R-:W-:-:S03]  /*30020*/  IADD3 R6, P4, R252, R3, RZ ;  /* 0x00000003fc067210 */ /* 0x002fc60007f9e0ff */
[----:B------:R1:W-:Y:S01]  /*30030*/  STL [R1+0x17ac], R4 ;  /* 0x0017ac0401007387 */ /* 0x0003e20000100800 */
[----:B------:R-:W-:Y:S01]  /*30040*/  IMAD R86, R86, UR9, RZ ;  /* 0x0000000956567c24 */ /* 0x000fe2000f8e02ff */
[----:B0-----:R-:W-:Y:S02]  /*30050*/  LEA.HI.X.SX32 R5, R75, R2, 0x1, P3 ;  /* 0x000000024b057211 */ /* 0x001fe400018f0eff */
[----:B------:R0:W-:Y:S01]  /*30060*/  STL [R1+0x17e8], R6 ;  /* 0x0017e80601007387 */ /* 0x0001e20000100800 */
[----:B-1----:R-:W-:-:S03]  /*30070*/  IADD3 R4, P3, R84, R3, RZ ;  /* 0x0000000354047210 */ /* 0x002fc60007f7e0ff */
[----:B------:R1:W-:Y:S01]  /*30080*/  STL [R1+0x17b4], R5 ;  /* 0x0017b40501007387 */ /* 0x0003e20000100800 */
[----:B------:R-:W-:-:S03]  /*30090*/  IMAD R87, R87, UR9, RZ ;  /* 0x0000000957577c24 */ /* 0x000fc6000f8e02ff */
[----:B------:R2:W-:Y:S01]  /*300a0*/  STL [R1+0x17f0], R4 ;  /* 0x0017f00401007387 */ /* 0x0005e20000100800 */
[----:B0-----:R-:W-:Y:S02]  /*300b0*/  LEA.HI.X.SX32 R6, R76, R2, 0x1, P2 ;  /* 0x000000024c067211 */ /* 0x001fe400010f0eff */
[----:B-1----:R-:W-:-:S03]  /*300c0*/  IADD3 R5, P2, R85, R3, RZ ;  /* 0x0000000355057210 */ /* 0x002fc60007f5e0ff */
[----:B------:R0:W-:Y:S01]  /*300d0*/  STL [R1+0x17bc], R6 ;  /* 0x0017bc0601007387 */ /* 0x0001e20000100800 */
[----:B--2---:R-:W-:-:S03]  /*300e0*/  LEA.HI.X.SX32 R4, R77, R2, 0x1, P1 ;  /* 0x000000024d047211 */ /* 0x004fc600008f0eff */
[----:B------:R1:W-:Y:S01]  /*300f0*/  STL [R1+0x17f8], R5 ;  /* 0x0017f80501007387 */ /* 0x0003e20000100800 */
[----:B------:R-:W-:-:S03]  /*30100*/  IMAD R88, R88, UR9, RZ ;  /* 0x0000000958587c24 */ /* 0x000fc6000f8e02ff */
[----:B------:R2:W-:Y:S01]  /*30110*/  STL [R1+0x17c4], R4 ;  /* 0x0017c40401007387 */ /* 0x0005e20000100800 */
[----:B0-----:R-:W-:Y:S02]  /*30120*/  IADD3 R6, P1, R86, R3, RZ ;  /* 0x0000000356067210 */ /* 0x001fe40007f3e0ff */
[----:B-1----:R-:W-:-:S03]  /*30130*/  LEA.HI.X.SX32 R5, R78, R2, 0x1, P0 ;  /* 0x000000024e057211 */ /* 0x002fc600000f0eff */
[----:B------:R0:W-:Y:S01]  /*30140*/  STL [R1+0x1800], R6 ;  /* 0x0018000601007387 */ /* 0x0001e20000100800 */
[----:B--2---:R-:W-:-:S03]  /*30150*/  IADD3 R4, P0, R87, R3, RZ ;  /* 0x0000000357047210 */ /* 0x004fc60007f1e0ff */
[----:B------:R1:W-:Y:S01]  /*30160*/  STL [R1+0x17cc], R5 ;  /* 0x0017cc0501007387 */ /* 0x0003e20000100800 */
[----:B------:R-:W-:-:S03]  /*30170*/  IMAD R89, R89, UR9, RZ ;  /* 0x0000000959597c24 */ /* 0x000fc6000f8e02ff */
[----:B------:R2:W-:Y:S01]  /*30180*/  STL [R1+0x1808], R4 ;  /* 0x0018080401007387 */ /* 0x0005e20000100800 */
[----:B0-----:R-:W-:Y:S01]  /*30190*/  LEA.HI.X.SX32 R6, R79, R2, 0x1, P6 ;  /* 0x000000024f067211 */ /* 0x001fe200030f0eff */
[----:B------:R-:W-:Y:S01]  /*301a0*/  IMAD R90, R90, UR9, RZ ;  /* 0x000000095a5a7c24 */ /* 0x000fe2000f8e02ff */
[----:B-1----:R-:W-:-:S03]  /*301b0*/  IADD3 R5, P6, R88, R3, RZ ;  /* 0x0000000358057210 */ /* 0x002fc60007fde0ff */
[----:B------:R0:W-:Y:S01]  /*301c0*/  STL [R1+0x17d4], R6 ;  /* 0x0017d40601007387 */ /* 0x0001e20000100800 */
[----:B--2---:R-:W-:-:S03]  /*301d0*/  LEA.HI.X.SX32 R4, R0, R2, 0x1, P5 ;  /* 0x0000000200047211 */ /* 0x004fc600028f0eff */
[----:B------:R-:W2:Y:S01]  /*301e0*/  LDL.LU R0, [R1+0x1d5c] ;  /* 0x001d5c0001007983 */ /* 0x000ea20000300800 */
[----:B------:R-:W-:-:S03]  /*301f0*/  IMAD R91, R91, UR9, RZ ;  /* 0x000000095b5b7c24 */ /* 0x000fc6000f8e02ff */
[----:B------:R1:W-:Y:S01]  /*30200*/  STL [R1+0x1810], R5 ;  /* 0x0018100501007387 */ /* 0x0003e20000100800 */
[----:B0-----:R-:W-:-:S03]  /*30210*/  IADD3 R6, P5, R89, R3, RZ ;  /* 0x0000000359067210 */ /* 0x001fc60007fbe0ff */
[----:B------:R0:W-:Y:S01]  /*30220*/  STL [R1+0x17dc], R4 ;  /* 0x0017dc0401007387 */ /* 0x0001e20000100800 */
[----:B-1----:R-:W-:-:S03]  /*30230*/  LEA.HI.X.SX32 R5, R252, R2, 0x1, P4 ;  /* 0x00000002fc057211 */ /* 0x002fc600020f0eff */
[----:B------:R1:W-:Y:S01]  /*30240*/  STL [R1+0x1818], R6 ;  /* 0x0018180601007387 */ /* 0x0003e20000100800 */
[----:B0-----:R-:W-:-:S03]  /*30250*/  IADD3 R4, P4, R90, R3, RZ ;  /* 0x000000035a047210 */ /* 0x001fc60007f9e0ff */
[----:B------:R0:W-:Y:S01]  /*30260*/  STL [R1+0x17e4], R5 ;  /* 0x0017e40501007387 */ /* 0x0001e20000100800 */
[----:B------:R-:W-:-:S03]  /*30270*/  IMAD R92, R92, UR9, RZ ;  /* 0x000000095c5c7c24 */ /* 0x000fc6000f8e02ff */
[----:B------:R3:W-:Y:S01]  /*30280*/  STL [R1+0x1820], R4 ;  /* 0x0018200401007387 */ /* 0x0007e20000100800 */
[----:B-1----:R-:W-:Y:S01]  /*30290*/  LEA.HI.X.SX32 R6, R84, R2, 0x1, P3 ;  /* 0x0000000254067211 */ /* 0x002fe200018f0eff */
[----:B------:R-:W-:Y:S01]  /*302a0*/  IMAD R93, R93, UR9, RZ ;  /* 0x000000095d5d7c24 */ /* 0x000fe2000f8e02ff */
[----:B0-----:R-:W-:-:S03]  /*302b0*/  IADD3 R5, P3, R91, R3, RZ ;  /* 0x000000035b057210 */ /* 0x001fc60007f7e0ff */
[----:B------:R0:W-:Y:S01]  /*302c0*/  STL [R1+0x17ec], R6 ;  /* 0x0017ec0601007387 */ /* 0x0001e20000100800 */
[----:B---3--:R-:W-:-:S03]  /*302d0*/  LEA.HI.X.SX32 R4, R85, R2, 0x1, P2 ;  /* 0x0000000255047211 */ /* 0x008fc600010f0eff */
[----:B------:R1:W-:Y:S01]  /*302e0*/  STL [R1+0x1828], R5 ;  /* 0x0018280501007387 */ /* 0x0003e20000100800 */
[----:B------:R-:W-:-:S03]  /*302f0*/  IMAD R94, R94, UR9, RZ ;  /* 0x000000095e5e7c24 */ /* 0x000fc6000f8e02ff */
[----:B------:R3:W-:Y:S01]  /*30300*/  STL [R1+0x17f4], R4 ;  /* 0x0017f40401007387 */ /* 0x0007e20000100800 */
[----:B0-----:R-:W-:Y:S02]  /*30310*/  IADD3 R6, P2, R92, R3, RZ ;  /* 0x000000035c067210 */ /* 0x001fe40007f5e0ff */
[----:B-1----:R-:W-:-:S03]  /*30320*/  LEA.HI.X.SX32 R5, R86, R2, 0x1, P1 ;  /* 0x0000000256057211 */ /* 0x002fc600008f0eff */
[----:B------:R0:W-:Y:S01]  /*30330*/  STL [R1+0x1830], R6 ;  /* 0x0018300601007387 */ /* 0x0001e20000100800 */
[----:B---3--:R-:W-:-:S03]  /*30340*/  IADD3 R4, P1, R93, R3, RZ ;  /* 0x000000035d047210 */ /* 0x008fc60007f3e0ff */
[----:B------:R1:W-:Y:S01]  /*30350*/  STL [R1+0x17fc], R5 ;  /* 0x0017fc0501007387 */ /* 0x0003e20000100800 */
[----:B------:R-:W-:-:S03]  /*30360*/  IMAD R95, R95, UR9, RZ ;  /* 0x000000095f5f7c24 */ /* 0x000fc6000f8e02ff */
[----:B------:R3:W-:Y:S01]  /*30370*/  STL [R1+0x1838], R4 ;  /* 0x0018380401007387 */ /* 0x0007e20000100800 */
[----:B0-----:R-:W-:Y:S01]  /*30380*/  LEA.HI.X.SX32 R6, R87, R2, 0x1, P0 ;  /* 0x0000000257067211 */ /* 0x001fe200000f0eff */
[----:B------:R-:W-:Y:S01]  /*30390*/  IMAD R96, R96, UR9, RZ ;  /* 0x0000000960607c24 */ /* 0x000fe2000f8e02ff */
[----:B-1----:R-:W-:-:S03]  /*303a0*/  IADD3 R5, P0, R94, R3, RZ ;  /* 0x000000035e057210 */ /* 0x002fc60007f1e0ff */
        /* <DEDUP_REMOVED lines=785> */
[-C--:B0-----:R-:W-:Y:S01]  /*334c0*/  IADD3 R6, P4, R80, R3.reuse, RZ ;  /* 0x0000000350067210 */ /* 0x081fe20007f9e0ff */
[----:B------:R-:W0:Y:S01]  /*334d0*/  S2R R79, SR_TID.X ;  /* 0x00000000004f7919 */ /* 0x000e220000002100 */
[----:B-1----:R-:W-:Y:S02]  /*334e0*/  LEA.HI.X.SX32 R5, R246, R2, 0x1, P3 ;  /* 0x00000002f6057211 */ /* 0x002fe400018f0eff */
[----:B---3--:R-:W-:Y:S01]  /*334f0*/  IADD3 R4, P3, R82, R3, RZ ;  /* 0x0000000352047210 */ /* 0x008fe20007f7e0ff */
[----:B------:R1:W-:Y:S01]  /*33500*/  STL [R1+0x1d1c], R6 ;  /* 0x001d1c0601007387 */ /* 0x0003e20000100800 */
[----:B------:R-:W-:-:S03]  /*33510*/  IMAD R83, R83, UR9, RZ ;  /* 0x0000000953537c24 */ /* 0x000fc6000f8e02ff */
[----:B------:R3:W-:Y:S01]  /*33520*/  STL [R1+0x1cf4], R5 ;  /* 0x001cf40501007387 */ /* 0x0007e20000100800 */
[----:B------:R-:W-:-:S03]  /*33530*/  IMAD R125, R125, UR9, RZ ;  /* 0x000000097d7d7c24 */ /* 0x000fc6000f8e02ff */
[----:B------:R4:W-:Y:S01]  /*33540*/  STL [R1+0x1d28], R4 ;  /* 0x001d280401007387 */ /* 0x0009e20000100800 */
[----:B-1----:R-:W-:Y:S02]  /*33550*/  LEA.HI.X.SX32 R6, R247, R2, 0x1, P2 ;  /* 0x00000002f7067211 */ /* 0x002fe400010f0eff */
[----:B---3--:R-:W-:-:S03]  /*33560*/  IADD3 R5, P2, R81, R3, RZ ;  /* 0x0000000351057210 */ /* 0x008fc60007f5e0ff */
[----:B------:R1:W-:Y:S01]  /*33570*/  STL [R1+0x1cfc], R6 ;  /* 0x001cfc0601007387 */ /* 0x0003e20000100800 */
[----:B----4-:R-:W-:-:S03]  /*33580*/  LEA.HI.X.SX32 R4, R248, R2, 0x1, P1 ;  /* 0x00000002f8047211 */ /* 0x010fc600008f0eff */
[----:B------:R3:W-:Y:S04]  /*33590*/  STL [R1+0x1d20], R5 ;  /* 0x001d200501007387 */ /* 0x0007e80000100800 */
[----:B------:R4:W-:Y:S01]  /*335a0*/  STL [R1+0x1d04], R4 ;  /* 0x001d040401007387 */ /* 0x0009e20000100800 */
[----:B-1----:R-:W-:Y:S02]  /*335b0*/  IADD3 R6, P1, R83, R3, RZ ;  /* 0x0000000353067210 */ /* 0x002fe40007f3e0ff */
[----:B---3--:R-:W-:-:S03]  /*335c0*/  LEA.HI.X.SX32 R5, R249, R2, 0x1, P0 ;  /* 0x00000002f9057211 */ /* 0x008fc600000f0eff */
[----:B------:R-:W-:Y:S01]  /*335d0*/  STL [R1+0x1d24], R6 ;  /* 0x001d240601007387 */ /* 0x000fe20000100800 */
[----:B----4-:R-:W-:Y:S02]  /*335e0*/  IADD3 R4, P0, R125, R3, RZ ;  /* 0x000000037d047210 */ /* 0x010fe40007f1e0ff */
[-C--:B------:R-:W-:Y:S01]  /*335f0*/  LEA.HI.X.SX32 R3, R250, R2.reuse, 0x1, P6 ;  /* 0x00000002fa037211 */ /* 0x080fe200030f0eff */
[----:B------:R-:W-:Y:S04]  /*33600*/  STL [R1+0x1d0c], R5 ;  /* 0x001d0c0501007387 */ /* 0x000fe80000100800 */
[----:B------:R1:W-:Y:S04]  /*33610*/  STL [R1+0x1124], R4 ;  /* 0x0011240401007387 */ /* 0x0003e80000100800 */
[----:B------:R3:W-:Y:S01]  /*33620*/  STL [R1+0x1110], R3 ;  /* 0x0011100301007387 */ /* 0x0007e20000100800 */
[----:B-1----:R-:W-:-:S02]  /*33630*/  LEA.HI.X.SX32 R4, R251, R2, 0x1, P5 ;  /* 0x00000002fb047211 */ /* 0x002fc400028f0eff */
[----:B---3--:R-:W-:-:S03]  /*33640*/  LEA.HI.X.SX32 R3, R80, R2, 0x1, P4 ;  /* 0x0000000250037211 */ /* 0x008fc600020f0eff */
[----:B------:R1:W-:Y:S01]  /*33650*/  STL [R1+0x1114], R4 ;  /* 0x0011140401007387 */ /* 0x0003e20000100800 */
[----:B------:R-:W-:-:S03]  /*33660*/  LEA.HI.X.SX32 R5, R82, R2, 0x1, P3 ;  /* 0x0000000252057211 */ /* 0x000fc600018f0eff */
[----:B------:R3:W-:Y:S01]  /*33670*/  STL [R1+0x1118], R3 ;  /* 0x0011180301007387 */ /* 0x0007e20000100800 */
[----:B--2---:R-:W-:Y:S02]  /*33680*/  IADD3 R10, P6, R0, UR10, RZ ;  /* 0x0000000a000a7c10 */ /* 0x004fe4000ffde0ff */
[-C--:B-1----:R-:W-:Y:S01]  /*33690*/  LEA.HI.X.SX32 R4, R81, R2.reuse, 0x1, P2 ;  /* 0x0000000251047211 */ /* 0x082fe200010f0eff */
[----:B------:R-:W-:Y:S01]  /*336a0*/  STL [R1+0x1128], R5 ;  /* 0x0011280501007387 */ /* 0x000fe20000100800 */
[----:B---3--:R-:W-:-:S03]  /*336b0*/  LEA.HI.X.SX32 R3, R83, R2, 0x1, P1 ;  /* 0x0000000253037211 */ /* 0x008fc600008f0eff */
[----:B------:R-:W-:Y:S01]  /*336c0*/  STL [R1+0x111c], R4 ;  /* 0x00111c0401007387 */ /* 0x000fe20000100800 */
[----:B------:R-:W-:-:S03]  /*336d0*/  LEA.HI.X.SX32 R2, R125, R2, 0x1, P0 ;  /* 0x000000027d027211 */ /* 0x000fc600000f0eff */
[----:B------:R0:W-:Y:S01]  /*336e0*/  STL [R1+0x1120], R3 ;  /* 0x0011200301007387 */ /* 0x0001e20000100800 */
[----:B------:R-:W-:-:S03]  /*336f0*/  LEA.HI.X.SX32 R9, R0, UR11, 0x1, P6 ;  /* 0x0000000b00097c11 */ /* 0x000fc6000b0f0eff */
[----:B------:R1:W5:Y:S01]  /*33700*/  LDL.LU R0, [R1+0x1d58] ;  /* 0x001d580001007983 */ /* 0x0003620000300800 */
[----:B0-----:R-:W-:-:S03]  /*33710*/  IMAD.SHL.U32 R3, R79, 0x10, RZ ;  /* 0x000000104f037824 */ /* 0x001fc600078e00ff */
[----:B------:R0:W-:Y:S04]  /*33720*/  STL [R1+0xd14], R2 ;  /* 0x000d140201007387 */ /* 0x0001e80000100800 */
[----:B------:R2:W-:Y:S04]  /*33730*/  STL [R1+0x1d50], R3 ;  /* 0x001d500301007387 */ /* 0x0005e80000100800 */
[----:B------:R-:W-:Y:S01]  /*33740*/  STL [R1+0x930], RZ ;  /* 0x000930ff01007387 */ /* 0x000fe20000100800 */
[----:B0-----:R-:W0:Y:S03]  /*33750*/  LDC R2, c[0x0][0x238] ;  /* 0x00008e00ff027b82 */ /* 0x001e260000000800 */
[----:B------:R-:W-:Y:S04]  /*33760*/  STL [R1+0x400], RZ ;  /* 0x000400ff01007387 */ /* 0x000fe80000100800 */
        /* <DEDUP_REMOVED lines=255> */
[----:B------:R-:W-:Y:S04]  /*34760*/  STL [R1], RZ ;  /* 0x000000ff01007387 */ /* 0x000fe80000100800 */
        /* <DEDUP_REMOVED lines=126> */
[----:B------:R-:W-:Y:S01]  /*34f50*/  STL [R1+0x1fc], RZ ;  /* 0x0001fcff01007387 */ /* 0x000fe20000100800 */
[----:B------:R-:W-:Y:S01]  /*34f60*/  UIADD3 UR10, UR4, 0x10000, URZ ;  /* 0x00010000040a7890 */ /* 0x000fe2000fffe03f */
[----:B------:R-:W-:-:S02]  /*34f70*/  LOP3.LUT R252, R79, 0x7f, RZ, 0xc0, !PT ;  /* 0x0000007f4ffc7812 */ /* 0x000fc400078ec0ff */
[----:B------:R-:W-:Y:S02]  /*34f80*/  CS2R R24, SRZ ;  /* 0x0000000000187805 */ /* 0x000fe4000001ff00 */
[----:B------:R-:W-:Y:S02]  /*34f90*/  CS2R R26, SRZ ;  /* 0x00000000001a7805 */ /* 0x000fe4000001ff00 */
[----:B------:R-:W-:Y:S02]  /*34fa0*/  CS2R R28, SRZ ;  /* 0x00000000001c7805 */ /* 0x000fe4000001ff00 */
[----:B------:R-:W-:Y:S02]  /*34fb0*/  CS2R R30, SRZ ;  /* 0x00000000001e7805 */ /* 0x000fe4000001ff00 */
[----:B------:R-:W-:Y:S02]  /*34fc0*/  CS2R R32, SRZ ;  /* 0x0000000000207805 */ /* 0x000fe4000001ff00 */
[----:B------:R-:W-:-:S02]  /*34fd0*/  CS2R R34, SRZ ;  /* 0x0000000000227805 */ /* 0x000fc4000001ff00 */
[----:B------:R-:W-:Y:S02]  /*34fe0*/  CS2R R36, SRZ ;  /* 0x0000000000247805 */ /* 0x000fe4000001ff00 */
[----:B------:R-:W-:Y:S02]  /*34ff0*/  CS2R R38, SRZ ;  /* 0x0000000000267805 */ /* 0x000fe4000001ff00 */
[----:B------:R-:W-:Y:S02]  /*35000*/  CS2R R40, SRZ ;  /* 0x0000000000287805 */ /* 0x000fe4000001ff00 */
[----:B------:R-:W-:Y:S02]  /*35010*/  CS2R R42, SRZ ;  /* 0x00000000002a7805 */ /* 0x000fe4000001ff00 */
[----:B------:R-:W-:Y:S02]  /*35020*/  CS2R R44, SRZ ;  /* 0x00000000002c7805 */ /* 0x000fe4000001ff00 */
[----:B------:R-:W-:-:S02]  /*35030*/  CS2R R46, SRZ ;  /* 0x00000000002e7805 */ /* 0x000fc4000001ff00 */
[----:B------:R-:W-:Y:S02]  /*35040*/  CS2R R48, SRZ ;  /* 0x0000000000307805 */ /* 0x000fe4000001ff00 */
[----:B------:R-:W-:Y:S01]  /*35050*/  CS2R R50, SRZ ;  /* 0x0000000000327805 */ /* 0x000fe2000001ff00 */
[----:B------:R-:W-:Y:S01]  /*35060*/  USHF.R.U32.HI UR30, URZ, 0x4, UR4 ;  /* 0x000000043f1e7899 */ /* 0x000fe20008011604 */
[----:B------:R-:W-:Y:S01]  /*35070*/  UMOV UR8, URZ ;  /* 0x0000003f00087c82 */ /* 0x000fe20008000000 */
[----:B------:R-:W-:Y:S01]  /*35080*/  UMOV UR9, URZ ;  /* 0x0000003f00097c82 */ /* 0x000fe20008000000 */
[----:B------:R-:W-:Y:S02]  /*35090*/  USHF.L.U32 UR5, UR5, 0x7, URZ ;  /* 0x0000000705057899 */ /* 0x000fe4000800063f */
[----:B------:R-:W-:Y:S01]  /*350a0*/  USHF.R.U32.HI UR10, URZ, 0x4, UR10 ;  /* 0x000000043f0a7899 */ /* 0x000fe2000801160a */
[----:B------:R-:W3:Y:S01]  /*350b0*/  LDC R161, c[0x0][0x230] ;  /* 0x00008c00ffa17b82 */ /* 0x000ee20000000800 */
[----:B--2---:R-:W-:Y:S01]  /*350c0*/  LOP3.LUT R3, R3, 0x70, RZ, 0xc0, !PT ;  /* 0x0000007003037812 */ /* 0x004fe200078ec0ff */
[----:B------:R-:W-:Y:S01]  /*350d0*/  USGXT.U32 UR30, UR30, 0xe ;  /* 0x0000000e1e1e789a */ /* 0x000fe20008000000 */
[C---:B0-----:R-:W-:Y:S01]  /*350e0*/  IMAD R4, R2.reuse, 0x7f, RZ ;  /* 0x0000007f02047824 */ /* 0x041fe200078e02ff */
[----:B------:R-:W-:Y:S01]  /*350f0*/  USGXT.U32 UR28, UR10, 0xe ;  /* 0x0000000e0a1c789a */ /* 0x000fe20008000000 */
[----:B------:R-:W-:Y:S01]  /*35100*/  IMAD R5, R2, 0x7e, RZ ;  /* 0x0000007e02057824 */ /* 0x000fe200078e02ff */
[----:B------:R-:W-:Y:S01]  /*35110*/  UIADD3 UR14, UP0, UR30, 0x2, URZ ;  /* 0x000000021e0e7890 */ /* 0x000fe2000ff1e03f */
[----:B------:R-:W-:Y:S01]  /*35120*/  IMAD R3, R252, 0x80, R3 ;  /* 0x00000080fc037824 */ /* 0x000fe200078e0203 */
[----:B------:R-:W-:Y:S01]  /*35130*/  USHF.R.S32.HI UR44, URZ, 0x1f, UR5 ;  /* 0x0000001f3f2c7899 */ /* 0x000fe20008011405 */
[C---:B------:R-:W-:Y:S01]  /*35140*/  IMAD R6, R2.reuse, 0x7d, RZ ;  /* 0x0000007d02067824 */ /* 0x040fe200078e02ff */
[----:B------:R-:W-:Y:S01]  /*35150*/  UIADD3.X UR15, UR9, 0x40000040, URZ, UP0, !UPT ;  /* 0x40000040090f7890 */ /* 0x000fe200087fe43f */
[C---:B------:R-:W-:Y:S01]  /*35160*/  IMAD R7, R2.reuse, 0x7c, RZ ;  /* 0x0000007c02077824 */ /* 0x040fe200078e02ff */
[----:B------:R-:W-:Y:S01]  /*35170*/  STL [R1+0x1d2c], R3 ;  /* 0x001d2c0301007387 */ /* 0x000fe20000100800 */
[----:B------:R-:W-:Y:S01]  /*35180*/  UIADD3 UR12, UP0, UR28, 0x2, URZ ;  /* 0x000000021c0c7890 */ /* 0x000fe2000ff1e03f */
[C---:B------:R-:W-:Y:S01]  /*35190*/  IMAD R8, R2.reuse, 0x7b, RZ ;  /* 0x0000007b02087824 */ /* 0x040fe200078e02ff */
[----:B------:R-:W-:Y:S01]  /*351a0*/  UIADD3.64 UR18, UR14, 0x2, URZ ;  /* 0x000000020e127897 */ /* 0x000fe2000fffe03f */
[C---:B------:R-:W-:Y:S01]  /*351b0*/  IMAD R11, R2.reuse, 0x7a, RZ ;  /* 0x0000007a020b7824 */ /* 0x040fe200078e02ff */
[----:B------:R-:W-:Y:S01]  /*351c0*/  UIADD3.X UR13, UR8, 0x40000040, URZ, UP0, !UPT ;  /* 0x40000040080d7890 */ /* 0x000fe200087fe43f */
[C---:B------:R-:W-:Y:S01]  /*351d0*/  IMAD R12, R2.reuse, 0x79, RZ ;  /* 0x00000079020c7824 */ /* 0x040fe200078e02ff */
[----:B------:R-:W-:Y:S01]  /*351e0*/  UIADD3.64 UR22, UR14, 0x4, URZ ;  /* 0x000000040e167897 */ /* 0x000fe2000fffe03f */
[C---:B------:R-:W-:Y:S01]  /*351f0*/  IMAD R13, R2.reuse, 0x78, RZ ;  /* 0x00000078020d7824 */ /* 0x040fe200078e02ff */
[----:B------:R-:W-:Y:S01]  /*35200*/  UIADD3.64 UR10, UR14, 0x7fe, URZ ;  /* 0x000007fe0e0a7897 */ /* 0x000fe2000fffe03f */
[C---:B------:R-:W-:Y:S01]  /*35210*/  IMAD R14, R2.reuse, 0x77, RZ ;  /* 0x00000077020e7824 */ /* 0x040fe200078e02ff */
[----:B------:R-:W-:Y:S01]  /*35220*/  UIADD3.64 UR34, UR14, 0x800, URZ ;  /* 0x000008000e227897 */ /* 0x000fe2000fffe03f */
[----:B---3--:R-:W-:Y:S01]  /*35230*/  VIADD R161, R161, 0x7f ;  /* 0x0000007fa1a17836 */ /* 0x008fe20000000000 */
[----:B------:R-:W-:Y:S01]  /*35240*/  UIADD3.64 UR38, UR14, 0x802, URZ ;  /* 0x000008020e267897 */ /* 0x000fe2000fffe03f */
[C---:B------:R-:W-:Y:S01]  /*35250*/  IMAD R15, R2.reuse, 0x76, RZ ;  /* 0x00000076020f7824 */ /* 0x040fe200078e02ff */
[----:B------:R-:W-:Y:S01]  /*35260*/  UIADD3.64 UR42, UR14, 0x804, URZ ;  /* 0x000008040e2a7897 */ /* 0x000fe2000fffe03f */
[C---:B------:R-:W-:Y:S01]  /*35270*/  IMAD R16, R2.reuse, 0x75, RZ ;  /* 0x0000007502107824 */ /* 0x040fe200078e02ff */
[----:B------:R-:W-:Y:S01]  /*35280*/  SHF.R.S32.HI R160, RZ, 0x1f, R161 ;  /* 0x0000001fffa07819 */ /* 0x000fe200000114a1 */
[C---:B------:R-:W-:Y:S01]  /*35290*/  IMAD R17, R2.reuse, 0x74, RZ ;  /* 0x0000007402117824 */ /* 0x040fe200078e02ff */
[----:B------:R-:W-:Y:S01]  /*352a0*/  UIADD3.64 UR16, UR12, 0x2, URZ ;  /* 0x000000020c107897 */ /* 0x000fe2000fffe03f */
[----:B------:R-:W-:Y:S01]  /*352b0*/  IMAD R18, R2, 0x73, RZ ;  /* 0x0000007302127824 */ /* 0x000fe200078e02ff */
[----:B------:R-:W-:Y:S01]  /*352c0*/  LEA.HI R160, R160, R161, RZ, 0x7 ;  /* 0x000000a1a0a07211 */ /* 0x000fe200078f38ff */
[C---:B------:R-:W-:Y:S01]  /*352d0*/  IMAD R19, R2.reuse, 0x72, RZ ;  /* 0x0000007202137824 */ /* 0x040fe200078e02ff */
[----:B------:R-:W-:Y:S01]  /*352e0*/  UIADD3.64 UR20, UR12, 0x4, URZ ;  /* 0x000000040c147897 */ /* 0x000fe2000fffe03f */
[C---:B------:R-:W-:Y:S01]  /*352f0*/  IMAD R20, R2.reuse, 0x71, RZ ;  /* 0x0000007102147824 */ /* 0x040fe200078e02ff */
[----:B------:R-:W-:Y:S01]  /*35300*/  SHF.R.S32.HI R160, RZ, 0x7, R160 ;  /* 0x00000007ffa07819 */ /* 0x000fe200000114a0 */
[C---:B------:R-:W-:Y:S01]  /*35310*/  IMAD R21, R2.reuse, 0x70, RZ ;  /* 0x0000007002157824 */ /* 0x040fe200078e02ff */
[----:B------:R-:W-:Y:S01]  /*35320*/  UIADD3.64 UR24, UR12, 0x1fe, URZ ;  /* 0x000001fe0c187897 */ /* 0x000fe2000fffe03f */
[C---:B------:R-:W-:Y:S01]  /*35330*/  IMAD R22, R2.reuse, 0x6f, RZ ;  /* 0x0000006f02167824 */ /* 0x040fe200078e02ff */
[----:B------:R-:W-:Y:S01]  /*35340*/  UIADD3.64 UR56, UR12, 0x200, URZ ;  /* 0x000002000c387897 */ /* 0x000fe2000fffe03f */
[C---:B------:R-:W-:Y:S01]  /*35350*/  IMAD R23, R2.reuse, 0x6e, RZ ;  /* 0x0000006e02177824 */ /* 0x040fe200078e02ff */
[----:B------:R-:W-:Y:S01]  /*35360*/  UIADD3.64 UR52, UR12, 0x202, URZ ;  /* 0x000002020c347897 */ /* 0x000fe2000fffe03f */
[----:B------:R-:W-:-:S02]  /*35370*/  IMAD R52, R2, 0x6d, RZ ;  /* 0x0000006d02347824 */ /* 0x000fc400078e02ff */
[C---:B------:R-:W-:Y:S02]  /*35380*/  IMAD R53, R2.reuse, 0x6c, RZ ;  /* 0x0000006c02357824 */ /* 0x040fe400078e02ff */
[C---:B------:R-:W-:Y:S02]  /*35390*/  IMAD R54, R2.reuse, 0x6b, RZ ;  /* 0x0000006b02367824 */ /* 0x040fe400078e02ff */
[C---:B------:R-:W-:Y:S02]  /*353a0*/  IMAD R55, R2.reuse, 0x6a, RZ ;  /* 0x0000006a02377824 */ /* 0x040fe400078e02ff */
[C---:B------:R-:W-:Y:S02]  /*353b0*/  IMAD R56, R2.reuse, 0x69, RZ ;  /* 0x0000006902387824 */ /* 0x040fe400078e02ff */
[C---:B------:R-:W-:Y:S02]  /*353c0*/  IMAD R57, R2.reuse, 0x68, RZ ;  /* 0x0000006802397824 */ /* 0x040fe400078e02ff */
        /* <DEDUP_REMOVED lines=39> */
[C---:B------:R-:W-:Y:S02]  /*35640*/  IMAD.SHL.U32 R97, R2.reuse, 0x40, RZ ;  /* 0x0000004002617824 */ /* 0x040fe400078e00ff */
        /* <DEDUP_REMOVED lines=31> */
[C---:B------:R-:W-:Y:S02]  /*35840*/  IMAD.SHL.U32 R129, R2.reuse, 0x20, RZ ;  /* 0x0000002002817824 */ /* 0x040fe400078e00ff */
        /* <DEDUP_REMOVED lines=27> */
[C---:B------:R-:W-:Y:S02]  /*35a00*/  IMAD.SHL.U32 R157, R2.reuse, 0x4, RZ ;  /* 0x00000004029d7824 */ /* 0x040fe400078e00ff */
[C---:B------:R-:W-:Y:S02]  /*35a10*/  IMAD R158, R2.reuse, 0x3, RZ ;  /* 0x00000003029e7824 */ /* 0x040fe400078e02ff */
[C---:B------:R-:W-:Y:S02]  /*35a20*/  IMAD.SHL.U32 R159, R2.reuse, 0x2, RZ ;  /* 0x00000002029f7824 */ /* 0x040fe400078e00ff */
[----:B------:R-:W-:Y:S01]  /*35a30*/  IMAD.SHL.U32 R189, R2, 0x80, RZ ;  /* 0x0000008002bd7824 */ /* 0x000fe200078e00ff */
[-C--:B------:R-:W-:Y:S01]  /*35a40*/  IADD3 R162, P3, R4, R10.reuse, RZ ;  /* 0x0000000a04a27210 */ /* 0x080fe20007f7e0ff */
[----:B------:R-:W-:Y:S01]  /*35a50*/  UIADD3.64 UR48, UR12, 0x204, URZ ;  /* 0x000002040c307897 */ /* 0x000fe2000fffe03f */
[-C--:B------:R-:W-:Y:S01]  /*35a60*/  IADD3 R160, P4, R5, R10.reuse, RZ ;  /* 0x0000000a05a07210 */ /* 0x080fe20007f9e0ff */
[----:B------:R-:W-:Y:S01]  /*35a70*/  UMOV UR31, 0x40000040 ;  /* 0x40000040001f7882 */ /* 0x000fe20000000000 */
[----:B------:R-:W-:Y:S01]  /*35a80*/  IADD3 R161, P5, R6, R10, RZ ;  /* 0x0000000a06a17210 */ /* 0x000fe20007fbe0ff */
[----:B------:R0:W-:Y:S01]  /*35a90*/  STL [R1+0xd1c], R162 ;  /* 0x000d1ca201007387 */ /* 0x0001e20000100800 */
[----:B------:R-:W-:-:S03]  /*35aa0*/  UMOV UR29, 0x40000040 ;  /* 0x40000040001d7882 */ /* 0x000fc60000000000 */
[----:B------:R2:W-:Y:S04]  /*35ab0*/  STL [R1+0xd24], R160 ;  /* 0x000d24a001007387 */ /* 0x0005e80000100800 */
[----:B------:R3:W-:Y:S01]  /*35ac0*/  STL [R1+0xd2c], R161 ;  /* 0x000d2ca101007387 */ /* 0x0007e20000100800 */
[-C--:B0-----:R-:W-:Y:S02]  /*35ad0*/  IADD3 R162, P6, R7, R10.reuse, RZ ;  /* 0x0000000a07a27210 */ /* 0x081fe40007fde0ff */
[----:B--2---:R-:W-:-:S03]  /*35ae0*/  IADD3 R160, P0, R8, R10, RZ ;  /* 0x0000000a08a07210 */ /* 0x004fc60007f1e0ff */
[----:B------:R0:W-:Y:S01]  /*35af0*/  STL [R1+0xd34], R162 ;  /* 0x000d34a201007387 */ /* 0x0001e20000100800 */
[----:B---3--:R-:W-:-:S03]  /*35b00*/  IADD3 R161, P1, R11, R10, RZ ;  /* 0x0000000a0ba17210 */ /* 0x008fc60007f3e0ff */
[----:B------:R2:W-:Y:S04]  /*35b10*/  STL [R1+0xd3c], R160 ;  /* 0x000d3ca001007387 */ /* 0x0005e80000100800 */
[----:B------:R3:W-:Y:S01]  /*35b20*/  STL [R1+0xd44], R161 ;  /* 0x000d44a101007387 */ /* 0x0007e20000100800 */
[----:B0-----:R-:W-:Y:S02]  /*35b30*/  IADD3 R162, P2, R12, R10, RZ ;  /* 0x0000000a0ca27210 */ /* 0x001fe40007f5e0ff */
[----:B--2---:R-:W-:-:S03]  /*35b40*/  LEA.HI.X.SX32 R160, R4, R9, 0x1, P3 ;  /* 0x0000000904a07211 */ /* 0x004fc600018f0eff */
[----:B------:R-:W-:Y:S01]  /*35b50*/  STL [R1+0xd4c], R162 ;  /* 0x000d4ca201007387 */ /* 0x000fe20000100800 */
[-C--:B------:R-:W-:Y:S02]  /*35b60*/  LEA.HI.X.SX32 R4, R5, R9.reuse, 0x1, P4 ;  /* 0x0000000905047211 */ /* 0x080fe400020f0eff */
[-C--:B---3--:R-:W-:Y:S01]  /*35b70*/  IADD3 R161, P3, R13, R10.reuse, RZ ;  /* 0x0000000a0da17210 */ /* 0x088fe20007f7e0ff */
[----:B------:R0:W-:Y:S01]  /*35b80*/  STL [R1+0xd18], R160 ;  /* 0x000d18a001007387 */ /* 0x0001e20000100800 */
[-C--:B------:R-:W-:Y:S02]  /*35b90*/  LEA.HI.X.SX32 R5, R6, R9.reuse, 0x1, P5 ;  /* 0x0000000906057211 */ /* 0x080fe400028f0eff */
[----:B------:R-:W-:Y:S01]  /*35ba0*/  LEA.HI.X.SX32 R6, R7, R9, 0x1, P6 ;  /* 0x0000000907067211 */ /* 0x000fe200030f0eff */
[----:B------:R-:W-:Y:S04]  /*35bb0*/  STL [R1+0xd54], R161 ;  /* 0x000d54a101007387 */ /* 0x000fe80000100800 */
[----:B------:R2:W-:Y:S01]  /*35bc0*/  STL [R1+0xd20], R4 ;  /* 0x000d200401007387 */ /* 0x0005e20000100800 */
[----:B0-----:R-:W-:-:S05]  /*35bd0*/  IADD3 R160, P4, R14, R10, RZ ;  /* 0x0000000a0ea07210 */ /* 0x001fca0007f9e0ff */
[----:B------:R-:W-:Y:S01]  /*35be0*/  STL [R1+0xd5c], R160 ;  /* 0x000d5ca001007387 */ /* 0x000fe20000100800 */
[----:B--2---:R-:W-:-:S03]  /*35bf0*/  IADD3 R4, P5, R15, R10, RZ ;  /* 0x0000000a0f047210 */ /* 0x004fc60007fbe0ff */
[----:B------:R0:W-:Y:S04]  /*35c00*/  STL [R1+0xd28], R5 ;  /* 0x000d280501007387 */ /* 0x0001e80000100800 */
[----:B------:R2:W-:Y:S04]  /*35c10*/  STL [R1+0xd64], R4 ;  /* 0x000d640401007387 */ /* 0x0005e80000100800 */
[----:B------:R3:W-:Y:S01]  /*35c20*/  STL [R1+0xd30], R6 ;  /* 0x000d300601007387 */ /* 0x0007e20000100800 */
[----:B0-----:R-:W-:Y:S02]  /*35c30*/  IADD3 R5, P6, R16, R10, RZ ;  /* 0x0000000a10057210 */ /* 0x001fe40007fde0ff */
[----:B--2---:R-:W-:-:S03]  /*35c40*/  LEA.HI.X.SX32 R4, R8, R9, 0x1, P0 ;  /* 0x0000000908047211 */ /* 0x004fc600000f0eff */
[----:B------:R0:W-:Y:S01]  /*35c50*/  STL [R1+0xd6c], R5 ;  /* 0x000d6c0501007387 */ /* 0x0001e20000100800 */
[----:B------:R-:W-:Y:S02]  /*35c60*/  SHF.R.S32.HI R8, RZ, 0x1f, R189 ;  /* 0x0000001fff087819 */ /* 0x000fe400000114bd */
[-C--:B---3--:R-:W-:Y:S01]  /*35c70*/  IADD3 R6, P0, R17, R10.reuse, RZ ;  /* 0x0000000a11067210 */ /* 0x088fe20007f1e0ff */
[----:B------:R2:W-:Y:S04]  /*35c80*/  STL [R1+0xd38], R4 ;  /* 0x000d380401007387 */ /* 0x0005e80000100800 */
[----:B------:R3:W-:Y:S01]  /*35c90*/  STL [R1+0xd74], R6 ;  /* 0x000d740601007387 */ /* 0x0007e20000100800 */
[----:B0-----:R-:W-:Y:S02]  /*35ca0*/  LEA.HI.X.SX32 R5, R11, R9, 0x1, P1 ;  /* 0x000000090b057211 */ /* 0x001fe400008f0eff */
[----:B--2---:R-:W-:-:S03]  /*35cb0*/  IADD3 R4, P1, R18, R10, RZ ;  /* 0x0000000a12047210 */ /* 0x004fc60007f3e0ff */
[----:B------:R0:W-:Y:S01]  /*35cc0*/  STL [R1+0xd40], R5 ;  /* 0x000d400501007387 */ /* 0x0001e20000100800 */
[----:B---3--:R-:W-:-:S03]  /*35cd0*/  LEA.HI.X.SX32 R6, R12, R9, 0x1, P2 ;  /* 0x000000090c067211 */ /* 0x008fc600010f0eff */
[----:B------:R2:W-:Y:S04]  /*35ce0*/  STL [R1+0xd7c], R4 ;  /* 0x000d7c0401007387 */ /* 0x0005e80000100800 */
[----:B------:R3:W-:Y:S01]  /*35cf0*/  STL [R1+0xd48], R6 ;  /* 0x000d480601007387 */ /* 0x0007e20000100800 */
[----:B0-----:R-:W-:Y:S02]  /*35d00*/  IADD3 R5, P2, R19, R10, RZ ;  /* 0x0000000a13057210 */ /* 0x001fe40007f5e0ff */
[----:B--2---:R-:W-:-:S03]  /*35d10*/  LEA.HI.X.SX32 R4, R13, R9, 0x1, P3 ;  /* 0x000000090d047211 */ /* 0x004fc600018f0eff */
[----:B------:R0:W-:Y:S01]  /*35d20*/  STL [R1+0xd84], R5 ;  /* 0x000d840501007387 */ /* 0x0001e20000100800 */
[----:B---3--:R-:W-:-:S03]  /*35d30*/  IADD3 R6, P3, R20, R10, RZ ;  /* 0x0000000a14067210 */ /* 0x008fc60007f7e0ff */
        /* <DEDUP_REMOVED lines=47> */
[----:B------:R-:W-:Y:S02]  /*36030*/  CS2R R52, SRZ ;  /* 0x0000000000347805 */ /* 0x000fe4000001ff00 */
[-C--:B---3--:R-:W-:Y:S01]  /*36040*/  IADD3 R6, P1, R60, R10.reuse, RZ ;  /* 0x0000000a3c067210 */ /* 0x088fe20007f3e0ff */
[----:B------:R2:W-:Y:S04]  /*36050*/  STL [R1+0xdb0], R4 ;  /* 0x000db00401007387 */ /* 0x0005e80000100800 */
[----:B------:R3:W-:Y:S01]  /*36060*/  STL [R1+0xdec], R6 ;  /* 0x000dec0601007387 */ /* 0x0007e20000100800 */
[----:B0-----:R-:W-:Y:S02]  /*36070*/  LEA.HI.X.SX32 R5, R54, R9, 0x1, P2 ;  /* 0x0000000936057211 */ /* 0x001fe400010f0eff */
[----:B--2---:R-:W-:-:S03]  /*36080*/  IADD3 R4, P2, R61, R10, RZ ;  /* 0x0000000a3d047210 */ /* 0x004fc60007f5e0ff */
[----:B------:R0:W-:Y:S01]  /*36090*/  STL [R1+0xdb8], R5 ;  /* 0x000db80501007387 */ /* 0x0001e20000100800 */
[----:B---3--:R-:W-:-:S03]  /*360a0*/  LEA.HI.X.SX32 R6, R55, R9, 0x1, P3 ;  /* 0x0000000937067211 */ /* 0x008fc600018f0eff */
[----:B------:R2:W-:Y:S01]  /*360b0*/  STL [R1+0xdf4], R4 ;  /* 0x000df40401007387 */ /* 0x0005e20000100800 */
[----:B------:R-:W-:-:S03]  /*360c0*/  CS2R R54, SRZ ;  /* 0x0000000000367805 */ /* 0x000fc6000001ff00 */
[----:B------:R3:W-:Y:S01]  /*360d0*/  STL [R1+0xdc0], R6 ;  /* 0x000dc00601007387 */ /* 0x0007e20000100800 */
[----:B0-----:R-:W-:Y:S02]  /*360e0*/  IADD3 R5, P3, R62, R10, RZ ;  /* 0x0000000a3e057210 */ /* 0x001fe40007f7e0ff */
[----:B--2---:R-:W-:-:S03]  /*360f0*/  LEA.HI.X.SX32 R4, R56, R9, 0x1, P4 ;  /* 0x0000000938047211 */ /* 0x004fc600020f0eff */
[----:B------:R0:W-:Y:S01]  /*36100*/  STL [R1+0xdfc], R5 ;  /* 0x000dfc0501007387 */ /* 0x0001e20000100800 */
[----:B---3--:R-:W-:-:S03]  /*36110*/  IADD3 R6, P4, R63, R10, RZ ;  /* 0x0000000a3f067210 */ /* 0x008fc60007f9e0ff */
[----:B------:R2:W-:Y:S04]  /*36120*/  STL [R1+0xdc8], R4 ;  /* 0x000dc80401007387 */ /* 0x0005e80000100800 */
[----:B------:R3:W-:Y:S01]  /*36130*/  STL [R1+0xe04], R6 ;  /* 0x000e040601007387 */ /* 0x0007e20000100800 */
[-C--:B0-----:R-:W-:Y:S02]  /*36140*/  LEA.HI.X.SX32 R5, R57, R9.reuse, 0x1, P5 ;  /* 0x0000000939057211 */ /* 0x081fe400028f0eff */
[----:B------:R-:W-:Y:S02]  /*36150*/  CS2R R56, SRZ ;  /* 0x0000000000387805 */ /* 0x000fe4000001ff00 */
[----:B--2---:R-:W-:Y:S01]  /*36160*/  IADD3 R4, P5, R64, R10, RZ ;  /* 0x0000000a40047210 */ /* 0x004fe20007fbe0ff */
        /* <DEDUP_REMOVED lines=433> */
[----:B------:R2:W-:Y:S01]  /*37c80*/  STL [R1+0x110c], R4 ;  /* 0x00110c0401007387 */ /* 0x0005e20000100800 */
[----:B------:R-:W-:-:S03]  /*37c90*/  LEA.HI.X.SX32 R2, R2, R9, 0x1, P3 ;  /* 0x0000000902027211 */ /* 0x000fc600018f0eff */
[----:B------:R3:W-:Y:S01]  /*37ca0*/  STL [R1+0x10d8], R6 ;  /* 0x0010d80601007387 */ /* 0x0007e20000100800 */
[-C--:B0-----:R-:W-:Y:S02]  /*37cb0*/  LEA.HI.X.SX32 R5, R155, R9.reuse, 0x1, P5 ;  /* 0x000000099b057211 */ /* 0x081fe400028f0eff */
[----:B--2---:R-:W-:-:S03]  /*37cc0*/  LEA.HI.X.SX32 R4, R156, R9, 0x1, P6 ;  /* 0x000000099c047211 */ /* 0x004fc600030f0eff */
[----:B------:R0:W-:Y:S01]  /*37cd0*/  STL [R1+0x10e0], R5 ;  /* 0x0010e00501007387 */ /* 0x0001e20000100800 */
[----:B---3--:R-:W-:-:S03]  /*37ce0*/  LEA.HI.X.SX32 R6, R157, R9, 0x1, P0 ;  /* 0x000000099d067211 */ /* 0x008fc600000f0eff */
[----:B------:R2:W-:Y:S04]  /*37cf0*/  STL [R1+0x10e8], R4 ;  /* 0x0010e80401007387 */ /* 0x0005e80000100800 */
[----:B------:R-:W-:Y:S01]  /*37d00*/  STL [R1+0x10f0], R6 ;  /* 0x0010f00601007387 */ /* 0x000fe20000100800 */
[-C--:B0-----:R-:W-:Y:S02]  /*37d10*/  LEA.HI.X.SX32 R5, R158, R9.reuse, 0x1, P1 ;  /* 0x000000099e057211 */ /* 0x081fe400008f0eff */
[----:B--2---:R-:W-:-:S03]  /*37d20*/  LEA.HI.X.SX32 R4, R159, R9, 0x1, P2 ;  /* 0x000000099f047211 */ /* 0x004fc600010f0eff */
[----:B------:R0:W-:Y:S04]  /*37d30*/  STL [R1+0x10f8], R5 ;  /* 0x0010f80501007387 */ /* 0x0001e80000100800 */
[----:B------:R2:W-:Y:S04]  /*37d40*/  STL [R1+0x1100], R4 ;  /* 0x0011000401007387 */ /* 0x0005e80000100800 */
[----:B------:R3:W-:Y:S01]  /*37d50*/  STL [R1+0x1108], R2 ;  /* 0x0011080201007387 */ /* 0x0007e20000100800 */
[C---:B0-----:R-:W-:Y:S02]  /*37d60*/  LOP3.LUT R5, R3.reuse, 0x20, RZ, 0x3c, !PT ;  /* 0x0000002003057812 */ /* 0x041fe400078e3cff */
[----:B--2---:R-:W-:-:S02]  /*37d70*/  LOP3.LUT R4, R3, 0x30, RZ, 0x3c, !PT ;  /* 0x0000003003047812 */ /* 0x004fc400078e3cff */
[----:B---3--:R-:W-:-:S05]  /*37d80*/  LOP3.LUT R2, R3, 0x10, RZ, 0x3c, !PT ;  /* 0x0000001003027812 */ /* 0x008fca00078e3cff */
[----:B------:R0:W-:Y:S04]  /*37d90*/  STL [R1+0x1d4c], R2 ;  /* 0x001d4c0201007387 */ /* 0x0001e80000100800 */
[----:B------:R2:W-:Y:S04]  /*37da0*/  STL [R1+0x1d48], R5 ;  /* 0x001d480501007387 */ /* 0x0005e80000100800 */
[----:B------:R3:W-:Y:S01]  /*37db0*/  STL [R1+0x1d44], R4 ;  /* 0x001d440401007387 */ /* 0x0007e20000100800 */
[C---:B0-----:R-:W-:Y:S02]  /*37dc0*/  LOP3.LUT R2, R3.reuse, 0x40, RZ, 0x3c, !PT ;  /* 0x0000004003027812 */ /* 0x041fe400078e3cff */
[----:B--2---:R-:W-:-:S03]  /*37dd0*/  LOP3.LUT R5, R3, 0x50, RZ, 0x3c, !PT ;  /* 0x0000005003057812 */ /* 0x004fc600078e3cff */
[----:B------:R0:W-:Y:S01]  /*37de0*/  STL [R1+0x1d40], R2 ;  /* 0x001d400201007387 */ /* 0x0001e20000100800 */
[----:B---3--:R-:W-:-:S03]  /*37df0*/  LOP3.LUT R4, R3, 0x60, RZ, 0x3c, !PT ;  /* 0x0000006003047812 */ /* 0x008fc600078e3cff */
[----:B------:R1:W-:Y:S04]  /*37e00*/  STL [R1+0x1d3c], R5 ;  /* 0x001d3c0501007387 */ /* 0x0003e80000100800 */
[----:B------:R1:W-:Y:S01]  /*37e10*/  STL [R1+0x1d38], R4 ;  /* 0x001d380401007387 */ /* 0x0003e20000100800 */
[----:B0-----:R-:W-:-:S05]  /*37e20*/  LOP3.LUT R2, R3, 0x70, RZ, 0x3c, !PT ;  /* 0x0000007003027812 */ /* 0x001fca00078e3cff */
[----:B------:R1:W-:Y:S02]  /*37e30*/  STL [R1+0x1d34], R2 ;  /* 0x001d340201007387 */ /* 0x0003e40000100800 */
.L_x_2:
[----:B-1----:R-:W2:Y:S01]  /*37e40*/  LDL R4, [R1+0x930] ;  /* 0x0009300001047983 */ /* 0x002ea20000100800 */
[----:B0-----:R-:W2:Y:S03]  /*37e50*/  LDC R2, c[0x0][0x230] ;  /* 0x00008c00ff027b82 */ /* 0x001ea60000000800 */
        /* <DEDUP_REMOVED lines=213> */
[----:B------:R-:W-:Y:S04]  /*38bb0*/  STL [R1+0x2214], R28 ;  /* 0x0022141c01007387 */ /* 0x000fe80000100800 */
[----:B------:R-:W-:Y:S04]  /*38bc0*/  STL [R1+0x2210], R29 ;  /* 0x0022101d01007387 */ /* 0x000fe80000100800 */
[----:B------:R-:W-:Y:S04]  /*38bd0*/  STL [R1+0x2528], R29 ;  /* 0x0025281d01007387 */ /* 0x000fe80000100800 */
[----:B------:R0:W-:Y:S04]  /*38be0*/  STL [R1+0x220c], R26 ;  /* 0x00220c1a01007387 */ /* 0x0001e80000100800 */
[----:B0-----:R-:W4:Y:S04]  /*38bf0*/  LDL R26, [R1+0x1108] ;  /* 0x00110800011a7983 */ /* 0x001f280000100800 */
[----:B------:R-:W-:Y:S04]  /*38c00*/  STL [R1+0x2208], R27 ;  /* 0x0022081b01007387 */ /* 0x000fe80000100800 */
[----:B------:R-:W-:Y:S04]  /*38c10*/  STL [R1+0x2204], R24 ;  /* 0x0022041801007387 */ /* 0x000fe80000100800 */
[----:B------:R-:W-:Y:S04]  /*38c20*/  STL [R1+0x2200], R25 ;  /* 0x0022001901007387 */ /* 0x000fe80000100800 */
[----:B------:R-:W-:Y:S04]  /*38c30*/  STL [R1+0x1dcc], R125 ;  /* 0x001dcc7d01007387 */ /* 0x000fe80000100800 */
[----:B------:R-:W-:Y:S04]  /*38c40*/  STL [R1+0x1dc8], R126 ;  /* 0x001dc87e01007387 */ /* 0x000fe80000100800 */
[----:B------:R-:W-:Y:S01]  /*38c50*/  STL [R1+0x1dc4], R127 ;  /* 0x001dc47f01007387 */ /* 0x000fe20000100800 */
[----:B--2---:R-:W-:-:S03]  /*38c60*/  IMAD R2, R4, -0x80, R2 ;  /* 0xffffff8004027824 */ /* 0x004fc600078e0202 */
[----:B------:R-:W-:Y:S04]  /*38c70*/  STL [R1+0x1dc0], R128 ;  /* 0x001dc08001007387 */ /* 0x000fe80000100800 */
[----:B------:R-:W-:Y:S04]  /*38c80*/  STL [R1+0x1dbc], R129 ;  /* 0x001dbc8101007387 */ /* 0x000fe80000100800 */
[----:B------:R-:W-:Y:S04]  /*38c90*/  STL [R1+0x1db8], R130 ;  /* 0x001db88201007387 */ /* 0x000fe80000100800 */
[----:B------:R0:W-:Y:S01]  /*38ca0*/  STL [R1+0x1db4], R131 ;  /* 0x001db48301007387 */ /* 0x0001e20000100800 */
[----:B------:R-:W-:-:S03]  /*38cb0*/  ISETP.GT.AND P4, PT, R2, RZ, PT ;  /* 0x000000ff0200720c */ /* 0x000fc60003f84270 */
[----:B0-----:R-:W2:Y:S04]  /*38cc0*/  LDL.LU R131, [R1+0x1844] ;  /* 0x0018440001837983 */ /* 0x001ea80000300800 */
[----:B------:R-:W-:Y:S04]  /*38cd0*/  STL [R1+0x1db0], R132 ;  /* 0x001db08401007387 */ /* 0x000fe80000100800 */
[----:B------:R-:W-:Y:S04]  /*38ce0*/  STL [R1+0x1dac], R133 ;  /* 0x001dac8501007387 */ /* 0x000fe80000100800 */
[----:B------:R-:W-:Y:S04]  /*38cf0*/  STL [R1+0x1da8], R134 ;  /* 0x001da88601007387 */ /* 0x000fe80000100800 */
[----:B------:R-:W-:Y:S04]  /*38d00*/  STL [R1+0x1da4], R135 ;  /* 0x001da48701007387 */ /* 0x000fe80000100800 */
[----:B------:R0:W-:Y:S01]  /*38d10*/  STL [R1+0x1da0], R136 ;  /* 0x001da08801007387 */ /* 0x0001e20000100800 */
[----:B------:R-:W-:-:S03]  /*38d20*/  ISETP.GT.AND P5, PT, R2, 0x1, PT ;  /* 0x000000010200780c */ /* 0x000fc60003fa4270 */
[----:B0-----:R-:W2:Y:S04]  /*38d30*/  LDL.LU R136, [R1+0x1808] ;  /* 0x0018080001887983 */ /* 0x001ea80000300800 */
[----:B------:R-:W-:Y:S04]  /*38d40*/  STL [R1+0x1d9c], R137 ;  /* 0x001d9c8901007387 */ /* 0x000fe80000100800 */
[----:B------:R-:W-:Y:S04]  /*38d50*/  STL [R1+0x1d98], R138 ;  /* 0x001d988a01007387 */ /* 0x000fe80000100800 */
[----:B------:R-:W-:Y:S04]  /*38d60*/  STL [R1+0x1d94], R139 ;  /* 0x001d948b01007387 */ /* 0x000fe80000100800 */
[----:B------:R-:W-:Y:S04]  /*38d70*/  STL [R1+0x1d90], R140 ;  /* 0x001d908c01007387 */ /* 0x000fe80000100800 */
[----:B------:R-:W-:Y:S04]  /*38d80*/  STL [R1+0x1d8c], R141 ;  /* 0x001d8c8d01007387 */ /* 0x000fe80000100800 */
[----:B------:R-:W-:Y:S01]  /*38d90*/  STL [R1+0x1d88], R142 ;  /* 0x001d888e01007387 */ /* 0x000fe20000100800 */
[----:B------:R-:W-:-:S03]  /*38da0*/  PRMT R23, RZ, 0x7610, R23 ;  /* 0x00007610ff177816 */ /* 0x000fc60000000017 */
[----:B------:R-:W-:Y:S01]  /*38db0*/  STL [R1+0x1d84], R143 ;  /* 0x001d848f01007387 */ /* 0x000fe20000100800 */
[----:B------:R-:W-:-:S03]  /*38dc0*/  @P4 IMAD.MOV.U32 R4, RZ, RZ, R10 ;  /* 0x000000ffff044224 */ /* 0x000fc600078e000a */
[----:B------:R-:W-:Y:S01]  /*38dd0*/  STL [R1+0x1d80], R144 ;  /* 0x001d809001007387 */ /* 0x000fe20000100800 */
[----:B------:R-:W-:-:S03]  /*38de0*/  @P4 IMAD.MOV.U32 R5, RZ, RZ, R9 ;  /* 0x000000ffff054224 */ /* 0x000fc600078e0009 */
[----:B------:R-:W-:Y:S04]  /*38df0*/  STL [R1+0x1d7c], R145 ;  /* 0x001d7c9101007387 */ /* 0x000fe80000100800 */
[----:B------:R-:W-:Y:S04]  /*38e00*/  STL [R1+0x1d78], R146 ;  /* 0x001d789201007387 */ /* 0x000fe80000100800 */
[----:B------:R0:W-:Y:S01]  /*38e10*/  STL [R1+0x1d74], R147 ;  /* 0x001d749301007387 */ /* 0x0001e20000100800 */
[----:B------:R-:W-:-:S03]  /*38e20*/  PRMT R152, RZ, 0x7610, R152 ;  /* 0x00007610ff987816 */ /* 0x000fc60000000098 */
[----:B------:R3:W2:Y:S04]  /*38e30*/  @P4 LDG.E.U8 R23, desc[UR6][R4.64] ;  /* 0x0000000604174981 */ /* 0x0006a8000c1e1100 */
[----:B0-----:R-:W2:Y:S01]  /*38e40*/  LDL.LU R147, [R1+0x1804] ;  /* 0x0018040001937983 */ /* 0x001ea20000300800 */
[C---:B------:R-:W-:Y:S02]  /*38e50*/  ISETP.GT.AND P1, PT, R2.reuse, 0x2, PT ;  /* 0x000000020200780c */ /* 0x040fe40003f24270 */
[----:B------:R-:W-:Y:S01]  /*38e60*/  PRMT R20, RZ, 0x7610, R20 ;  /* 0x00007610ff147816 */ /* 0x000fe20000000014 */
[----:B------:R-:W-:Y:S01]  /*38e70*/  STL [R1+0x1d70], R148 ;  /* 0x001d709401007387 */ /* 0x000fe20000100800 */
[C---:B------:R-:W-:Y:S02]  /*38e80*/  ISETP.GT.AND P2, PT, R2.reuse, 0x3, PT ;  /* 0x000000030200780c */ /* 0x040fe40003f44270 */
[----:B------:R-:W-:Y:S01]  /*38e90*/  PRMT R21, RZ, 0x7610, R21 ;  /* 0x00007610ff157816 */ /* 0x000fe20000000015 */
[----:B------:R-:W-:Y:S01]  /*38ea0*/  STL [R1+0x1d6c], R149 ;  /* 0x001d6c9501007387 */ /* 0x000fe20000100800 */
[----:B------:R-:W-:-:S03]  /*38eb0*/  ISETP.GT.AND P3, PT, R2, 0x4, PT ;  /* 0x000000040200780c */ /* 0x000fc60003f64270 */
[----:B------:R-:W-:Y:S04]  /*38ec0*/  STL [R1+0x1d68], R150 ;  /* 0x001d689601007387 */ /* 0x000fe80000100800 */
[----:B------:R-:W-:Y:S04]  /*38ed0*/  STL [R1+0x1d64], R151 ;  /* 0x001d649701007387 */ /* 0x000fe80000100800 */
[----:B-----5:R-:W-:Y:S04]  /*38ee0*/  STL [R1+0x1d58], R0 ;  /* 0x001d580001007387 */ /* 0x020fe80000100800 */
[----:B------:R-:W-:Y:S04]  /*38ef0*/  STL [R1+0x1fd4], R10 ;  /* 0x001fd40a01007387 */ /* 0x000fe80000100800 */
[----:B------:R0:W-:Y:S01]  /*38f00*/  STL [R1+0x1fd0], R9 ;  /* 0x001fd00901007387 */ /* 0x0001e20000100800 */
[----:B------:R-:W1:Y:S01]  /*38f10*/  S2R R3, SR_TID.X ;  /* 0x0000000000037919 */ /* 0x000e620000002100 */
[----:B---3--:R-:W-:-:S02]  /*38f20*/  @P5 IMAD.MOV.U32 R4, RZ, RZ, R33 ;  /* 0x000000ffff045224 */ /* 0x008fc400078e0021 */
[----:B------:R-:W-:Y:S01]  /*38f30*/  STL [R1+0x252c], R33 ;  /* 0x00252c2101007387 */ /* 0x000fe20000100800 */
[----:B----4-:R-:W-:Y:S01]  /*38f40*/  @P5 IMAD.MOV.U32 R5, RZ, RZ, R26 ;  /* 0x000000ffff055224 */ /* 0x010fe200078e001a */
[----:B------:R-:W-:Y:S02]  /*38f50*/  PRMT R22, RZ, 0x7610, R22 ;  /* 0x00007610ff167816 */ /* 0x000fe40000000016 */
[----:B------:R-:W3:Y:S01]  /*38f60*/  LDL.LU R26, [R1+0x10e4] ;  /* 0x0010e400011a7983 */ /* 0x000ee20000300800 */
[----:B------:R-:W-:Y:S02]  /*38f70*/  ISETP.GT.AND P4, PT, R2, 0x5, PT ;  /* 0x000000050200780c */ /* 0x000fe40003f84270 */
[----:B------:R-:W-:Y:S01]  /*38f80*/  PRMT R18, RZ, 0x7610, R18 ;  /* 0x00007610ff127816 */ /* 0x000fe20000000012 */
[----:B0-----:R-:W4:Y:S01]  /*38f90*/  LDL.LU R9, [R1+0x10ec] ;  /* 0x0010ec0001097983 */ /* 0x001f220000300800 */
[----:B------:R-:W-:Y:S02]  /*38fa0*/  PRMT R19, RZ, 0x7610, R19 ;  /* 0x00007610ff137816 */ /* 0x000fe40000000013 */
[----:B------:R-:W-:Y:S01]  /*38fb0*/  PRMT R15, RZ, 0x7610, R15 ;  /* 0x00007610ff0f7816 */ /* 0x000fe2000000000f */
[----:B------:R0:W2:Y:S01]  /*38fc0*/  @P5 LDG.E.U8 R152, desc[UR6][R4.64] ;  /* 0x0000000604985981 */ /* 0x0000a2000c1e1100 */
[----:B------:R-:W-:-:S02]  /*38fd0*/  PRMT R16, RZ, 0x7610, R16 ;  /* 0x00007610ff107816 */ /* 0x000fc40000000010 */
[----:B------:R-:W-:Y:S02]  /*38fe0*/  PRMT R17, RZ, 0x7610, R17 ;  /* 0x00007610ff117816 */ /* 0x000fe40000000011 */
[----:B------:R-:W-:Y:S02]  /*38ff0*/  PRMT R13, RZ, 0x7610, R13 ;  /* 0x00007610ff0d7816 */ /* 0x000fe4000000000d */
[----:B------:R-:W-:Y:S02]  /*39000*/  PRMT R14, RZ, 0x7610, R14 ;  /* 0x00007610ff0e7816 */ /* 0x000fe4000000000e */
[----:B------:R-:W-:Y:S01]  /*39010*/  PRMT R7, RZ, 0x7610, R7 ;  /* 0x00007610ff077816 */ /* 0x000fe20000000007 */
[----:B------:R-:W0:Y:S01]  /*39020*/  LDL R4, [R1+0x1100] ;  /* 0x0011000001047983 */ /* 0x000e220000100800 */
[----:B------:R-:W-:Y:S02]  /*39030*/  PRMT R11, RZ, 0x7610, R11 ;  /* 0x00007610ff0b7816 */ /* 0x000fe4000000000b */
[----:B------:R-:W-:Y:S01]  /*39040*/  PRMT R12, RZ, 0x7610, R12 ;  /* 0x00007610ff0c7816 */ /* 0x000fe2000000000c */
[----:B------:R-:W0:Y:S01]  /*39050*/  LDL R5, [R1+0x1104] ;  /* 0x0011040001057983 */ /* 0x000e220000100800 */
[----:B------:R-:W-:-:S02]  /*39060*/  PRMT R6, RZ, 0x7610, R6 ;  /* 0x00007610ff067816 */ /* 0x000fc40000000006 */
[----:B------:R-:W-:Y:S02]  /*39070*/  PRMT R168, RZ, 0x7610, R168 ;  /* 0x00007610ffa87816 */ /* 0x000fe400000000a8 */
[----:B------:R-:W-:Y:S02]  /*39080*/  PRMT R165, RZ, 0x7610, R165 ;  /* 0x00007610ffa57816 */ /* 0x000fe400000000a5 */
[----:B------:R-:W-:Y:S02]  /*39090*/  PRMT R166, RZ, 0x7610, R166 ;  /* 0x00007610ffa67816 */ /* 0x000fe400000000a6 */
[----:B------:R-:W-:Y:S02]  /*390a0*/  PRMT R167, RZ, 0x7610, R167 ;  /* 0x00007610ffa77816 */ /* 0x000fe400000000a7 */
[----:B------:R-:W-:Y:S02]  /*390b0*/  PRMT R163, RZ, 0x7610, R163 ;  /* 0x00007610ffa37816 */ /* 0x000fe400000000a3 */
        /* <DEDUP_REMOVED lines=73> */
[----:B-1----:R-:W-:Y:S02]  /*39550*/  LOP3.LUT R3, R3, 0x7f, RZ, 0xc0, !PT ;  /* 0x0000007f03037812 */ /* 0x002fe400078ec0ff */
[----:B------:R-:W-:Y:S02]  /*39560*/  ISETP.GT.AND P5, PT, R2, 0x6, PT ;  /* 0x000000060200780c */ /* 0x000fe40003fa4270 */
[----:B------:R-:W-:Y:S02]  /*39570*/  ISETP.GE.AND P0, PT, R3, R2, PT ;  /* 0x000000020300720c */ /* 0x000fe40003f06270 */
[----:B0-----:R-:W-:-:S04]  /*39580*/  @P1 LOP3.LUT R5, R5, R4, RZ, 0x3c, !PT ;  /* 0x0000000405051212 */ /* 0x001fc800078e3cff */
[----:B------:R-:W-:-:S04]  /*39590*/  @P1 LOP3.LUT R4, R5, R4, RZ, 0x3c, !PT ;  /* 0x0000000405041212 */ /* 0x000fc800078e3cff */
[----:B------:R-:W-:-:S05]  /*395a0*/  @P1 LOP3.LUT R5, R5, R4, RZ, 0x3c, !PT ;  /* 0x0000000405051212 */ /* 0x000fca00078e3cff */
[----:B------:R0:W2:Y:S04]  /*395b0*/  @P1 LDG.E.U8 R20, desc[UR6][R4.64] ;  /* 0x0000000604141981 */ /* 0x0000a8000c1e1100 */
[----:B------:R-:W0:Y:S04]  /*395c0*/  LDL R4, [R1+0x10f8] ;  /* 0x0010f80001047983 */ /* 0x000e280000100800 */
[----:B------:R-:W0:Y:S02]  /*395d0*/  LDL R5, [R1+0x10fc] ;  /* 0x0010fc0001057983 */ /* 0x000e240000100800 */
        /* <DEDUP_REMOVED lines=10> */
[----:B------:R-:W3:Y:S01]  /*39680*/  LDL R5, [R1+0x10e8] ;  /* 0x0010e80001057983 */ /* 0x000ee20000100800 */
[----:B----4-:R-:W-:-:S03]  /*39690*/  @P4 IMAD.MOV.U32 R4, RZ, RZ, R9 ;  /* 0x000000ffff044224 */ /* 0x010fc600078e0009 */
[----:B------:R-:W-:Y:S04]  /*396a0*/  STL [R1+0x21d8], R9 ;  /* 0x0021d80901007387 */ /* 0x000fe80000100800 */
[----:B------:R-:W-:Y:S04]  /*396b0*/  STL [R1+0x2530], R9 ;  /* 0x0025300901007387 */ /* 0x000fe80000100800 */
[----:B---3--:R0:W3:Y:S04]  /*396c0*/  @P4 LDG.E.U8 R18, desc[UR6][R4.64] ;  /* 0x0000000604124981 */ /* 0x0080e8000c1e1100 */
[----:B------:R-:W4:Y:S01]  /*396d0*/  LDL R5, [R1+0x10e0] ;  /* 0x0010e00001057983 */ /* 0x000f220000100800 */
[----:B0-----:R-:W-:-:S03]  /*396e0*/  @P5 IMAD.MOV.U32 R4, RZ, RZ, R26 ;  /* 0x000000ffff045224 */ /* 0x001fc600078e001a */
[----:B------:R-:W-:Y:S01]  /*396f0*/  STL [R1+0x2534], R26 ;  /* 0x0025341a01007387 */ /* 0x000fe20000100800 */
[----:B------:R-:W-:-:S03]  /*39700*/  ISETP.GT.AND P1, PT, R2, 0x7, PT ;  /* 0x000000070200780c */ /* 0x000fc60003f24270 */
[----:B----4-:R0:W4:Y:S04]  /*39710*/  @P5 LDG.E.U8 R19, desc[UR6][R4.64] ;  /* 0x0000000604135981 */ /* 0x010128000c1e1100 */
[----:B------:R-:W0:Y:S04]  /*39720*/  LDL R4, [R1+0x10d8] ;  /* 0x0010d80001047983 */ /* 0x000e280000100800 */
[----:B------:R-:W0:Y:S02]  /*39730*/  LDL R5, [R1+0x10dc] ;  /* 0x0010dc0001057983 */ /* 0x000e240000100800 */
[----:B0-----:R-:W-:-:S04]  /*39740*/  @P1 LOP3.LUT R5, R5, R4, RZ, 0x3c, !PT ;  /* 0x0000000405051212 */ /* 0x001fc800078e3cff */
[----:B------:R-:W-:-:S04]  /*39750*/  @P1 LOP3.LUT R4, R5, R4, RZ, 0x3c, !PT ;  /* 0x0000000405041212 */ /* 0x000fc800078e3cff */
[----:B------:R-:W-:-:S05]  /*39760*/  @P1 LOP3.LUT R5, R5, R4, RZ, 0x3c, !PT ;  /* 0x0000000405051212 */ /* 0x000fca00078e3cff */
[----:B------:R0:W3:Y:S04]  /*39770*/  @P1 LDG.E.U8 R15, desc[UR6][R4.64] ;  /* 0x00000006040f1981 */ /* 0x0000e8000c1e1100 */
[----:B------:R-:W0:Y:S04]  /*39780*/  LDL R4, [R1+0x10d0] ;  /* 0x0010d00001047983 */ /* 0x000e280000100800 */
[----:B------:R-:W0:Y:S01]  /*39790*/  LDL R5, [R1+0x10d4] ;  /* 0x0010d40001057983 */ /* 0x000e220000100800 */
[----:B------:R-:W-:-:S13]  /*397a0*/  ISETP.GT.AND P2, PT, R2, 0x8, PT ;  /* 0x000000080200780c */ /* 0x000fda0003f44270 */
        /* <DEDUP_REMOVED lines=395> */
[----:B------:R-:W2:Y:S01]  /*3b060*/  @P2 LDG.E.U8 R220, desc[UR6][R4.64] ;  /* 0x0000000604dc2981 */ /* 0x000ea2000c1e1100 */
[----:B------:R-:W-:-:S03]  /*3b070*/  ISETP.GT.AND P5, PT, R2, 0x41, PT ;  /* 0x000000410200780c */ /* 0x000fc60003fa4270 */
[----:B--2---:R0:W-:Y:S04]  /*3b080*/  STL [R1+0x670], R220 ;  /* 0x000670dc01007387 */ /* 0x0041e80000100800 */
[----:B0-----:R-:W2:Y:S04]  /*3b090*/  LDL.LU R220, [R1+0x258c] ;  /* 0x00258c0001dc7983 */ /* 0x001ea80000300800 */
[----:B------:R-:W4:Y:S04]  /*3b0a0*/  LDL R4, [R1+0xf08] ;  /* 0x000f080001047983 */ /* 0x000f280000100800 */
[----:B------:R-:W4:Y:S02]  /*3b0b0*/  LDL R5, [R1+0xf0c] ;  /* 0x000f0c0001057983 */ /* 0x000f240000100800 */
[----:B----4-:R-:W-:-:S04]  /*3b0c0*/  @P5 LOP3.LUT R5, R5, R4, RZ, 0x3c, !PT ;  /* 0x0000000405055212 */ /* 0x010fc800078e3cff */
[----:B------:R-:W-:-:S04]  /*3b0d0*/  @P5 LOP3.LUT R4, R5, R4, RZ, 0x3c, !PT ;  /* 0x0000000405045212 */ /* 0x000fc800078e3cff */
[----:B------:R-:W-:-:S05]  /*3b0e0*/  @P5 LOP3.LUT R5, R5, R4, RZ, 0x3c, !PT ;  /* 0x0000000405055212 */ /* 0x000fca00078e3cff */
[----:B------:R-:W4:Y:S01]  /*3b0f0*/  @P5 LDG.E.U8 R219, desc[UR6][R4.64] ;  /* 0x0000000604db5981 */ /* 0x000f22000c1e1100 */
[----:B------:R-:W-:-:S03]  /*3b100*/  ISETP.GT.AND P4, PT, R2, 0x42, PT ;  /* 0x000000420200780c */ /* 0x000fc60003f84270 */
[----:B----4-:R0:W-:Y:S04]  /*3b110*/  STL [R1+0x668], R219 ;  /* 0x000668db01007387 */ /* 0x0101e80000100800 */
[----:B0-----:R-:W4:Y:S04]  /*3b120*/  LDL.LU R219, [R1+0x2588] ;  /* 0x0025880001db7983 */ /* 0x001f280000300800 */
[----:B------:R-:W3:Y:S04]  /*3b130*/  LDL R4, [R1+0xf00] ;  /* 0x000f000001047983 */ /* 0x000ee80000100800 */
[----:B------:R-:W3:Y:S02]  /*3b140*/  LDL R5, [R1+0xf04] ;  /* 0x000f040001057983 */ /* 0x000ee40000100800 */
[----:B---3--:R-:W-:-:S04]  /*3b150*/  @P4 LOP3.LUT R5, R5, R4, RZ, 0x3c, !PT ;  /* 0x0000000405054212 */ /* 0x008fc800078e3cff */
        /* <DEDUP_REMOVED lines=25> */
[----:B------:R0:W4:Y:S04]  /*3b2f0*/  @P2 LDG.E.U8 R149, desc[UR6][R4.64] ;  /* 0x0000000604952981 */ /* 0x000128000c1e1100 */
[----:B------:R-:W0:Y:S04]  /*3b300*/  LDL R4, [R1+0xee0] ;  /* 0x000ee00001047983 */ /* 0x000e280000100800 */
[----:B------:R-:W0:Y:S01]  /*3b310*/  LDL R5, [R1+0xee4] ;  /* 0x000ee40001057983 */ /* 0x000e220000100800 */
[----:B------:R-:W-:-:S13]  /*3b320*/  ISETP.GT.AND P5, PT, R2, 0x46, PT ;  /* 0x000000460200780c */ /* 0x000fda0003fa4270 */
[----:B0-----:R-:W-:-:S04]  /*3b330*/  @P5 LOP3.LUT R5, R5, R4, RZ, 0x3c, !PT ;  /* 0x0000000405055212 */ /* 0x001fc800078e3cff */
[----:B------:R-:W-:-:S04]  /*3b340*/  @P5 LOP3.LUT R4, R5, R4, RZ, 0x3c, !PT ;  /* 0x0000000405045212 */ /* 0x000fc800078e3cff */
[----:B------:R-:W-:-:S05]  /*3b350*/  @P5 LOP3.LUT R5, R5, R4, RZ, 0x3c, !PT ;  /* 0x0000000405055212 */ /* 0x000fca00078e3cff */
[----:B------:R-:W3:Y:S04]  /*3b360*/  @P5 LDG.E.U8 R217, desc[UR6][R4.64] ;  /* 0x0000000604d95981 */ /* 0x000ee8000c1e1100 */
[----:B----4-:R0:W-:Y:S04]  /*3b370*/  STL [R1+0x664], R149 ;  /* 0x0006649501007387 */ /* 0x0101e80000100800 */
[----:B0-----:R-:W4:Y:S04]  /*3b380*/  LDL R149, [R1+0xec4] ;  /* 0x000ec40001957983 */ /* 0x001f280000100800 */
[----:B---3--:R0:W-:Y:S04]  /*3b390*/  STL [R1+0x654], R217 ;  /* 0x000654d901007387 */ /* 0x0081e80000100800 */
[----:B0-----:R-:W3:Y:S04]  /*3b3a0*/  LDL.LU R217, [R1+0x2580] ;  /* 0x0025800001d97983 */ /* 0x001ee80000300800 */
[----:B------:R-:W2:Y:S04]  /*3b3b0*/  LDL R4, [R1+0xed8] ;  /* 0x000ed80001047983 */ /* 0x000ea80000100800 */
[----:B------:R-:W2:Y:S01]  /*3b3c0*/  LDL R5, [R1+0xedc] ;  /* 0x000edc0001057983 */ /* 0x000ea20000100800 */
[----:B------:R-:W-:-:S13]  /*3b3d0*/  ISETP.GT.AND P4, PT, R2, 0x47, PT ;  /* 0x000000470200780c */ /* 0x000fda0003f84270 */
[----:B--2---:R-:W-:-:S04]  /*3b3e0*/  @P4 LOP3.LUT R5, R5, R4, RZ, 0x3c, !PT ;  /* 0x0000000405054212 */ /* 0x004fc800078e3cff */
        /* <DEDUP_REMOVED lines=16> */
[----:B------:R-:W3:Y:S01]  /*3b4f0*/  LDL R5, [R1+0xecc] ;  /* 0x000ecc0001057983 */ /* 0x000ee20000100800 */
[----:B------:R-:W-:-:S02]  /*3b500*/  ISETP.GT.AND P2, PT, R2, 0x4a, PT ;  /* 0x0000004a0200780c */ /* 0x000fc40003f44270 */
[----:B---3--:R-:W-:-:S04]  /*3b510*/  @P3 LOP3.LUT R5, R5, R4, RZ, 0x3c, !PT ;  /* 0x0000000405053212 */ /* 0x008fc800078e3cff */
[----:B------:R-:W-:-:S04]  /*3b520*/  @P3 LOP3.LUT R4, R5, R4, RZ, 0x3c, !PT ;  /* 0x0000000405043212 */ /* 0x000fc800078e3cff */
[----:B------:R-:W-:-:S05]  /*3b530*/  @P3 LOP3.LUT R5, R5, R4, RZ, 0x3c, !PT ;  /* 0x0000000405053212 */ /* 0x000fca00078e3cff */
[----:B------:R0:W3:Y:S04]  /*3b540*/  @P3 LDG.E.U8 R189, desc[UR6][R4.64] ;  /* 0x0000000604bd3981 */ /* 0x0000e8000c1e1100 */
[----:B------:R-:W2:Y:S01]  /*3b550*/  LDL R5, [R1+0xec0] ;  /* 0x000ec00001057983 */ /* 0x000ea20000100800 */
[----:B0-----:R-:W-:Y:S01]  /*3b560*/  @P2 IMAD.MOV.U32 R4, RZ, RZ, R149 ;  /* 0x000000ffff042224 */ /* 0x001fe200078e0095 */
[C---:B------:R-:W-:Y:S02]  /*3b570*/  ISETP.GT.AND P5, PT, R2.reuse, 0x4b, PT ;  /* 0x0000004b0200780c */ /* 0x040fe40003fa4270 */
[----:B------:R-:W-:Y:S01]  /*3b580*/  ISETP.GT.AND P4, PT, R2, 0x4c, PT ;  /* 0x0000004c0200780c */ /* 0x000fe20003f84270 */
[----:B------:R-:W4:Y:S04]  /*3b590*/  LDL R149, [R1+0xe9c] ;  /* 0x000e9c0001957983 */ /* 0x000f280000100800 */
[----:B--2---:R0:W2:Y:S04]  /*3b5a0*/  @P2 LDG.E.U8 R151, desc[UR6][R4.64] ;  /* 0x0000000604972981 */ /* 0x0040a8000c1e1100 */
        /* <DEDUP_REMOVED lines=13> */
[----:B------:R-:W0:Y:S01]  /*3b680*/  LDL R5, [R1+0xeac] ;  /* 0x000eac0001057983 */ /* 0x000e220000100800 */
[----:B------:R-:W-:-:S13]  /*3b690*/  ISETP.GT.AND P1, PT, R2, 0x4d, PT ;  /* 0x0000004d0200780c */ /* 0x000fda0003f24270 */
[----:B0-----:R-:W-:-:S04]  /*3b6a0*/  @P1 LOP3.LUT R5, R5, R4, RZ, 0x3c, !PT ;  /* 0x0000000405051212 */ /* 0x001fc800078e3cff */
[----:B------:R-:W-:-:S04]  /*3b6b0*/  @P1 LOP3.LUT R4, R5, R4, RZ, 0x3c, !PT ;  /* 0x0000000405041212 */ /* 0x000fc800078e3cff */
[----:B------:R-:W-:-:S05]  /*3b6c0*/  @P1 LOP3.LUT R5, R5, R4, RZ, 0x3c, !PT ;  /* 0x0000000405051212 */ /* 0x000fca00078e3cff */
[----:B------:R0:W2:Y:S04]  /*3b6d0*/  @P1 LDG.E.U8 R202, desc[UR6][R4.64] ;  /* 0x0000000604ca1981 */ /* 0x0000a8000c1e1100 */
[----:B------:R-:W0:Y:S04]  /*3b6e0*/  LDL R4, [R1+0xea0] ;  /* 0x000ea00001047983 */ /* 0x000e280000100800 */
[----:B------:R-:W0:Y:S01]  /*3b6f0*/  LDL R5, [R1+0xea4] ;  /* 0x000ea40001057983 */ /* 0x000e220000100800 */
[C---:B------:R-:W-:Y:S02]  /*3b700*/  ISETP.GT.AND P3, PT, R2.reuse, 0x4e, PT ;  /* 0x0000004e0200780c */ /* 0x040fe40003f64270 */
[----:B------:R-:W-:-:S11]  /*3b710*/  ISETP.GT.AND P2, PT, R2, 0x4f, PT ;  /* 0x0000004f0200780c */ /* 0x000fd60003f44270 */
[----:B0-----:R-:W-:-:S04]  /*3b720*/  @P3 LOP3.LUT R5, R5, R4, RZ, 0x3c, !PT ;  /* 0x0000000405053212 */ /* 0x001fc800078e3cff */
[----:B------:R-:W-:-:S04]  /*3b730*/  @P3 LOP3.LUT R4, R5, R4, RZ, 0x3c, !PT ;  /* 0x0000000405043212 */ /* 0x000fc800078e3cff */
[----:B------:R-:W-:-:S05]  /*3b740*/  @P3 LOP3.LUT R5, R5, R4, RZ, 0x3c, !PT ;  /* 0x0000000405053212 */ /* 0x000fca00078e3cff */
[----:B------:R4:W2:Y:S04]  /*3b750*/  @P3 LDG.E.U8 R203, desc[UR6][R4.64] ;  /* 0x0000000604cb3981 */ /* 0x0008a8000c1e1100 */
[----:B------:R-:W3:Y:S01]  /*3b760*/  LDL R5, [R1+0xe98] ;  /* 0x000e980001057983 */ /* 0x000ee20000100800 */
[----:B----4-:R-:W-:Y:S01]  /*3b770*/  @P2 IMAD.MOV.U32 R4, RZ, RZ, R149 ;  /* 0x000000ffff042224 */ /* 0x010fe200078e0095 */
[----:B------:R-:W-:Y:S02]  /*3b780*/  ISETP.GT.AND P5, PT, R2, 0x50, PT ;  /* 0x000000500200780c */ /* 0x000fe40003fa4270 */
[----:B------:R-:W4:Y:S04]  /*3b790*/  LDL R149, [R1+0xe74] ;  /* 0x000e740001957983 */ /* 0x000f280000100800 */
[----:B---3--:R0:W3:Y:S04]  /*3b7a0*/  @P2 LDG.E.U8 R204, desc[UR6][R4.64] ;  /* 0x0000000604cc2981 */ /* 0x0080e8000c1e1100 */
[----:B------:R-:W0:Y:S04]  /*3b7b0*/  LDL R4, [R1+0xe90] ;  /* 0x000e900001047983 */ /* 0x000e280000100800 */
[----:B------:R-:W0:Y:S02]  /*3b7c0*/  LDL R5, [R1+0xe94] ;  /* 0x000e940001057983 */ /* 0x000e240000100800 */
        /* <DEDUP_REMOVED lines=21> */
[----:B------:R-:W3:Y:S01]  /*3b920*/  @P1 LDG.E.U8 R212, desc[UR6][R4.64] ;  /* 0x0000000604d41981 */ /* 0x000ee2000c1e1100 */
[----:B------:R-:W-:-:S03]  /*3b930*/  ISETP.GT.AND P3, PT, R2, 0x53, PT ;  /* 0x000000530200780c */ /* 0x000fc60003f64270 */
[----:B---3--:R0:W-:Y:S04]  /*3b940*/  STL [R1+0x854], R212 ;  /* 0x000854d401007387 */ /* 0x0081e80000100800 */
[----:B0-----:R-:W3:Y:S04]  /*3b950*/  LDL.LU R212, [R1+0x256c] ;  /* 0x00256c0001d47983 */ /* 0x001ee80000300800 */
[----:B------:R-:W2:Y:S04]  /*3b960*/  LDL R4, [R1+0xe78] ;  /* 0x000e780001047983 */ /* 0x000ea80000100800 */
[----:B------:R-:W2:Y:S02]  /*3b970*/  LDL R5, [R1+0xe7c] ;  /* 0x000e7c0001057983 */ /* 0x000ea40000100800 */
[----:B--2---:R-:W-:-:S04]  /*3b980*/  @P3 LOP3.LUT R5, R5, R4, RZ, 0x3c, !PT ;  /* 0x0000000405053212 */ /* 0x004fc800078e3cff */
[----:B------:R-:W-:-:S04]  /*3b990*/  @P3 LOP3.LUT R4, R5, R4, RZ, 0x3c, !PT ;  /* 0x0000000405043212 */ /* 0x000fc800078e3cff */
[----:B------:R-:W-:-:S05]  /*3b9a0*/  @P3 LOP3.LUT R5, R5, R4, RZ, 0x3c, !PT ;  /* 0x0000000405053212 */ /* 0x000fca00078e3cff */
[----:B------:R-:W2:Y:S01]  /*3b9b0*/  @P3 LDG.E.U8 R211, desc[UR6][R4.64] ;  /* 0x0000000604d33981 */ /* 0x000ea2000c1e1100 */
[----:B------:R-:W-:-:S03]  /*3b9c0*/  ISETP.GT.AND P2, PT, R2, 0x54, PT ;  /* 0x000000540200780c */ /* 0x000fc60003f44270 */
[----:B--2---:R0:W-:Y:S04]  /*3b9d0*/  STL [R1+0x858], R211 ;  /* 0x000858d301007387 */ /* 0x0041e80000100800 */
[----:B0-----:R-:W2:Y:S04]  /*3b9e0*/  LDL.LU R211, [R1+0x2568] ;  /* 0x0025680001d37983 */ /* 0x001ea80000300800 */
[----:B------:R-:W4:Y:S02]  /*3b9f0*/  LDL R5, [R1+0xe70] ;  /* 0x000e700001057983 */ /* 0x000f240000100800 */
[----:B------:R-:W-:Y:S01]  /*3ba00*/  @P2 IMAD.MOV.U32 R4, RZ, RZ, R149 ;  /* 0x000000ffff042224 */ /* 0x000fe200078e0095 */
[----:B------:R-:W-:Y:S01]  /*3ba10*/  ISETP.GT.AND P5, PT, R2, 0x55, PT ;  /* 0x000000550200780c */ /* 0x000fe20003fa4270 */
[----:B------:R-:W3:Y:S04]  /*3ba20*/  LDL R149, [R1+0xe48] ;  /* 0x000e480001957983 */ /* 0x000ee80000100800 */
[----:B----4-:R0:W4:Y:S04]  /*3ba30*/  @P2 LDG.E.U8 R30, desc[UR6][R4.64] ;  /* 0x00000006041e2981 */ /* 0x010128000c1e1100 */
[----:B------:R-:W0:Y:S04]  /*3ba40*/  LDL R4, [R1+0xe68] ;  /* 0x000e680001047983 */ /* 0x000e280000100800 */
[----:B------:R-:W0:Y:S02]  /*3ba50*/  LDL R5, [R1+0xe6c] ;  /* 0x000e6c0001057983 */ /* 0x000e240000100800 */
[----:B0-----:R-:W-:-:S04]  /*3ba60*/  @P5 LOP3.LUT R5, R5, R4, RZ, 0x3c, !PT ;  /* 0x0000000405055212 */ /* 0x001fc800078e3cff */
[----:B------:R-:W-:-:S04]  /*3ba70*/  @P5 LOP3.LUT R4, R5, R4, RZ, 0x3c, !PT ;  /* 0x0000000405045212 */ /* 0x000fc800078e3cff */
[----:B------:R-:W-:-:S05]  /*3ba80*/  @P5 LOP3.LUT R5, R5, R4, RZ, 0x3c, !PT ;  /* 0x0000000405055212 */ /* 0x000fca00078e3cff */
[----:B------:R-:W2:Y:S04]  /*3ba90*/  @P5 LDG.E.U8 R210, desc[UR6][R4.64] ;  /* 0x0000000604d25981 */ /* 0x000ea8000c1e1100 */
[----:B----4-:R0:W-:Y:S04]  /*3baa0*/  STL [R1+0x85c], R30 ;  /* 0x00085c1e01007387 */ /* 0x0101e80000100800 */
[----:B0-----:R-:W4:Y:S04]  /*3bab0*/  LDL R30, [R1+0xe4c] ;  /* 0x000e4c00011e7983 */ /* 0x001f280000100800 */
[----:B--2---:R0:W-:Y:S04]  /*3bac0*/  STL [R1+0x84c], R210 ;  /* 0x00084cd201007387 */ /* 0x0041e80000100800 */
[----:B0-----:R-:W2:Y:S04]  /*3bad0*/  LDL.LU R210, [R1+0x2564] ;  /* 0x0025640001d27983 */ /* 0x001ea80000300800 */
[----:B------:R-:W3:Y:S04]  /*3bae0*/  LDL R4, [R1+0xe60] ;  /* 0x000e600001047983 */ /* 0x000ee80000100800 */
[----:B------:R-:W3:Y:S01]  /*3baf0*/  LDL R5, [R1+0xe64] ;  /* 0x000e640001057983 */ /* 0x000ee20000100800 */
[----:B------:R-:W-:-:S13]  /*3bb00*/  ISETP.GT.AND P4, PT, R2, 0x56, PT ;  /* 0x000000560200780c */ /* 0x000fda0003f84270 */
[----:B---3--:R-:W-:-:S04]  /*3bb10*/  @P4 LOP3.LUT R5, R5, R4, RZ, 0x3c, !PT ;  /* 0x0000000405054212 */ /* 0x008fc800078e3cff */
[----:B------:R-:W-:-:S04]  /*3bb20*/  @P4 LOP3.LUT R4, R5, R4, RZ, 0x3c, !PT ;  /* 0x0000000405044212 */ /* 0x000fc800078e3cff */
[----:B------:R-:W-:-:S05]  /*3bb30*/  @P4 LOP3.LUT R5, R5, R4, RZ, 0x3c, !PT ;  /* 0x0000000405054212 */ /* 0x000fca00078e3cff */
[----:B------:R-:W3:Y:S01]  /*3bb40*/  @P4 LDG.E.U8 R209, desc[UR6][R4.64] ;  /* 0x0000000604d14981 */ /* 0x000ee2000c1e1100 */
[----:B------:R-:W-:-:S03]  /*3bb50*/  ISETP.GT.AND P1, PT, R2, 0x57, PT ;  /* 0x000000570200780c */ /* 0x000fc60003f24270 */
[----:B---3--:R0:W-:Y:S04]  /*3bb60*/  STL [R1+0x850], R209 ;  /* 0x000850d101007387 */ /* 0x0081e80000100800 */
[----:B0-----:R-:W3:Y:S04]  /*3bb70*/  LDL.LU R209, [R1+0x2560] ;  /* 0x0025600001d17983 */ /* 0x001ee80000300800 */
        /* <DEDUP_REMOVED lines=9> */
[----:B------:R-:W2:Y:S04]  /*3bc10*/  LDL R4, [R1+0xe50] ;  /* 0x000e500001047983 */ /* 0x000ea80000100800 */
[----:B------:R-:W2:Y:S01]  /*3bc20*/  LDL R5, [R1+0xe54] ;  /* 0x000e540001057983 */ /* 0x000ea20000100800 */
[----:B------:R-:W-:-:S02]  /*3bc30*/  ISETP.GT.AND P2, PT, R2, 0x59, PT ;  /* 0x000000590200780c */ /* 0x000fc40003f44270 */
[----:B--2---:R-:W-:-:S04]  /*3bc40*/  @P3 LOP3.LUT R5, R5, R4, RZ, 0x3c, !PT ;  /* 0x0000000405053212 */ /* 0x004fc800078e3cff */
[----:B------:R-:W-:-:S04]  /*3bc50*/  @P3 LOP3.LUT R4, R5, R4, RZ, 0x3c, !PT ;  /* 0x0000000405043212 */ /* 0x000fc800078e3cff */
[----:B------:R-:W-:-:S05]  /*3bc60*/  @P3 LOP3.LUT R5, R5, R4, RZ, 0x3c, !PT ;  /* 0x0000000405053212 */ /* 0x000fca00078e3cff */
[----:B------:R0:W2:Y:S02]  /*3bc70*/  @P3 LDG.E.U8 R207, desc[UR6][R4.64] ;  /* 0x0000000604cf3981 */ /* 0x0000a4000c1e1100 */
[----:B0-----:R-:W-:Y:S02]  /*3bc80*/  @P2 IMAD.MOV.U32 R4, RZ, RZ, R30 ;  /* 0x000000ffff042224 */ /* 0x001fe400078e001e */
[----:B------:R-:W-:-:S05]  /*3bc90*/  @P2 IMAD.MOV.U32 R5, RZ, RZ, R149 ;  /* 0x000000ffff052224 */ /* 0x000fca00078e0095 */
[----:B------:R0:W3:Y:S04]  /*3bca0*/  @P2 LDG.E.U8 R10, desc[UR6][R4.64] ;  /* 0x00000006040a2981 */ /* 0x0000e8000c1e1100 */
[----:B--2---:R1:W-:Y:S04]  /*3bcb0*/  STL [R1+0x844], R207 ;  /* 0x000844cf01007387 */ /* 0x0043e80000100800 */
[----:B-1----:R-:W2:Y:S04]  /*3bcc0*/  LDL.LU R207, [R1+0x2558] ;  /* 0x0025580001cf7983 */ /* 0x002ea80000300800 */
[----:B------:R-:W0:Y:S04]  /*3bcd0*/  LDL R4, [R1+0xe40] ;  /* 0x000e400001047983 */ /* 0x000e280000100800 */
[----:B------:R-:W0:Y:S01]  /*3bce0*/  LDL R5, [R1+0xe44] ;  /* 0x000e440001057983 */ /* 0x000e220000100800 */
[----:B------:R-:W-:-:S03]  /*3bcf0*/  ISETP.GT.AND P5, PT, R2, 0x5a, PT ;  /* 0x0000005a0200780c */ /* 0x000fc60003fa4270 */
[----:B------:R-:W4:Y:S04]  /*3bd00*/  LDL R149, [R1+0xe2c] ;  /* 0x000e2c0001957983 */ /* 0x000f280000100800 */
[----:B------:R-:W2:Y:S06]  /*3bd10*/  LDL R30, [R1+0xe20] ;  /* 0x000e2000011e7983 */ /* 0x000eac0000100800 */
[----:B0-----:R-:W-:-:S04]  /*3bd20*/  @P5 LOP3.LUT R5, R5, R4, RZ, 0x3c, !PT ;  /* 0x0000000405055212 */ /* 0x001fc800078e3cff */
[----:B------:R-:W-:-:S04]  /*3bd30*/  @P5 LOP3.LUT R4, R5, R4, RZ, 0x3c, !PT ;  /* 0x0000000405045212 */ /* 0x000fc800078e3cff */
[----:B------:R-:W-:-:S05]  /*3bd40*/  @P5 LOP3.LUT R5, R5, R4, RZ, 0x3c, !PT ;  /* 0x0000000405055212 */ /* 0x000fca00078e3cff */
[----:B------:R-:W4:Y:S04]  /*3bd50*/  @P5 LDG.E.U8 R206, desc[UR6][R4.64] ;  /* 0x0000000604ce5981 */ /* 0x000f28000c1e1100 */
[----:B---3--:R0:W-:Y:S04]  /*3bd60*/  STL [R1+0x848], R10 ;  /* 0x0008480a01007387 */ /* 0x0081e80000100800 */
[----:B0-----:R-:W3:Y:S04]  /*3bd70*/  LDL R10, [R1+0xe24] ;  /* 0x000e2400010a7983 */ /* 0x001ee80000100800 */
[----:B----4-:R0:W-:Y:S04]  /*3bd80*/  STL [R1+0x838], R206 ;  /* 0x000838ce01007387 */ /* 0x0101e80000100800 */
[----:B0-----:R-:W4:Y:S04]  /*3bd90*/  LDL.LU R206, [R1+0x2554] ;  /* 0x0025540001ce7983 */ /* 0x001f280000300800 */
[----:B------:R-:W2:Y:S04]  /*3bda0*/  LDL R4, [R1+0xe38] ;  /* 0x000e380001047983 */ /* 0x000ea80000100800 */
[----:B------:R-:W2:Y:S01]  /*3bdb0*/  LDL R5, [R1+0xe3c] ;  /* 0x000e3c0001057983 */ /* 0x000ea20000100800 */
[----:B------:R-:W-:-:S13]  /*3bdc0*/  ISETP.GT.AND P4, PT, R2, 0x5b, PT ;  /* 0x0000005b0200780c */ /* 0x000fda0003f84270 */
[----:B--2---:R-:W-:-:S04]  /*3bdd0*/  @P4 LOP3.LUT R5, R5, R4, RZ, 0x3c, !PT ;  /* 0x0000000405054212 */ /* 0x004fc800078e3cff */
        /* <DEDUP_REMOVED lines=9> */
[----:B------:R-:W3:Y:S04]  /*3be70*/  @P1 LDG.E.U8 R205, desc[UR6][R4.64] ;  /* 0x0000000604cd1981 */ /* 0x000ee8000c1e1100 */
[----:B--2---:R0:W-:Y:S04]  /*3be80*/  STL [R1+0x83c], R27 ;  /* 0x00083c1b01007387 */ /* 0x0041e80000100800 */
[----:B0-----:R-:W2:Y:S01]  /*3be90*/  LDL R27, [R1+0xe1c] ;  /* 0x000e1c00011b7983 */ /* 0x001ea20000100800 */
[----:B------:R-:W-:-:S03]  /*3bea0*/  ISETP.GT.AND P3, PT, R2, 0x5d, PT ;  /* 0x0000005d0200780c */ /* 0x000fc60003f64270 */
[----:B---3--:R0:W-:Y:S04]  /*3beb0*/  STL [R1+0x824], R205 ;  /* 0x000824cd01007387 */ /* 0x0081e80000100800 */
[----:B0-----:R-:W3:Y:S04]  /*3bec0*/  LDL.LU R205, [R1+0x2550] ;  /* 0x0025500001cd7983 */ /* 0x001ee80000300800 */
[----:B------:R-:W4:Y:S01]  /*3bed0*/  LDL R5, [R1+0xe28] ;  /* 0x000e280001057983 */ /* 0x000f220000100800 */
[C---:B------:R-:W-:Y:S01]  /*3bee0*/  ISETP.GT.AND P2, PT, R2.reuse, 0x5e, PT ;  /* 0x0000005e0200780c */ /* 0x040fe20003f44270 */
[----:B------:R-:W-:Y:S01]  /*3bef0*/  @P3 IMAD.MOV.U32 R4, RZ, RZ, R149 ;  /* 0x000000ffff043224 */ /* 0x000fe200078e0095 */
[----:B------:R-:W-:Y:S01]  /*3bf00*/  PRMT R3, RZ, 0x7610, R3 ;  /* 0x00007610ff037816 */ /* 0x000fe20000000003 */
[----:B------:R-:W3:Y:S01]  /*3bf10*/  LDL R149, [R1+0xe14] ;  /* 0x000e140001957983 */ /* 0x000ee20000100800 */
[----:B------:R-:W-:-:S03]  /*3bf20*/  ISETP.GT.AND P5, PT, R2, 0x5f, PT ;  /* 0x0000005f0200780c */ /* 0x000fc60003fa4270 */
[----:B----4-:R0:W4:Y:S06]  /*3bf30*/  @P3 LDG.E.U8 R133, desc[UR6][R4.64] ;  /* 0x0000000604853981 */ /* 0x01012c000c1e1100 */
[----:B0-----:R-:W-:Y:S02]  /*3bf40*/  @P2 IMAD.MOV.U32 R4, RZ, RZ, R10 ;  /* 0x000000ffff042224 */ /* 0x001fe400078e000a */
[----:B------:R-:W-:-:S05]  /*3bf50*/  @P2 IMAD.MOV.U32 R5, RZ, RZ, R30 ;  /* 0x000000ffff052224 */ /* 0x000fca00078e001e */
[----:B------:R2:W3:Y:S04]  /*3bf60*/  @P2 LDG.E.U8 R3, desc[UR6][R4.64] ;  /* 0x0000000604032981 */ /* 0x0004e8000c1e1100 */
[----:B------:R-:W3:Y:S01]  /*3bf70*/  LDL R5, [R1+0xe18] ;  /* 0x000e180001057983 */ /* 0x000ee20000100800 */
[----:B------:R-:W-:Y:S01]  /*3bf80*/  PRMT R8, RZ, 0x7610, R8 ;  /* 0x00007610ff087816 */ /* 0x000fe20000000008 */
[----:B--2---:R-:W-:Y:S02]  /*3bf90*/  @P5 IMAD.MOV.U32 R4, RZ, RZ, R27 ;  /* 0x000000ffff045224 */ /* 0x004fe400078e001b */
[----:B----4-:R0:W-:Y:S04]  /*3bfa0*/  STL [R1+0x82c], R133 ;  /* 0x00082c8501007387 */ /* 0x0101e80000100800 */
[----:B------:R-:W2:Y:S04]  /*3bfb0*/  LDL R30, [R1+0xe0c] ;  /* 0x000e0c00011e7983 */ /* 0x000ea80000100800 */
[----:B------:R-:W4:Y:S04]  /*3bfc0*/  LDL R10, [R1+0xe00] ;  /* 0x000e0000010a7983 */ /* 0x000f280000100800 */
[----:B0-----:R-:W4:Y:S04]  /*3bfd0*/  LDL R133, [R1+0xe08] ;  /* 0x000e080001857983 */ /* 0x001f280000100800 */
[----:B---3--:R0:W-:Y:S01]  /*3bfe0*/  STL [R1+0x834], R3 ;  /* 0x0008340301007387 */ /* 0x0081e20000100800 */
[----:B------:R-:W-:-:S02]  /*3bff0*/  ISETP.GT.AND P4, PT, R2, 0x60, PT ;  /* 0x000000600200780c */ /* 0x000fc40003f84270 */
[C---:B------:R-:W-:Y:S01]  /*3c000*/  ISETP.GT.AND P1, PT, R2.reuse, 0x61, PT ;  /* 0x000000610200780c */ /* 0x040fe20003f24270 */
[----:B------:R-:W3:Y:S04]  /*3c010*/  LDL R27, [R1+0xdf8] ;  /* 0x000df800011b7983 */ /* 0x000ee80000100800 */
[----:B------:R1:W2:Y:S04]  /*3c020*/  @P5 LDG.E.U8 R8, desc[UR6][R4.64] ;  /* 0x0000000604085981 */ /* 0x0002a8000c1e1100 */
[----:B0-----:R-:W3:Y:S04]  /*3c030*/  LDL R3, [R1+0xe04] ;  /* 0x000e040001037983 */ /* 0x001ee80000100800 */
[----:B------:R-:W4:Y:S01]  /*3c040*/  LDL R5, [R1+0xe10] ;  /* 0x000e100001057983 */ /* 0x000f220000100800 */
[----:B------:R-:W-:Y:S01]  /*3c050*/  PRMT R138, RZ, 0x7610, R138 ;  /* 0x00007610ff8a7816 */ /* 0x000fe2000000008a */
[----:B-1----:R-:W-:Y:S01]  /*3c060*/  @P4 IMAD.MOV.U32 R4, RZ, RZ, R149 ;  /* 0x000000ffff044224 */ /* 0x002fe200078e0095 */
[----:B------:R-:W-:-:S02]  /*3c070*/  ISETP.GT.AND P3, PT, R2, 0x62, PT ;  /* 0x000000620200780c */ /* 0x000fc40003f64270 */
[----:B------:R-:W-:Y:S02]  /*3c080*/  PRMT R28, RZ, 0x7610, R28 ;  /* 0x00007610ff1c7816 */ /* 0x000fe4000000001c */
[----:B------:R-:W-:Y:S01]  /*3c090*/  PRMT R39, RZ, 0x7610, R39 ;  /* 0x00007610ff277816 */ /* 0x000fe20000000027 */
[----:B--2---:R0:W-:Y:S04]  /*3c0a0*/  STL [R1+0x818], R8 ;  /* 0x0008180801007387 */ /* 0x0041e80000100800 */
[----:B----4-:R1:W2:Y:S04]  /*3c0b0*/  @P4 LDG.E.U8 R138, desc[UR6][R4.64] ;  /* 0x00000006048a4981 */ /* 0x0102a8000c1e1100 */
[----:B0-----:R-:W4:Y:S01]  /*3c0c0*/  LDL R8, [R1+0xdfc] ;  /* 0x000dfc0001087983 */ /* 0x001f220000100800 */
[----:B-1----:R-:W-:-:S02]  /*3c0d0*/  @P1 IMAD.MOV.U32 R4, RZ, RZ, R30 ;  /* 0x000000ffff041224 */ /* 0x002fc400078e001e */
[----:B------:R-:W-:-:S05]  /*3c0e0*/  @P1 IMAD.MOV.U32 R5, RZ, RZ, R133 ;  /* 0x000000ffff051224 */ /* 0x000fca00078e0085 */
[----:B------:R3:W4:Y:S02]  /*3c0f0*/  @P1 LDG.E.U8 R28, desc[UR6][R4.64] ;  /* 0x00000006041c1981 */ /* 0x000724000c1e1100 */
[----:B---3--:R-:W-:Y:S02]  /*3c100*/  @P3 IMAD.MOV.U32 R4, RZ, RZ, R3 ;  /* 0x000000ffff043224 */ /* 0x008fe400078e0003 */
[----:B------:R-:W-:-:S05]  /*3c110*/  @P3 IMAD.MOV.U32 R5, RZ, RZ, R10 ;  /* 0x000000ffff053224 */ /* 0x000fca00078e000a */
[----:B------:R0:W3:Y:S01]  /*3c120*/  @P3 LDG.E.U8 R39, desc[UR6][R4.64] ;  /* 0x0000000604273981 */ /* 0x0000e2000c1e1100 */
[----:B------:R-:W-:Y:S02]  /*3c130*/  ISETP.GT.AND P2, PT, R2, 0x63, PT ;  /* 0x000000630200780c */ /* 0x000fe40003f44270 */
[----:B------:R-:W-:-:S11]  /*3c140*/  PRMT R36, RZ, 0x7610, R36 ;  /* 0x00007610ff247816 */ /* 0x000fd60000000024 */
[----:B0-----:R-:W-:Y:S01]  /*3c150*/  @P2 IMAD.MOV.U32 R5, RZ, RZ, R27 ;  /* 0x000000ffff052224 */ /* 0x001fe200078e001b */
[----:B--2---:R0:W-:Y:S04]  /*3c160*/  STL [R1+0x830], R138 ;  /* 0x0008308a01007387 */ /* 0x0041e80000100800 */
[----:B------:R-:W2:Y:S01]  /*3c170*/  LDL R133, [R1+0xdf4] ;  /* 0x000df40001857983 */ /* 0x000ea20000100800 */
[----:B----4-:R-:W-:-:S03]  /*3c180*/  @P2 IMAD.MOV.U32 R4, RZ, RZ, R8 ;  /* 0x000000ffff042224 */ /* 0x010fc600078e0008 */
[----:B------:R-:W4:Y:S04]  /*3c190*/  LDL R10, [R1+0xde8] ;  /* 0x000de800010a7983 */ /* 0x000f280000100800 */
[----:B0-----:R-:W4:Y:S04]  /*3c1a0*/  LDL R138, [R1+0xdf0] ;  /* 0x000df000018a7983 */ /* 0x001f280000100800 */
[----:B------:R-:W4:Y:S04]  /*3c1b0*/  LDL R3, [R1+0xdec] ;  /* 0x000dec0001037983 */ /* 0x000f280000100800 */
[----:B------:R2:W4:Y:S04]  /*3c1c0*/  @P2 LDG.E.U8 R36, desc[UR6][R4.64] ;  /* 0x0000000604242981 */ /* 0x000528000c1e1100 */
[----:B---3--:R-:W-:Y:S04]  /*3c1d0*/  STL [R1+0x2538], R39 ;  /* 0x0025382701007387 */ /* 0x008fe80000100800 */
[----:B------:R-:W3:Y:S04]  /*3c1e0*/  LDL R30, [R1+0xde0] ;  /* 0x000de000011e7983 */ /* 0x000ee80000100800 */
[----:B------:R0:W-:Y:S04]  /*3c1f0*/  STL [R1+0x81c], R28 ;  /* 0x00081c1c01007387 */ /* 0x0001e80000100800 */
[----:B------:R-:W3:Y:S04]  /*3c200*/  LDL R27, [R1+0xdd8] ;  /* 0x000dd800011b7983 */ /* 0x000ee80000100800 */
[----:B------:R-:W3:Y:S04]  /*3c210*/  LDL R8, [R1+0xddc] ;  /* 0x000ddc0001087983 */ /* 0x000ee80000100800 */
[----:B0-----:R-:W3:Y:S01]  /*3c220*/  LDL R28, [R1+0xde4] ;  /* 0x000de400011c7983 */ /* 0x001ee20000100800 */
[----:B------:R-:W-:-:S02]  /*3c230*/  ISETP.GT.AND P5, PT, R2, 0x64, PT ;  /* 0x000000640200780c */ /* 0x000fc40003fa4270 */
[C---:B------:R-:W-:Y:S02]  /*3c240*/  ISETP.GT.AND P4, PT, R2.reuse, 0x65, PT ;  /* 0x000000650200780c */ /* 0x040fe40003f84270 */
[----:B------:R-:W-:Y:S02]  /*3c250*/  PRMT R31, RZ, 0x7610, R31 ;  /* 0x00007610ff1f7816 */ /* 0x000fe4000000001f */
[C---:B------:R-:W-:Y:S02]  /*3c260*/  ISETP.GT.AND P1, PT, R2.reuse, 0x66, PT ;  /* 0x000000660200780c */ /* 0x040fe40003f24270 */
[----:B------:R-:W-:Y:S02]  /*3c270*/  PRMT R26, RZ, 0x7610, R26 ;  /* 0x00007610ff1a7816 */ /* 0x000fe4000000001a */
[----:B------:R-:W-:Y:S02]  /*3c280*/  PRMT R41, RZ, 0x7610, R41 ;  /* 0x00007610ff297816 */ /* 0x000fe40000000029 */
[----:B------:R-:W-:-:S02]  /*3c290*/  ISETP.GT.AND P3, PT, R2, 0x67, PT ;  /* 0x000000670200780c */ /* 0x000fc40003f64270 */
[----:B------:R-:W-:Y:S01]  /*3c2a0*/  PRMT R38, RZ, 0x7610, R38 ;  /* 0x00007610ff267816 */ /* 0x000fe20000000026 */
[----:B--2---:R-:W-:Y:S02]  /*3c2b0*/  @P5 IMAD.MOV.U32 R4, RZ, RZ, R133 ;  /* 0x000000ffff045224 */ /* 0x004fe400078e0085 */
[----:B----4-:R-:W-:-:S05]  /*3c2c0*/  @P5 IMAD.MOV.U32 R5, RZ, RZ, R138 ;  /* 0x000000ffff055224 */ /* 0x010fca00078e008a */
[----:B------:R0:W2:Y:S02]  /*3c2d0*/  @P5 LDG.E.U8 R31, desc[UR6][R4.64] ;  /* 0x00000006041f5981 */ /* 0x0000a4000c1e1100 */
[----:B0-----:R-:W-:Y:S02]  /*3c2e0*/  @P4 IMAD.MOV.U32 R4, RZ, RZ, R3 ;  /* 0x000000ffff044224 */ /* 0x001fe400078e0003 */
[----:B------:R-:W-:Y:S01]  /*3c2f0*/  @P4 IMAD.MOV.U32 R5, RZ, RZ, R10 ;  /* 0x000000ffff054224 */ /* 0x000fe200078e000a */
[----:B------:R-:W-:Y:S04]  /*3c300*/  STL [R1+0x253c], R36 ;  /* 0x00253c2401007387 */ /* 0x000fe80000100800 */
[----:B------:R3:W4:Y:S04]  /*3c310*/  @P4 LDG.E.U8 R26, desc[UR6][R4.64] ;  /* 0x00000006041a4981 */ /* 0x000728000c1e1100 */
[----:B------:R-:W2:Y:S04]  /*3c320*/  LDL R10, [R1+0xdd0] ;  /* 0x000dd000010a7983 */ /* 0x000ea80000100800 */
[----:B------:R-:W2:Y:S01]  /*3c330*/  LDL R3, [R1+0xdd4] ;  /* 0x000dd40001037983 */ /* 0x000ea20000100800 */
[----:B---3--:R-:W-:-:S02]  /*3c340*/  @P1 IMAD.MOV.U32 R5, RZ, RZ, R30 ;  /* 0x000000ffff051224 */ /* 0x008fc400078e001e */
[----:B------:R-:W-:-:S05]  /*3c350*/  @P1 IMAD.MOV.U32 R4, RZ, RZ, R28 ;  /* 0x000000ffff041224 */ /* 0x000fca00078e001c */
[----:B------:R0:W3:Y:S02]  /*3c360*/  @P1 LDG.E.U8 R41, desc[UR6][R4.64] ;  /* 0x0000000604291981 */ /* 0x0000e4000c1e1100 */
[----:B0-----:R-:W-:Y:S02]  /*3c370*/  @P3 IMAD.MOV.U32 R4, RZ, RZ, R8 ;  /* 0x000000ffff043224 */ /* 0x001fe400078e0008 */
[----:B------:R-:W-:-:S05]  /*3c380*/  @P3 IMAD.MOV.U32 R5, RZ, RZ, R27 ;  /* 0x000000ffff053224 */ /* 0x000fca00078e001b */
[----:B------:R2:W3:Y:S01]  /*3c390*/  @P3 LDG.E.U8 R38, desc[UR6][R4.64] ;  /* 0x0000000604263981 */ /* 0x0004e2000c1e1100 */
[----:B------:R-:W-:Y:S02]  /*3c3a0*/  ISETP.GT.AND P2, PT, R2, 0x68, PT ;  /* 0x000000680200780c */ /* 0x000fe40003f44270 */
[----:B------:R-:W-:Y:S01]  /*3c3b0*/  PRMT R9, RZ, 0x7610, R9 ;  /* 0x00007610ff097816 */ /* 0x000fe20000000009 */
[----:B----4-:R-:W-:Y:S10]  /*3c3c0*/  STL [R1+0x2540], R26 ;  /* 0x0025401a01007387 */ /* 0x010ff40000100800 */
[----:B--2---:R-:W-:-:S02]  /*3c3d0*/  @P2 IMAD.MOV.U32 R5, RZ, RZ, R10 ;  /* 0x000000ffff052224 */ /* 0x004fc400078e000a */
[----:B------:R-:W-:-:S05]  /*3c3e0*/  @P2 IMAD.MOV.U32 R4, RZ, RZ, R3 ;  /* 0x000000ffff042224 */ /* 0x000fca00078e0003 */
[----:B------:R-:W2:Y:S04]  /*3c3f0*/  @P2 LDG.E.U8 R9, desc[UR6][R4.64] ;  /* 0x0000000604092981 */ /* 0x000ea8000c1e1100 */
[----:B---3--:R-:W-:Y:S04]  /*3c400*/  STL [R1+0x2544], R41 ;  /* 0x0025442901007387 */ /* 0x008fe80000100800 */
[----:B------:R0:W-:Y:S04]  /*3c410*/  STL [R1+0x810], R31 ;  /* 0x0008101f01007387 */ /* 0x0001e80000100800 */
[----:B------:R-:W3:Y:S04]  /*3c420*/  LDL R8, [R1+0xdcc] ;  /* 0x000dcc0001087983 */ /* 0x000ee80000100800 */
[----:B------:R-:W4:Y:S04]  /*3c430*/  LDL R30, [R1+0xdc0] ;  /* 0x000dc000011e7983 */ /* 0x000f280000100800 */
[----:B0-----:R-:W4:Y:S04]  /*3c440*/  LDL R31, [R1+0xdc8] ;  /* 0x000dc800011f7983 */ /* 0x001f280000100800 */
[----:B------:R-:W4:Y:S04]  /*3c450*/  LDL R28, [R1+0xdc4] ;  /* 0x000dc400011c7983 */ /* 0x000f280000100800 */
[----:B------:R-:W-:Y:S04]  /*3c460*/  STL [R1+0x2548], R38 ;  /* 0x0025482601007387 */ /* 0x000fe80000100800 */
[----:B------:R-:W4:Y:S04]  /*3c470*/  LDL R27, [R1+0xdb8] ;  /* 0x000db800011b7983 */ /* 0x000f280000100800 */
[----:B------:R-:W4:Y:S04]  /*3c480*/  LDL R26, [R1+0xdbc] ;  /* 0x000dbc00011a7983 */ /* 0x000f280000100800 */
[----:B------:R-:W4:Y:S04]  /*3c490*/  LDL R3, [R1+0xdb4] ;  /* 0x000db40001037983 */ /* 0x000f280000100800 */
[----:B------:R-:W4:Y:S01]  /*3c4a0*/  LDL R10, [R1+0xdb0] ;  /* 0x000db000010a7983 */ /* 0x000f220000100800 */
[----:B------:R-:W-:-:S02]  /*3c4b0*/  ISETP.GT.AND P5, PT, R2, 0x69, PT ;  /* 0x000000690200780c */ /* 0x000fc40003fa4270 */
[C---:B------:R-:W-:Y:S02]  /*3c4c0*/  ISETP.GT.AND P4, PT, R2.reuse, 0x6a, PT ;  /* 0x0000006a0200780c */ /* 0x040fe40003f84270 */
[----:B------:R-:W-:Y:S02]  /*3c4d0*/  PRMT R33, RZ, 0x7610, R33 ;  /* 0x00007610ff217816 */ /* 0x000fe40000000021 */
[C---:B------:R-:W-:Y:S02]  /*3c4e0*/  ISETP.GT.AND P1, PT, R2.reuse, 0x6b, PT ;  /* 0x0000006b0200780c */ /* 0x040fe40003f24270 */
[----:B------:R-:W-:Y:S02]  /*3c4f0*/  PRMT R29, RZ, 0x7610, R29 ;  /* 0x00007610ff1d7816 */ /* 0x000fe4000000001d */
[C---:B------:R-:W-:Y:S02]  /*3c500*/  ISETP.GT.AND P3, PT, R2.reuse, 0x6c, PT ;  /* 0x0000006c0200780c */ /* 0x040fe40003f64270 */
[----:B------:R-:W-:Y:S01]  /*3c510*/  PRMT R40, RZ, 0x7610, R40 ;  /* 0x00007610ff287816 */ /* 0x000fe20000000028 */
[----:B--2---:R0:W-:Y:S01]  /*3c520*/  STL [R1+0x254c], R9 ;  /* 0x00254c0901007387 */ /* 0x0041e20000100800 */
[----:B------:R-:W-:-:S02]  /*3c530*/  ISETP.GT.AND P2, PT, R2, 0x6d, PT ;  /* 0x0000006d0200780c */ /* 0x000fc40003f44270 */
[----:B------:R-:W-:Y:S01]  /*3c540*/  PRMT R32, RZ, 0x7610, R32 ;  /* 0x00007610ff207816 */ /* 0x000fe20000000020 */
[----:B------:R-:W2:Y:S04]  /*3c550*/  LDL R36, [R1+0xd68] ;  /* 0x000d680001247983 */ /* 0x000ea80000100800 */
[----:B0-----:R-:W2:Y:S01]  /*3c560*/  LDL R9, [R1+0xda8] ;  /* 0x000da80001097983 */ /* 0x001ea20000100800 */
[----:B---3--:R-:W-:-:S03]  /*3c570*/  @P5 IMAD.MOV.U32 R4, RZ, RZ, R8 ;  /* 0x000000ffff045224 */ /* 0x008fc600078e0008 */
[----:B------:R-:W3:Y:S01]  /*3c580*/  LDL R8, [R1+0xdac] ;  /* 0x000dac0001087983 */ /* 0x000ee20000100800 */
[----:B----4-:R-:W-:Y:S01]  /*3c590*/  @P5 IMAD.MOV.U32 R5, RZ, RZ, R31 ;  /* 0x000000ffff055224 */ /* 0x010fe200078e001f */
[----:B------:R-:W-:Y:S02]  /*3c5a0*/  PRMT R35, RZ, 0x7610, R35 ;  /* 0x00007610ff237816 */ /* 0x000fe40000000023 */
[----:B------:R-:W4:Y:S04]  /*3c5b0*/  LDL R31, [R1+0xd6c] ;  /* 0x000d6c00011f7983 */ /* 0x000f280000100800 */
[----:B------:R0:W4:Y:S02]  /*3c5c0*/  @P5 LDG.E.U8 R33, desc[UR6][R4.64] ;  /* 0x0000000604215981 */ /* 0x000124000c1e1100 */
[----:B0-----:R-:W-:-:S02]  /*3c5d0*/  @P4 IMAD.MOV.U32 R4, RZ, RZ, R28 ;  /* 0x000000ffff044224 */ /* 0x001fc400078e001c */
[----:B------:R-:W-:Y:S01]  /*3c5e0*/  @P4 IMAD.MOV.U32 R5, RZ, RZ, R30 ;  /* 0x000000ffff054224 */ /* 0x000fe200078e001e */
[----:B------:R-:W4:Y:S04]  /*3c5f0*/  LDL R28, [R1+0xd94] ;  /* 0x000d9400011c7983 */ /* 0x000f280000100800 */
[----:B------:R0:W4:Y:S04]  /*3c600*/  @P4 LDG.E.U8 R29, desc[UR6][R4.64] ;  /* 0x00000006041d4981 */ /* 0x000128000c1e1100 */
[----:B------:R-:W4:Y:S01]  /*3c610*/  LDL R30, [R1+0xd90] ;  /* 0x000d9000011e7983 */ /* 0x000f220000100800 */
[----:B0-----:R-:W-:-:S02]  /*3c620*/  @P1 IMAD.MOV.U32 R4, RZ, RZ, R26 ;  /* 0x000000ffff041224 */ /* 0x001fc400078e001a */
[----:B------:R-:W-:Y:S01]  /*3c630*/  @P1 IMAD.MOV.U32 R5, RZ, RZ, R27 ;  /* 0x000000ffff051224 */ /* 0x000fe200078e001b */
[----:B------:R-:W4:Y:S04]  /*3c640*/  LDL R26, [R1+0xda4] ;  /* 0x000da400011a7983 */ /* 0x000f280000100800 */
[----:B------:R-:W4:Y:S04]  /*3c650*/  LDL R27, [R1+0xda0] ;  /* 0x000da000011b7983 */ /* 0x000f280000100800 */
[----:B------:R0:W4:Y:S02]  /*3c660*/  @P1 LDG.E.U8 R40, desc[UR6][R4.64] ;  /* 0x0000000604281981 */ /* 0x000124000c1e1100 */
[----:B0-----:R-:W-:-:S02]  /*3c670*/  @P3 IMAD.MOV.U32 R4, RZ, RZ, R3 ;  /* 0x000000ffff043224 */ /* 0x001fc400078e0003 */
[----:B------:R-:W-:Y:S01]  /*3c680*/  @P3 IMAD.MOV.U32 R5, RZ, RZ, R10 ;  /* 0x000000ffff053224 */ /* 0x000fe200078e000a */
[----:B------:R-:W4:Y:S04]  /*3c690*/  LDL R3, [R1+0xd9c] ;  /* 0x000d9c0001037983 */ /* 0x000f280000100800 */
[----:B------:R-:W4:Y:S01]  /*3c6a0*/  LDL R10, [R1+0xd98] ;  /* 0x000d9800010a7983 */ /* 0x000f220000100800 */
[----:B------:R-:W-:-:S03]  /*3c6b0*/  ISETP.GT.AND P5, PT, R2, 0x6e, PT ;  /* 0x0000006e0200780c */ /* 0x000fc60003fa4270 */
[----:B------:R2:W4:Y:S01]  /*3c6c0*/  @P3 LDG.E.U8 R32, desc[UR6][R4.64] ;  /* 0x0000000604203981 */ /* 0x000522000c1e1100 */
[----:B------:R-:W-:Y:S02]  /*3c6d0*/  ISETP.GT.AND P4, PT, R2, 0x6f, PT ;  /* 0x0000006f0200780c */ /* 0x000fe40003f84270 */
[----:B------:R-:W-:Y:S01]  /*3c6e0*/  PRMT R34, RZ, 0x7610, R34 ;  /* 0x00007610ff227816 */ /* 0x000fe20000000022 */
[----:B--2---:R-:W-:Y:S02]  /*3c6f0*/  @P2 IMAD.MOV.U32 R5, RZ, RZ, R9 ;  /* 0x000000ffff052224 */ /* 0x004fe400078e0009 */
[----:B------:R-:W2:Y:S01]  /*3c700*/  LDL R9, [R1+0xd88] ;  /* 0x000d880001097983 */ /* 0x000ea20000100800 */
[----:B---3--:R-:W-:-:S03]  /*3c710*/  @P2 IMAD.MOV.U32 R4, RZ, RZ, R8 ;  /* 0x000000ffff042224 */ /* 0x008fc600078e0008 */
[----:B------:R-:W3:Y:S04]  /*3c720*/  LDL R8, [R1+0xd8c] ;  /* 0x000d8c0001087983 */ /* 0x000ee80000100800 */
[----:B------:R4:W3:Y:S02]  /*3c730*/  @P2 LDG.E.U8 R35, desc[UR6][R4.64] ;  /* 0x0000000604232981 */ /* 0x0008e4000c1e1100 */
[----:B----4-:R-:W-:Y:S02]  /*3c740*/  @P5 IMAD.MOV.U32 R4, RZ, RZ, R26 ;  /* 0x000000ffff045224 */ /* 0x010fe400078e001a */
[----:B------:R-:W4:Y:S01]  /*3c750*/  LDL R26, [R1+0xd84] ;  /* 0x000d8400011a7983 */ /* 0x000f220000100800 */
[----:B------:R-:W-:-:S03]  /*3c760*/  @P5 IMAD.MOV.U32 R5, RZ, RZ, R27 ;  /* 0x000000ffff055224 */ /* 0x000fc600078e001b */
[----:B------:R-:W4:Y:S04]  /*3c770*/  LDL R27, [R1+0xd80] ;  /* 0x000d8000011b7983 */ /* 0x000f280000100800 */
[----:B------:R0:W4:Y:S02]  /*3c780*/  @P5 LDG.E.U8 R34, desc[UR6][R4.64] ;  /* 0x0000000604225981 */ /* 0x000124000c1e1100 */
[----:B0-----:R-:W-:Y:S02]  /*3c790*/  @P4 IMAD.MOV.U32 R4, RZ, RZ, R3 ;  /* 0x000000ffff044224 */ /* 0x001fe400078e0003 */
[----:B------:R-:W4:Y:S01]  /*3c7a0*/  LDL R3, [R1+0xd7c] ;  /* 0x000d7c0001037983 */ /* 0x000f220000100800 */
[----:B------:R-:W-:-:S03]  /*3c7b0*/  @P4 IMAD.MOV.U32 R5, RZ, RZ, R10 ;  /* 0x000000ffff054224 */ /* 0x000fc600078e000a */
[----:B------:R-:W4:Y:S01]  /*3c7c0*/  LDL R10, [R1+0xd78] ;  /* 0x000d7800010a7983 */ /* 0x000f220000100800 */
[C---:B------:R-:W-:Y:S02]  /*3c7d0*/  ISETP.GT.AND P1, PT, R2.reuse, 0x70, PT ;  /* 0x000000700200780c */ /* 0x040fe40003f24270 */
[----:B------:R-:W-:Y:S02]  /*3c7e0*/  PRMT R37, RZ, 0x7610, R37 ;  /* 0x00007610ff257816 */ /* 0x000fe40000000025 */
[C---:B------:R-:W-:Y:S02]  /*3c7f0*/  ISETP.GT.AND P3, PT, R2.reuse, 0x71, PT ;  /* 0x000000710200780c */ /* 0x040fe40003f64270 */
[----:B------:R-:W-:Y:S02]  /*3c800*/  PRMT R43, RZ, 0x7610, R43 ;  /* 0x00007610ff2b7816 */ /* 0x000fe4000000002b */
[----:B------:R0:W4:Y:S01]  /*3c810*/  @P4 LDG.E.U8 R37, desc[UR6][R4.64] ;  /* 0x0000000604254981 */ /* 0x000122000c1e1100 */
[----:B------:R-:W-:-:S04]  /*3c820*/  ISETP.GT.AND P2, PT, R2, 0x72, PT ;  /* 0x000000720200780c */ /* 0x000fc80003f44270 */
[----:B0-----:R-:W-:Y:S02]  /*3c830*/  @P1 IMAD.MOV.U32 R4, RZ, RZ, R28 ;  /* 0x000000ffff041224 */ /* 0x001fe400078e001c */
[----:B------:R-:W-:Y:S01]  /*3c840*/  @P1 IMAD.MOV.U32 R5, RZ, RZ, R30 ;  /* 0x000000ffff051224 */ /* 0x000fe200078e001e */
[----:B------:R-:W-:Y:S01]  /*3c850*/  PRMT R42, RZ, 0x7610, R42 ;  /* 0x00007610ff2a7816 */ /* 0x000fe2000000002a */
[----:B------:R-:W4:Y:S04]  /*3c860*/  LDL R30, [R1+0xd60] ;  /* 0x000d6000011e7983 */ /* 0x000f280000100800 */
[----:B------:R2:W4:Y:S01]  /*3c870*/  @P1 LDG.E.U8 R43, desc[UR6][R4.64] ;  /* 0x00000006042b1981 */ /* 0x000522000c1e1100 */
[----:B------:R-:W-:Y:S02]  /*3c880*/  ISETP.GT.AND P5, PT, R2, 0x73, PT ;  /* 0x000000730200780c */ /* 0x000fe40003fa4270 */
[----:B------:R-:W-:Y:S01]  /*3c890*/  PRMT R53, RZ, 0x7610, R53 ;  /* 0x00007610ff357816 */ /* 0x000fe20000000035 */
[----:B------:R-:W4:Y:S01]  /*3c8a0*/  LDL R28, [R1+0xd64] ;  /* 0x000d6400011c7983 */ /* 0x000f220000100800 */
[----:B--2---:R-:W-:-:S03]  /*3c8b0*/  @P3 IMAD.MOV.U32 R5, RZ, RZ, R9 ;  /* 0x000000ffff053224 */ /* 0x004fc600078e0009 */
[----:B------:R-:W2:Y:S01]  /*3c8c0*/  LDL R9, [R1+0xd70] ;  /* 0x000d700001097983 */ /* 0x000ea20000100800 */
[----:B---3--:R-:W-:-:S03]  /*3c8d0*/  @P3 IMAD.MOV.U32 R4, RZ, RZ, R8 ;  /* 0x000000ffff043224 */ /* 0x008fc600078e0008 */
[----:B------:R-:W3:Y:S04]  /*3c8e0*/  LDL R8, [R1+0xd74] ;  /* 0x000d740001087983 */ /* 0x000ee80000100800 */
[----:B------:R4:W3:Y:S02]  /*3c8f0*/  @P3 LDG.E.U8 R42, desc[UR6][R4.64] ;  /* 0x00000006042a3981 */ /* 0x0008e4000c1e1100 */
[----:B----4-:R-:W-:Y:S02]  /*3c900*/  @P2 IMAD.MOV.U32 R4, RZ, RZ, R26 ;  /* 0x000000ffff042224 */ /* 0x010fe400078e001a */
[----:B------:R-:W-:Y:S01]  /*3c910*/  @P2 IMAD.MOV.U32 R5, RZ, RZ, R27 ;  /* 0x000000ffff052224 */ /* 0x000fe200078e001b */
[----:B------:R-:W-:Y:S01]  /*3c920*/  ISETP.GT.AND P4, PT, R2, 0x74, PT ;  /* 0x000000740200780c */ /* 0x000fe20003f84270 */
[----:B------:R-:W4:Y:S04]  /*3c930*/  LDL R27, [R1+0xd50] ;  /* 0x000d5000011b7983 */ /* 0x000f280000100800 */
[----:B------:R0:W4:Y:S01]  /*3c940*/  @P2 LDG.E.U8 R53, desc[UR6][R4.64] ;  /* 0x0000000604352981 */ /* 0x000122000c1e1100 */
[----:B------:R-:W-:-:S02]  /*3c950*/  PRMT R52, RZ, 0x7610, R52 ;  /* 0x00007610ff347816 */ /* 0x000fc40000000034 */
[----:B------:R-:W-:Y:S01]  /*3c960*/  ISETP.GT.AND P1, PT, R2, 0x75, PT ;  /* 0x000000750200780c */ /* 0x000fe20003f24270 */
[----:B------:R-:W4:Y:S01]  /*3c970*/  LDL R26, [R1+0xd54] ;  /* 0x000d5400011a7983 */ /* 0x000f220000100800 */
[----:B0-----:R-:W-:-:S03]  /*3c980*/  @P5 IMAD.MOV.U32 R4, RZ, RZ, R3 ;  /* 0x000000ffff045224 */ /* 0x001fc600078e0003 */
[----:B------:R-:W4:Y:S01]  /*3c990*/  LDL R3, [R1+0xd5c] ;  /* 0x000d5c0001037983 */ /* 0x000f220000100800 */
[----:B------:R-:W-:-:S03]  /*3c9a0*/  @P5 IMAD.MOV.U32 R5, RZ, RZ, R10 ;  /* 0x000000ffff055224 */ /* 0x000fc600078e000a */
[----:B------:R-:W4:Y:S01]  /*3c9b0*/  LDL R10, [R1+0xd58] ;  /* 0x000d5800010a7983 */ /* 0x000f220000100800 */
[----:B------:R-:W-:Y:S02]  /*3c9c0*/  PRMT R45, RZ, 0x7610, R45 ;  /* 0x00007610ff2d7816 */ /* 0x000fe4000000002d */
[C---:B------:R-:W-:Y:S01]  /*3c9d0*/  ISETP.GT.AND P3, PT, R2.reuse, 0x76, PT ;  /* 0x000000760200780c */ /* 0x040fe20003f64270 */
[----:B------:R2:W4:Y:S01]  /*3c9e0*/  @P5 LDG.E.U8 R52, desc[UR6][R4.64] ;  /* 0x0000000604345981 */ /* 0x000522000c1e1100 */
[----:B------:R-:W-:Y:S02]  /*3c9f0*/  ISETP.GT.AND P2, PT, R2, 0x77, PT ;  /* 0x000000770200780c */ /* 0x000fe40003f44270 */
[----:B------:R-:W-:Y:S02]  /*3ca00*/  PRMT R44, RZ, 0x7610, R44 ;  /* 0x00007610ff2c7816 */ /* 0x000fe4000000002c */
[----:B------:R-:W-:Y:S01]  /*3ca10*/  PRMT R55, RZ, 0x7610, R55 ;  /* 0x00007610ff377816 */ /* 0x000fe20000000037 */
[----:B--2---:R-:W-:-:S02]  /*3ca20*/  @P4 IMAD.MOV.U32 R5, RZ, RZ, R9 ;  /* 0x000000ffff054224 */ /* 0x004fc400078e0009 */
[----:B------:R-:W2:Y:S01]  /*3ca30*/  LDL R9, [R1+0xd48] ;  /* 0x000d480001097983 */ /* 0x000ea20000100800 */
[----:B---3--:R-:W-:-:S03]  /*3ca40*/  @P4 IMAD.MOV.U32 R4, RZ, RZ, R8 ;  /* 0x000000ffff044224 */ /* 0x008fc600078e0008 */
[----:B------:R-:W3:Y:S04]  /*3ca50*/  LDL R8, [R1+0xd4c] ;  /* 0x000d4c0001087983 */ /* 0x000ee80000100800 */
[----:B------:R0:W3:Y:S02]  /*3ca60*/  @P4 LDG.E.U8 R45, desc[UR6][R4.64] ;  /* 0x00000006042d4981 */ /* 0x0000e4000c1e1100 */
[----:B0-----:R-:W-:Y:S02]  /*3ca70*/  @P1 IMAD.MOV.U32 R4, RZ, RZ, R31 ;  /* 0x000000ffff041224 */ /* 0x001fe400078e001f */
[----:B------:R-:W-:Y:S01]  /*3ca80*/  @P1 IMAD.MOV.U32 R5, RZ, RZ, R36 ;  /* 0x000000ffff051224 */ /* 0x000fe200078e0024 */
[----:B------:R-:W-:Y:S01]  /*3ca90*/  ISETP.GT.AND P5, PT, R2, 0x78, PT ;  /* 0x000000780200780c */ /* 0x000fe20003fa4270 */
[----:B------:R-:W3:Y:S04]  /*3caa0*/  LDL R31, [R1+0xd38] ;  /* 0x000d3800011f7983 */ /* 0x000ee80000100800 */
[----:B------:R0:W3:Y:S02]  /*3cab0*/  @P1 LDG.E.U8 R44, desc[UR6][R4.64] ;  /* 0x00000006042c1981 */ /* 0x0000e4000c1e1100 */
[----:B0-----:R-:W-:-:S02]  /*3cac0*/  @P3 IMAD.MOV.U32 R4, RZ, RZ, R28 ;  /* 0x000000ffff043224 */ /* 0x001fc400078e001c */
[----:B------:R-:W-:Y:S01]  /*3cad0*/  @P3 IMAD.MOV.U32 R5, RZ, RZ, R30 ;  /* 0x000000ffff053224 */ /* 0x000fe200078e001e */
[----:B------:R-:W-:Y:S01]  /*3cae0*/  PRMT R54, RZ, 0x7610, R54 ;  /* 0x00007610ff367816 */ /* 0x000fe20000000036 */
[----:B------:R-:W3:Y:S04]  /*3caf0*/  LDL R30, [R1+0xd3c] ;  /* 0x000d3c00011e7983 */ /* 0x000ee80000100800 */
[----:B------:R4:W3:Y:S01]  /*3cb00*/  @P3 LDG.E.U8 R55, desc[UR6][R4.64] ;  /* 0x0000000604373981 */ /* 0x0008e2000c1e1100 */
[----:B------:R-:W-:Y:S02]  /*3cb10*/  ISETP.GT.AND P4, PT, R2, 0x79, PT ;  /* 0x000000790200780c */ /* 0x000fe40003f84270 */
[----:B------:R-:W-:Y:S01]  /*3cb20*/  PRMT R47, RZ, 0x7610, R47 ;  /* 0x00007610ff2f7816 */ /* 0x000fe2000000002f */
[----:B------:R-:W3:Y:S01]  /*3cb30*/  LDL R28, [R1+0xd30] ;  /* 0x000d3000011c7983 */ /* 0x000ee20000100800 */
[----:B----4-:R-:W-:-:S03]  /*3cb40*/  @P2 IMAD.MOV.U32 R4, RZ, RZ, R3 ;  /* 0x000000ffff042224 */ /* 0x010fc600078e0003 */
[----:B------:R-:W4:Y:S01]  /*3cb50*/  LDL R3, [R1+0xd44] ;  /* 0x000d440001037983 */ /* 0x000f220000100800 */
[----:B------:R-:W-:-:S03]  /*3cb60*/  @P2 IMAD.MOV.U32 R5, RZ, RZ, R10 ;  /* 0x000000ffff052224 */ /* 0x000fc600078e000a */
[----:B------:R-:W4:Y:S04]  /*3cb70*/  LDL R10, [R1+0xd40] ;  /* 0x000d4000010a7983 */ /* 0x000f280000100800 */
[----:B------:R0:W4:Y:S01]  /*3cb80*/  @P2 LDG.E.U8 R54, desc[UR6][R4.64] ;  /* 0x0000000604362981 */ /* 0x000122000c1e1100 */
[C---:B------:R-:W-:Y:S01]  /*3cb90*/  ISETP.GT.AND P1, PT, R2.reuse, 0x7a, PT ;  /* 0x0000007a0200780c */ /* 0x040fe20003f24270 */
[----:B0-----:R-:W-:Y:S02]  /*3cba0*/  @P5 IMAD.MOV.U32 R4, RZ, RZ, R26 ;  /* 0x000000ffff045224 */ /* 0x001fe400078e001a */
[----:B------:R-:W-:Y:S01]  /*3cbb0*/  @P5 IMAD.MOV.U32 R5, RZ, RZ, R27 ;  /* 0x000000ffff055224 */ /* 0x000fe200078e001b */
[----:B------:R-:W-:Y:S01]  /*3cbc0*/  PRMT R46, RZ, 0x7610, R46 ;  /* 0x00007610ff2e7816 */ /* 0x000fe2000000002e */
[----:B------:R-:W4:Y:S04]  /*3cbd0*/  LDL R27, [R1+0xd34] ;  /* 0x000d3400011b7983 */ /* 0x000f280000100800 */
[----:B------:R2:W4:Y:S01]  /*3cbe0*/  @P5 LDG.E.U8 R47, desc[UR6][R4.64] ;  /* 0x00000006042f5981 */ /* 0x000522000c1e1100 */
[----:B------:R-:W-:-:S02]  /*3cbf0*/  ISETP.GT.AND P2, PT, R2, 0x7b, PT ;  /* 0x0000007b0200780c */ /* 0x000fc40003f44270 */
[C---:B------:R-:W-:Y:S01]  /*3cc00*/  ISETP.GT.AND P3, PT, R2.reuse, 0x7c, PT ;  /* 0x0000007c0200780c */ /* 0x040fe20003f64270 */
[----:B------:R-:W4:Y:S01]  /*3cc10*/  LDL R26, [R1+0xd20] ;  /* 0x000d2000011a7983 */ /* 0x000f220000100800 */
[C---:B------:R-:W-:Y:S02]  /*3cc20*/  ISETP.GT.AND P5, PT, R2.reuse, 0x7e, PT ;  /* 0x0000007e0200780c */ /* 0x040fe40003fa4270 */
[----:B------:R-:W-:Y:S01]  /*3cc30*/  ISETP.GT.AND P6, PT, R2, 0x7f, PT ;  /* 0x0000007f0200780c */ /* 0x000fe20003fc4270 */
[----:B--2---:R-:W-:Y:S02]  /*3cc40*/  @P4 IMAD.MOV.U32 R5, RZ, RZ, R9 ;  /* 0x000000ffff054224 */ /* 0x004fe400078e0009 */
[----:B------:R-:W2:Y:S01]  /*3cc50*/  LDL R9, [R1+0xd28] ;  /* 0x000d280001097983 */ /* 0x000ea20000100800 */
[----:B---3--:R-:W-:-:S03]  /*3cc60*/  @P4 IMAD.MOV.U32 R4, RZ, RZ, R8 ;  /* 0x000000ffff044224 */ /* 0x008fc600078e0008 */
[----:B------:R-:W3:Y:S04]  /*3cc70*/  LDL R8, [R1+0xd2c] ;  /* 0x000d2c0001087983 */ /* 0x000ee80000100800 */
[----:B------:R-:W3:Y:S01]  /*3cc80*/  @P4 LDG.E.U8 R46, desc[UR6][R4.64] ;  /* 0x00000006042e4981 */ /* 0x000ee2000c1e1100 */
[----:B------:R-:W-:-:S03]  /*3cc90*/  ISETP.GT.AND P4, PT, R2, 0x7d, PT ;  /* 0x0000007d0200780c */ /* 0x000fc60003f84270 */
[----:B------:R-:W3:Y:S04]  /*3cca0*/  LDL R5, [R1+0xd18] ;  /* 0x000d180001057983 */ /* 0x000ee80000100800 */
[----:B------:R-:W3:Y:S01]  /*3ccb0*/  LDL R4, [R1+0xd1c] ;  /* 0x000d1c0001047983 */ /* 0x000ee20000100800 */
[----:B----4-:R-:W-:Y:S02]  /*3ccc0*/  @P1 IMAD.MOV.U32 R2, RZ, RZ, R3 ;  /* 0x000000ffff021224 */ /* 0x010fe400078e0003 */
[----:B------:R-:W-:Y:S02]  /*3ccd0*/  @P1 IMAD.MOV.U32 R3, RZ, RZ, R10 ;  /* 0x000000ffff031224 */ /* 0x000fe400078e000a */
[----:B------:R-:W4:Y:S01]  /*3cce0*/  LDL R10, [R1+0xd24] ;  /* 0x000d2400010a7983 */ /* 0x000f220000100800 */
[----:B------:R-:W-:-:S02]  /*3ccf0*/  PRMT R24, RZ, 0x7610, R24 ;  /* 0x00007610ff187816 */ /* 0x000fc40000000018 */
[----:B------:R-:W-:-:S04]  /*3cd00*/  PRMT R124, RZ, 0x7610, R124 ;  /* 0x00007610ff7c7816 */ /* 0x000fc8000000007c */
[----:B------:R0:W4:Y:S01]  /*3cd10*/  @P1 LDG.E.U8 R24, desc[UR6][R2.64] ;  /* 0x0000000602181981 */ /* 0x000122000c1e1100 */
[----:B------:R-:W-:Y:S01]  /*3cd20*/  PRMT R49, RZ, 0x7610, R49 ;  /* 0x00007610ff317816 */ /* 0x000fe20000000031 */
[----:B0-----:R-:W-:Y:S02]  /*3cd30*/  @P2 IMAD.MOV.U32 R2, RZ, RZ, R30 ;  /* 0x000000ffff022224 */ /* 0x001fe400078e001e */
[----:B------:R-:W-:Y:S01]  /*3cd40*/  @P2 IMAD.MOV.U32 R3, RZ, RZ, R31 ;  /* 0x000000ffff032224 */ /* 0x000fe200078e001f */
[----:B------:R-:W4:Y:S04]  /*3cd50*/  LDL R30, [R1+0x1d28] ;  /* 0x001d2800011e7983 */ /* 0x000f280000100800 */
[----:B------:R0:W4:Y:S04]  /*3cd60*/  @P2 LDG.E.U8 R124, desc[UR6][R2.64] ;  /* 0x00000006027c2981 */ /* 0x000128000c1e1100 */
[----:B------:R-:W4:Y:S01]  /*3cd70*/  LDL R31, [R1+0x1128] ;  /* 0x00112800011f7983 */ /* 0x000f220000100800 */
[----:B0-----:R-:W-:-:S02]  /*3cd80*/  @P3 IMAD.MOV.U32 R2, RZ, RZ, R27 ;  /* 0x000000ffff023224 */ /* 0x001fc400078e001b */
[----:B------:R-:W-:Y:S01]  /*3cd90*/  @P3 IMAD.MOV.U32 R3, RZ, RZ, R28 ;  /* 0x000000ffff033224 */ /* 0x000fe200078e001c */
[----:B------:R-:W-:Y:S01]  /*3cda0*/  PRMT R48, RZ, 0x7610, R48 ;  /* 0x00007610ff307816 */ /* 0x000fe20000000030 */
[----:B------:R-:W4:Y:S04]  /*3cdb0*/  LDL R28, [R1+0x1c84] ;  /* 0x001c8400011c7983 */ /* 0x000f280000100800 */
[----:B------:R2:W4:Y:S01]  /*3cdc0*/  @P3 LDG.E.U8 R49, desc[UR6][R2.64] ;  /* 0x0000000602313981 */ /* 0x000522000c1e1100 */
[----:B------:R-:W-:Y:S02]  /*3cdd0*/  PRMT R51, RZ, 0x7610, R51 ;  /* 0x00007610ff337816 */ /* 0x000fe40000000033 */
[----:B------:R-:W-:Y:S01]  /*3cde0*/  PRMT R50, RZ, 0x7610, R50 ;  /* 0x00007610ff327816 */ /* 0x000fe20000000032 */
[----:B------:R-:W4:Y:S01]  /*3cdf0*/  LDL R27, [R1+0x1c88] ;  /* 0x001c8800011b7983 */ /* 0x000f220000100800 */
[----:B--2---:R-:W-:-:S03]  /*3ce00*/  @P4 IMAD.MOV.U32 R3, RZ, RZ, R9 ;  /* 0x000000ffff034224 */ /* 0x004fc600078e0009 */
[----:B------:R-:W2:Y:S01]  /*3ce10*/  LDL R9, [R1+0x1d04] ;  /* 0x001d040001097983 */ /* 0x000ea20000100800 */
[----:B---3--:R-:W-:-:S03]  /*3ce20*/  @P4 IMAD.MOV.U32 R2, RZ, RZ, R8 ;  /* 0x000000ffff024224 */ /* 0x008fc600078e0008 */
[----:B------:R-:W3:Y:S04]  /*3ce30*/  LDL R8, [R1+0x1d08] ;  /* 0x001d080001087983 */ /* 0x000ee80000100800 */
[----:B------:R0:W3:Y:S02]  /*3ce40*/  @P4 LDG.E.U8 R48, desc[UR6][R2.64] ;  /* 0x0000000602304981 */ /* 0x0000e4000c1e1100 */
[----:B0-----:R-:W-:Y:S01]  /*3ce50*/  @P5 IMAD.MOV.U32 R3, RZ, RZ, R26 ;  /* 0x000000ffff035224 */ /* 0x001fe200078e001a */
[----:B------:R-:W-:Y:S01]  /*3ce60*/  PRMT R57, RZ, 0x7610, R57 ;  /* 0x00007610ff397816 */ /* 0x000fe20000000039 */
[----:B------:R-:W3:Y:S01]  /*3ce70*/  LDL R26, [R1+0x1c44] ;  /* 0x001c4400011a7983 */ /* 0x000ee20000100800 */
[----:B----4-:R-:W-:-:S03]  /*3ce80*/  @P5 IMAD.MOV.U32 R2, RZ, RZ, R10 ;  /* 0x000000ffff025224 */ /* 0x010fc600078e000a */
[----:B------:R-:W4:Y:S04]  /*3ce90*/  LDL R10, [R1+0x1c48] ;  /* 0x001c4800010a7983 */ /* 0x000f280000100800 */
[----:B------:R0:W4:Y:S02]  /*3cea0*/  @P5 LDG.E.U8 R51, desc[UR6][R2.64] ;  /* 0x0000000602335981 */ /* 0x000124000c1e1100 */
[----:B0-----:R-:W-:Y:S02]  /*3ceb0*/  @P6 IMAD.MOV.U32 R2, RZ, RZ, R4 ;  /* 0x000000ffff026224 */ /* 0x001fe400078e0004 */
[----:B------:R-:W-:Y:S01]  /*3cec0*/  @P6 IMAD.MOV.U32 R3, RZ, RZ, R5 ;  /* 0x000000ffff036224 */ /* 0x000fe200078e0005 */
[----:B------:R-:W4:Y:S04]  /*3ced0*/  LDL R4, [R1+0x1cc8] ;  /* 0x001cc80001047983 */ /* 0x000f280000100800 */
[----:B------:R-:W4:Y:S04]  /*3cee0*/  LDL R5, [R1+0x1cc4] ;  /* 0x001cc40001057983 */ /* 0x000f280000100800 */
[----:B------:R0:W4:Y:S02]  /*3cef0*/  @P6 LDG.E.U8 R50, desc[UR6][R2.64] ;  /* 0x0000000602326981 */ /* 0x000124000c1e1100 */
[----:B0-----:R-:W-:-:S02]  /*3cf00*/  @!P0 IMAD.MOV.U32 R2, RZ, RZ, R30 ;  /* 0x000000ffff028224 */ /* 0x001fc400078e001e */
[----:B------:R-:W-:Y:S01]  /*3cf10*/  @!P0 IMAD.MOV.U32 R3, RZ, RZ, R31 ;  /* 0x000000ffff038224 */ /* 0x000fe200078e001f */
[----:B------:R-:W-:Y:S01]  /*3cf20*/  BAR.SYNC.DEFER_BLOCKING 0x0 ;  /* 0x0000000000007b1d */ /* 0x000fe20000010000 */
[----:B------:R-:W-:Y:S02]  /*3cf30*/  PRMT R56, RZ, 0x7610, R56 ;  /* 0x00007610ff387816 */ /* 0x000fe40000000038 */
[----:B------:R-:W-:Y:S02]  /*3cf40*/  PRMT R59, RZ, 0x7610, R59 ;  /* 0x00007610ff3b7816 */ /* 0x000fe4000000003b */
[----:B------:R-:W-:Y:S01]  /*3cf50*/  PRMT R58, RZ, 0x7610, R58 ;  /* 0x00007610ff3a7816 */ /* 0x000fe2000000003a */
[----:B------:R-:W4:Y:S04]  /*3cf60*/  LDL R31, [R1+0x1b84] ;  /* 0x001b8400011f7983 */ /* 0x000f280000100800 */
[----:B------:R-:W4:Y:S04]  /*3cf70*/  LDL R30, [R1+0x1b88] ;  /* 0x001b8800011e7983 */ /* 0x000f280000100800 */
[----:B------:R2:W4:Y:S02]  /*3cf80*/  @!P0 LDG.E.U8 R57, desc[UR6][R2.64] ;  /* 0x0000000602398981 */ /* 0x000524000c1e1100 */
[----:B--2---:R-:W-:-:S02]  /*3cf90*/  @!P0 IMAD.MOV.U32 R3, RZ, RZ, R9 ;  /* 0x000000ffff038224 */ /* 0x004fc400078e0009 */
[----:B------:R-:W2:Y:S01]  /*3cfa0*/  LDL R9, [R1+0x1c04] ;  /* 0x001c040001097983 */ /* 0x000ea20000100800 */
[----:B---3--:R-:W-:-:S03]  /*3cfb0*/  @!P0 IMAD.MOV.U32 R2, RZ, RZ, R8 ;  /* 0x000000ffff028224 */ /* 0x008fc600078e0008 */
[----:B------:R-:W3:Y:S04]  /*3cfc0*/  LDL R8, [R1+0x1c08] ;  /* 0x001c080001087983 */ /* 0x000ee80000100800 */
[----:B------:R4:W3:Y:S02]  /*3cfd0*/  @!P0 LDG.E.U8 R56, desc[UR6][R2.64] ;  /* 0x0000000602388981 */ /* 0x0008e4000c1e1100 */
[----:B----4-:R-:W-:Y:S02]  /*3cfe0*/  @!P0 IMAD.MOV.U32 R2, RZ, RZ, R4 ;  /* 0x000000ffff028224 */ /* 0x010fe400078e0004 */
[----:B------:R-:W4:Y:S01]  /*3cff0*/  LDL R4, [R1+0x1bc8] ;  /* 0x001bc80001047983 */ /* 0x000f220000100800 */
[----:B------:R-:W-:-:S03]  /*3d000*/  @!P0 IMAD.MOV.U32 R3, RZ, RZ, R5 ;  /* 0x000000ffff038224 */ /* 0x000fc600078e0005 */
[----:B------:R-:W4:Y:S04]  /*3d010*/  LDL R5, [R1+0x1bc4] ;  /* 0x001bc40001057983 */ /* 0x000f280000100800 */
[----:B------:R0:W4:Y:S01]  /*3d020*/  @!P0 LDG.E.U8 R59, desc[UR6][R2.64] ;  /* 0x00000006023b8981 */ /* 0x000122000c1e1100 */
[----:B------:R-:W-:Y:S01]  /*3d030*/  PRMT R61, RZ, 0x7610, R61 ;  /* 0x00007610ff3d7816 */ /* 0x000fe2000000003d */
[----:B0-----:R-:W-:Y:S02]  /*3d040*/  @!P0 IMAD.MOV.U32 R2, RZ, RZ, R27 ;  /* 0x000000ffff028224 */ /* 0x001fe400078e001b */
[----:B------:R-:W-:Y:S01]  /*3d050*/  @!P0 IMAD.MOV.U32 R3, RZ, RZ, R28 ;  /* 0x000000ffff038224 */ /* 0x000fe200078e001c */
[----:B------:R-:W-:Y:S01]  /*3d060*/  PRMT R60, RZ, 0x7610, R60 ;  /* 0x00007610ff3c7816 */ /* 0x000fe2000000003c */
[----:B------:R-:W4:Y:S04]  /*3d070*/  LDL R28, [R1+0x1ac4] ;  /* 0x001ac400011c7983 */ /* 0x000f280000100800 */
[----:B------:R0:W4:Y:S04]  /*3d080*/  @!P0 LDG.E.U8 R58, desc[UR6][R2.64] ;  /* 0x00000006023a8981 */ /* 0x000128000c1e1100 */
[----:B------:R-:W4:Y:S01]  /*3d090*/  LDL R27, [R1+0x1ac8] ;  /* 0x001ac800011b7983 */ /* 0x000f220000100800 */
[----:B0-----:R-:W-:-:S02]  /*3d0a0*/  @!P0 IMAD.MOV.U32 R2, RZ, RZ, R10 ;  /* 0x000000ffff028224 */ /* 0x001fc400078e000a */
[----:B------:R-:W-:Y:S01]  /*3d0b0*/  @!P0 IMAD.MOV.U32 R3, RZ, RZ, R26 ;  /* 0x000000ffff038224 */ /* 0x000fe200078e001a */
        /* <DEDUP_REMOVED lines=11> */
[----:B------:R-:W4:Y:S01]  /*3d170*/  LDL R5, [R1+0x1a84] ;  /* 0x001a840001057983 */ /* 0x000f220000100800 */
[----:B------:R-:W-:Y:S02]  /*3d180*/  PRMT R63, RZ, 0x7610, R63 ;  /* 0x00007610ff3f7816 */ /* 0x000fe4000000003f */
[----:B------:R-:W-:-:S04]  /*3d190*/  PRMT R62, RZ, 0x7610, R62 ;  /* 0x00007610ff3e7816 */ /* 0x000fc8000000003e */
[----:B------:R0:W4:Y:S01]  /*3d1a0*/  @!P0 LDG.E.U8 R63, desc[UR6][R2.64] ;  /* 0x00000006023f8981 */ /* 0x000122000c1e1100 */
[----:B------:R-:W-:Y:S01]  /*3d1b0*/  PRMT R65, RZ, 0x7610, R65 ;  /* 0x00007610ff417816 */ /* 0x000fe20000000041 */
[----:B0-----:R-:W-:Y:S02]  /*3d1c0*/  @!P0 IMAD.MOV.U32 R2, RZ, RZ, R30 ;  /* 0x000000ffff028224 */ /* 0x001fe400078e001e */
[----:B------:R-:W-:Y:S01]  /*3d1d0*/  @!P0 IMAD.MOV.U32 R3, RZ, RZ, R31 ;  /* 0x000000ffff038224 */ /* 0x000fe200078e001f */
[----:B------:R-:W-:Y:S01]  /*3d1e0*/  PRMT R64, RZ, 0x7610, R64 ;  /* 0x00007610ff407816 */ /* 0x000fe20000000040 */
[----:B------:R-:W4:Y:S04]  /*3d1f0*/  LDL R31, [R1+0x19c4] ;  /* 0x0019c400011f7983 */ /* 0x000f280000100800 */
[----:B------:R0:W4:Y:S01]  /*3d200*/  @!P0 LDG.E.U8 R62, desc[UR6][R2.64] ;  /* 0x00000006023e8981 */ /* 0x000122000c1e1100 */
[----:B------:R-:W-:-:S03]  /*3d210*/  PRMT R67, RZ, 0x7610, R67 ;  /* 0x00007610ff437816 */ /* 0x000fc60000000043 */
[----:B------:R-:W4:Y:S01]  /*3d220*/  LDL R30, [R1+0x19c8] ;  /* 0x0019c800011e7983 */ /* 0x000f220000100800 */
[----:B0-----:R-:W-:Y:S02]  /*3d230*/  @!P0 IMAD.MOV.U32 R2, RZ, RZ, R10 ;  /* 0x000000ffff028224 */ /* 0x001fe400078e000a */
        /* <DEDUP_REMOVED lines=9> */
[----:B0-----:R-:W-:Y:S02]  /*3d2d0*/  @!P0 IMAD.MOV.U32 R2, RZ, RZ, R27 ;  /* 0x000000ffff028224 */ /* 0x001fe400078e001b */
[----:B------:R-:W-:Y:S01]  /*3d2e0*/  @!P0 IMAD.MOV.U32 R3, RZ, RZ, R28 ;  /* 0x000000ffff038224 */ /* 0x000fe200078e001c */
[----:B------:R-:W-:Y:S01]  /*3d2f0*/  PRMT R66, RZ, 0x7610, R66 ;  /* 0x00007610ff427816 */ /* 0x000fe20000000042 */
[----:B------:R-:W3:Y:S04]  /*3d300*/  LDL R28, [R1+0x1944] ;  /* 0x00194400011c7983 */ /* 0x000ee80000100800 */
[----:B------:R4:W3:Y:S04]  /*3d310*/  @!P0 LDG.E.U8 R67, desc[UR6][R2.64] ;  /* 0x0000000602438981 */ /* 0x0008e8000c1e1100 */
[----:B------:R-:W3:Y:S01]  /*3d320*/  LDL R27, [R1+0x1948] ;  /* 0x00194800011b7983 */ /* 0x000ee20000100800 */
[----:B----4-:R-:W-:-:S03]  /*3d330*/  @!P0 IMAD.MOV.U32 R2, RZ, RZ, R4 ;  /* 0x000000ffff028224 */ /* 0x010fc600078e0004 */
[----:B------:R-:W4:Y:S01]  /*3d340*/  LDL R4, [R1+0x1988] ;  /* 0x0019880001047983 */ /* 0x000f220000100800 */
[----:B------:R-:W-:-:S03]  /*3d350*/  @!P0 IMAD.MOV.U32 R3, RZ, RZ, R5 ;  /* 0x000000ffff038224 */ /* 0x000fc600078e0005 */
[----:B------:R-:W4:Y:S01]  /*3d360*/  LDL R5, [R1+0x1984] ;  /* 0x0019840001057983 */ /* 0x000f220000100800 */
[----:B------:R-:W-:-:S03]  /*3d370*/  PRMT R69, RZ, 0x7610, R69 ;  /* 0x00007610ff457816 */ /* 0x000fc60000000045 */
[----:B------:R0:W4:Y:S01]  /*3d380*/  @!P0 LDG.E.U8 R66, desc[UR6][R2.64] ;  /* 0x0000000602428981 */ /* 0x000122000c1e1100 */
[----:B------:R-:W-:Y:S02]  /*3d390*/  PRMT R68, RZ, 0x7610, R68 ;  /* 0x00007610ff447816 */ /* 0x000fe40000000044 */
[----:B------:R-:W-:Y:S01]  /*3d3a0*/  PRMT R71, RZ, 0x7610, R71 ;  /* 0x00007610ff477816 */ /* 0x000fe20000000047 */
[----:B0-----:R-:W-:Y:S02]  /*3d3b0*/  @!P0 IMAD.MOV.U32 R2, RZ, RZ, R10 ;  /* 0x000000ffff028224 */ /* 0x001fe400078e000a */
[----:B------:R-:W4:Y:S01]  /*3d3c0*/  LDL R10, [R1+0x1908] ;  /* 0x00190800010a7983 */ /* 0x000f220000100800 */
[----:B------:R-:W-:-:S03]  /*3d3d0*/  @!P0 IMAD.MOV.U32 R3, RZ, RZ, R26 ;  /* 0x000000ffff038224 */ /* 0x000fc600078e001a */
[----:B------:R-:W4:Y:S04]  /*3d3e0*/  LDL R26, [R1+0x1904] ;  /* 0x00190400011a7983 */ /* 0x000f280000100800 */
[----:B------:R2:W4:Y:S02]  /*3d3f0*/  @!P0 LDG.E.U8 R69, desc[UR6][R2.64] ;  /* 0x0000000602458981 */ /* 0x000524000c1e1100 */
[----:B--2---:R-:W-:Y:S02]  /*3d400*/  @!P0 IMAD.MOV.U32 R3, RZ, RZ, R9 ;  /* 0x000000ffff038224 */ /* 0x004fe400078e0009 */
[----:B------:R-:W2:Y:S01]  /*3d410*/  LDL R9, [R1+0x18c4] ;  /* 0x0018c40001097983 */ /* 0x000ea20000100800 */
[----:B---3--:R-:W-:-:S03]  /*3d420*/  @!P0 IMAD.MOV.U32 R2, RZ, RZ, R8 ;  /* 0x000000ffff028224 */ /* 0x008fc600078e0008 */
[----:B------:R-:W3:Y:S04]  /*3d430*/  LDL R8, [R1+0x18c8] ;  /* 0x0018c80001087983 */ /* 0x000ee80000100800 */
[----:B------:R0:W3:Y:S02]  /*3d440*/  @!P0 LDG.E.U8 R68, desc[UR6][R2.64] ;  /* 0x0000000602448981 */ /* 0x0000e4000c1e1100 */
[----:B0-----:R-:W-:Y:S02]  /*3d450*/  @!P0 IMAD.MOV.U32 R2, RZ, RZ, R30 ;  /* 0x000000ffff028224 */ /* 0x001fe400078e001e */
[----:B------:R-:W-:-:S05]  /*3d460*/  @!P0 IMAD.MOV.U32 R3, RZ, RZ, R31 ;  /* 0x000000ffff038224 */ /* 0x000fca00078e001f */
[----:B------:R4:W3:Y:S02]  /*3d470*/  @!P0 LDG.E.U8 R71, desc[UR6][R2.64] ;  /* 0x0000000602478981 */ /* 0x0008e4000c1e1100 */
[----:B----4-:R-:W-:Y:S02]  /*3d480*/  @!P0 IMAD.MOV.U32 R2, RZ, RZ, R4 ;  /* 0x000000ffff028224 */ /* 0x010fe400078e0004 */
[----:B------:R-:W4:Y:S01]  /*3d490*/  LDL R4, [R1+0x1888] ;  /* 0x0018880001047983 */ /* 0x000f220000100800 */
[----:B------:R-:W-:-:S03]  /*3d4a0*/  @!P0 IMAD.MOV.U32 R3, RZ, RZ, R5 ;  /* 0x000000ffff038224 */ /* 0x000fc600078e0005 */
[----:B------:R-:W4:Y:S04]  /*3d4b0*/  LDL R5, [R1+0x1884] ;  /* 0x0018840001057983 */ /* 0x000f280000100800 */
[----:B------:R-:W4:Y:S04]  /*3d4c0*/  LDL.LU R30, [R1+0x17c8] ;  /* 0x0017c800011e7983 */ /* 0x000f280000300800 */
[----:B------:R-:W4:Y:S01]  /*3d4d0*/  LDL R36, [R1+0x1848] ;  /* 0x0018480001247983 */ /* 0x000f220000100800 */
[----:B------:R-:W-:Y:S02]  /*3d4e0*/  PRMT R70, RZ, 0x7610, R70 ;  /* 0x00007610ff467816 */ /* 0x000fe40000000046 */
[----:B------:R-:W-:Y:S01]  /*3d4f0*/  PRMT R73, RZ, 0x7610, R73 ;  /* 0x00007610ff497816 */ /* 0x000fe20000000049 */
[----:B------:R-:W4:Y:S04]  /*3d500*/  LDL R31, [R1+0x17c4] ;  /* 0x0017c400011f7983 */ /* 0x000f280000100800 */
[----:B------:R0:W4:Y:S01]  /*3d510*/  @!P0 LDG.E.U8 R70, desc[UR6][R2.64] ;  /* 0x0000000602468981 */ /* 0x000122000c1e1100 */
[----:B------:R-:W-:-:S02]  /*3d520*/  PRMT R72, RZ, 0x7610, R72 ;  /* 0x00007610ff487816 */ /* 0x000fc40000000048 */
[----:B------:R-:W-:Y:S01]  /*3d530*/  PRMT R75, RZ, 0x7610, R75 ;  /* 0x00007610ff4b7816 */ /* 0x000fe2000000004b */
[----:B------:R-:W4:Y:S01]  /*3d540*/  LDL R38, [R1+0x1684] ;  /* 0x0016840001267983 */ /* 0x000f220000100800 */
[----:B0-----:R-:W-:Y:S02]  /*3d550*/  @!P0 IMAD.MOV.U32 R2, RZ, RZ, R27 ;  /* 0x000000ffff028224 */ /* 0x001fe400078e001b */
[----:B------:R-:W-:Y:S01]  /*3d560*/  @!P0 IMAD.MOV.U32 R3, RZ, RZ, R28 ;  /* 0x000000ffff038224 */ /* 0x000fe200078e001c */
[----:B------:R-:W4:Y:S04]  /*3d570*/  LDL R27, [R1+0x1788] ;  /* 0x00178800011b7983 */ /* 0x000f280000100800 */
[----:B------:R0:W4:Y:S04]  /*3d580*/  @!P0 LDG.E.U8 R73, desc[UR6][R2.64] ;  /* 0x0000000602498981 */ /* 0x000128000c1e1100 */
[----:B------:R-:W4:Y:S01]  /*3d590*/  LDL R28, [R1+0x1784] ;  /* 0x00178400011c7983 */ /* 0x000f220000100800 */
[----:B0-----:R-:W-:-:S02]  /*3d5a0*/  @!P0 IMAD.MOV.U32 R2, RZ, RZ, R10 ;  /* 0x000000ffff028224 */ /* 0x001fc400078e000a */
[----:B------:R-:W-:Y:S01]  /*3d5b0*/  @!P0 IMAD.MOV.U32 R3, RZ, RZ, R26 ;  /* 0x000000ffff038224 */ /* 0x000fe200078e001a */
[----:B------:R-:W4:Y:S04]  /*3d5c0*/  LDL R10, [R1+0x1704] ;  /* 0x00170400010a7983 */ /* 0x000f280000100800 */
[----:B------:R2:W4:Y:S04]  /*3d5d0*/  @!P0 LDG.E.U8 R72, desc[UR6][R2.64] ;  /* 0x0000000602488981 */ /* 0x000528000c1e1100 */
[----:B------:R-:W4:Y:S01]  /*3d5e0*/  LDL R26, [R1+0x1744] ;  /* 0x00174400011a7983 */ /* 0x000f220000100800 */
[----:B--2---:R-:W-:-:S03]  /*3d5f0*/  @!P0 IMAD.MOV.U32 R3, RZ, RZ, R9 ;  /* 0x000000ffff038224 */ /* 0x004fc600078e0009 */
        /* <DEDUP_REMOVED lines=16> */
[----:B------:R0:W4:Y:S02]  /*3d700*/  @!P0 LDG.E.U8 R77, desc[UR6][R2.64] ;  /* 0x00000006024d8981 */ /* 0x000124000c1e1100 */
[----:B0-----:R-:W-:-:S02]  /*3d710*/  @!P0 IMAD.MOV.U32 R2, RZ, RZ, R136 ;  /* 0x000000ffff028224 */ /* 0x001fc400078e0088 */
[----:B------:R-:W-:-:S05]  /*3d720*/  @!P0 IMAD.MOV.U32 R3, RZ, RZ, R147 ;  /* 0x000000ffff038224 */ /* 0x000fca00078e0093 */
        /* <DEDUP_REMOVED lines=8> */
[----:B------:R-:W-:Y:S01]  /*3d7b0*/  @!P0 IMAD.MOV.U32 R3, RZ, RZ, R28 ;  /* 0x000000ffff038224 */ /* 0x000fe200078e001c */
[----:B------:R-:W4:Y:S04]  /*3d7c0*/  LDL R27, [R1+0x1644] ;  /* 0x00164400011b7983 */ /* 0x000f280000100800 */
[----:B------:R-:W4:Y:S04]  /*3d7d0*/  LDL R28, [R1+0x1688] ;  /* 0x00168800011c7983 */ /* 0x000f280000100800 */
[----:B------:R0:W4:Y:S01]  /*3d7e0*/  @!P0 LDG.E.U8 R78, desc[UR6][R2.64] ;  /* 0x00000006024e8981 */ /* 0x000122000c1e1100 */
[----:B------:R-:W-:Y:S01]  /*3d7f0*/  PRMT R80, RZ, 0x7610, R80 ;  /* 0x00007610ff507816 */ /* 0x000fe20000000050 */
[----:B0-----:R-:W-:-:S02]  /*3d800*/  @!P0 IMAD.MOV.U32 R3, RZ, RZ, R26 ;  /* 0x000000ffff038224 */ /* 0x001fc400078e001a */
[----:B------:R-:W4:Y:S01]  /*3d810*/  LDL R26, [R1+0x15c4] ;  /* 0x0015c400011a7983 */ /* 0x000f220000100800 */
[----:B--2---:R-:W-:-:S03]  /*3d820*/  @!P0 IMAD.MOV.U32 R2, RZ, RZ, R9 ;  /* 0x000000ffff028224 */ /* 0x004fc600078e0009 */
[----:B------:R-:W2:Y:S04]  /*3d830*/  LDL R9, [R1+0x1648] ;  /* 0x0016480001097983 */ /* 0x000ea80000100800 */
[----:B------:R3:W2:Y:S02]  /*3d840*/  @!P0 LDG.E.U8 R81, desc[UR6][R2.64] ;  /* 0x0000000602518981 */ /* 0x0006a4000c1e1100 */
[----:B---3--:R-:W-:Y:S02]  /*3d850*/  @!P0 IMAD.MOV.U32 R2, RZ, RZ, R8 ;  /* 0x000000ffff028224 */ /* 0x008fe400078e0008 */
[----:B------:R-:W-:Y:S02]  /*3d860*/  @!P0 IMAD.MOV.U32 R3, RZ, RZ, R10 ;  /* 0x000000ffff038224 */ /* 0x000fe400078e000a */
[----:B------:R-:W3:Y:S04]  /*3d870*/  LDL R10, [R1+0x15c8] ;  /* 0x0015c800010a7983 */ /* 0x000ee80000100800 */
[----:B------:R4:W3:Y:S02]  /*3d880*/  @!P0 LDG.E.U8 R80, desc[UR6][R2.64] ;  /* 0x0000000602508981 */ /* 0x0008e4000c1e1100 */
[----:B----4-:R-:W-:-:S02]  /*3d890*/  @!P0 IMAD.MOV.U32 R2, RZ, RZ, R4 ;  /* 0x000000ffff028224 */ /* 0x010fc400078e0004 */
[----:B------:R-:W4:Y:S01]  /*3d8a0*/  LDL R4, [R1+0x1588] ;  /* 0x0015880001047983 */ /* 0x000f220000100800 */
[----:B------:R-:W-:-:S03]  /*3d8b0*/  @!P0 IMAD.MOV.U32 R3, RZ, RZ, R5 ;  /* 0x000000ffff038224 */ /* 0x000fc600078e0005 */
[----:B------:R-:W4:Y:S01]  /*3d8c0*/  LDL R5, [R1+0x1584] ;  /* 0x0015840001057983 */ /* 0x000f220000100800 */
[----:B------:R-:W-:Y:S02]  /*3d8d0*/  PRMT R83, RZ, 0x7610, R83 ;  /* 0x00007610ff537816 */ /* 0x000fe40000000053 */
[----:B------:R-:W-:Y:S01]  /*3d8e0*/  PRMT R82, RZ, 0x7610, R82 ;  /* 0x00007610ff527816 */ /* 0x000fe20000000052 */
[----:B------:R-:W4:Y:S04]  /*3d8f0*/  LDL.LU R8, [R1+0x1544] ;  /* 0x0015440001087983 */ /* 0x000f280000300800 */
[----:B------:R0:W4:Y:S01]  /*3d900*/  @!P0 LDG.E.U8 R83, desc[UR6][R2.64] ;  /* 0x0000000602538981 */ /* 0x000122000c1e1100 */
[----:B------:R-:W-:Y:S02]  /*3d910*/  PRMT R85, RZ, 0x7610, R85 ;  /* 0x00007610ff557816 */ /* 0x000fe40000000055 */
[----:B------:R-:W-:Y:S01]  /*3d920*/  PRMT R84, RZ, 0x7610, R84 ;  /* 0x00007610ff547816 */ /* 0x000fe20000000054 */
[----:B------:R-:W4:Y:S01]  /*3d930*/  LDL R39, [R1+0xaec] ;  /* 0x000aec0001277983 */ /* 0x000f220000100800 */
[----:B0-----:R-:W-:Y:S01]  /*3d940*/  @!P0 IMAD.MOV.U32 R3, RZ, RZ, R38 ;  /* 0x000000ffff038224 */ /* 0x001fe200078e0026 */
[----:B------:R-:W-:-:S02]  /*3d950*/  PRMT R87, RZ, 0x7610, R87 ;  /* 0x00007610ff577816 */ /* 0x000fc40000000057 */
[----:B------:R-:W4:Y:S01]  /*3d960*/  LDL R38, [R1+0x1444] ;  /* 0x0014440001267983 */ /* 0x000f220000100800 */
[----:B------:R-:W-:-:S03]  /*3d970*/  @!P0 IMAD.MOV.U32 R2, RZ, RZ, R28 ;  /* 0x000000ffff028224 */ /* 0x000fc600078e001c */
[----:B------:R-:W4:Y:S04]  /*3d980*/  LDL R28, [R1+0x1548] ;  /* 0x00154800011c7983 */ /* 0x000f280000100800 */
[----:B------:R0:W4:Y:S02]  /*3d990*/  @!P0 LDG.E.U8 R82, desc[UR6][R2.64] ;  /* 0x0000000602528981 */ /* 0x000124000c1e1100 */
[----:B0-----:R-:W-:Y:S02]  /*3d9a0*/  @!P0 IMAD.MOV.U32 R3, RZ, RZ, R27 ;  /* 0x000000ffff038224 */ /* 0x001fe400078e001b */
[----:B------:R-:W4:Y:S01]  /*3d9b0*/  LDL R27, [R1+0x1504] ;  /* 0x00150400011b7983 */ /* 0x000f220000100800 */
[----:B--2---:R-:W-:-:S03]  /*3d9c0*/  @!P0 IMAD.MOV.U32 R2, RZ, RZ, R9 ;  /* 0x000000ffff028224 */ /* 0x004fc600078e0009 */
[----:B------:R-:W2:Y:S04]  /*3d9d0*/  LDL R9, [R1+0x1508] ;  /* 0x0015080001097983 */ /* 0x000ea80000100800 */
[----:B------:R0:W2:Y:S02]  /*3d9e0*/  @!P0 LDG.E.U8 R85, desc[UR6][R2.64] ;  /* 0x0000000602558981 */ /* 0x0000a4000c1e1100 */
[----:B0-----:R-:W-:Y:S02]  /*3d9f0*/  @!P0 IMAD.MOV.U32 R2, RZ, RZ, R31 ;  /* 0x000000ffff028224 */ /* 0x001fe400078e001f */
[----:B------:R-:W-:Y:S01]  /*3da00*/  @!P0 IMAD.MOV.U32 R3, RZ, RZ, R36 ;  /* 0x000000ffff038224 */ /* 0x000fe200078e0024 */
[----:B------:R-:W-:Y:S01]  /*3da10*/  PRMT R86, RZ, 0x7610, R86 ;  /* 0x00007610ff567816 */ /* 0x000fe20000000056 */
[----:B------:R-:W2:Y:S04]  /*3da20*/  LDL R36, [R1+0x1448] ;  /* 0x0014480001247983 */ /* 0x000ea80000100800 */
[----:B------:R3:W2:Y:S01]  /*3da30*/  @!P0 LDG.E.U8 R84, desc[UR6][R2.64] ;  /* 0x0000000602548981 */ /* 0x0006a2000c1e1100 */
[----:B------:R-:W-:-:S03]  /*3da40*/  PRMT R89, RZ, 0x7610, R89 ;  /* 0x00007610ff597816 */ /* 0x000fc60000000059 */
[----:B------:R-:W2:Y:S01]  /*3da50*/  LDL R31, [R1+0x1404] ;  /* 0x00140400011f7983 */ /* 0x000ea20000100800 */
[----:B---3--:R-:W-:Y:S02]  /*3da60*/  @!P0 IMAD.MOV.U32 R2, RZ, RZ, R10 ;  /* 0x000000ffff028224 */ /* 0x008fe400078e000a */
[----:B------:R-:W-:Y:S01]  /*3da70*/  @!P0 IMAD.MOV.U32 R3, RZ, RZ, R26 ;  /* 0x000000ffff038224 */ /* 0x000fe200078e001a */
[----:B------:R-:W3:Y:S04]  /*3da80*/  LDL R10, [R1+0x1488] ;  /* 0x00148800010a7983 */ /* 0x000ee80000100800 */
[----:B------:R4:W3:Y:S04]  /*3da90*/  @!P0 LDG.E.U8 R87, desc[UR6][R2.64] ;  /* 0x0000000602578981 */ /* 0x0008e8000c1e1100 */
[----:B------:R-:W3:Y:S01]  /*3daa0*/  LDL R26, [R1+0x1484] ;  /* 0x00148400011a7983 */ /* 0x000ee20000100800 */
[----:B----4-:R-:W-:-:S03]  /*3dab0*/  @!P0 IMAD.MOV.U32 R2, RZ, RZ, R4 ;  /* 0x000000ffff028224 */ /* 0x010fc600078e0004 */
[----:B------:R-:W4:Y:S01]  /*3dac0*/  LDL R4, [R1+0x14c8] ;  /* 0x0014c80001047983 */ /* 0x000f220000100800 */
[----:B------:R-:W-:-:S03]  /*3dad0*/  @!P0 IMAD.MOV.U32 R3, RZ, RZ, R5 ;  /* 0x000000ffff038224 */ /* 0x000fc600078e0005 */
[----:B------:R-:W3:Y:S04]  /*3dae0*/  LDL R5, [R1+0x14c4] ;  /* 0x0014c40001057983 */ /* 0x000ee80000100800 */
[----:B------:R0:W3:Y:S02]  /*3daf0*/  @!P0 LDG.E.U8 R86, desc[UR6][R2.64] ;  /* 0x0000000602568981 */ /* 0x0000e4000c1e1100 */
[----:B0-----:R-:W-:Y:S01]  /*3db00*/  @!P0 IMAD.MOV.U32 R3, RZ, RZ, R8 ;  /* 0x000000ffff038224 */ /* 0x001fe200078e0008 */
[----:B------:R-:W-:Y:S02]  /*3db10*/  PRMT R88, RZ, 0x7610, R88 ;  /* 0x00007610ff587816 */ /* 0x000fe40000000058 */
[----:B------:R-:W-:Y:S01]  /*3db20*/  PRMT R91, RZ, 0x7610, R91 ;  /* 0x00007610ff5b7816 */ /* 0x000fe2000000005b */
[----:B------:R-:W-:-:S02]  /*3db30*/  @!P0 IMAD.MOV.U32 R2, RZ, RZ, R28 ;  /* 0x000000ffff028224 */ /* 0x000fc400078e001c */
[----:B------:R-:W3:Y:S04]  /*3db40*/  LDL R28, [R1+0x1408] ;  /* 0x00140800011c7983 */ /* 0x000ee80000100800 */
[----:B------:R0:W3:Y:S02]  /*3db50*/  @!P0 LDG.E.U8 R89, desc[UR6][R2.64] ;  /* 0x0000000602598981 */ /* 0x0000e4000c1e1100 */
[----:B0-----:R-:W-:Y:S02]  /*3db60*/  @!P0 IMAD.MOV.U32 R3, RZ, RZ, R27 ;  /* 0x000000ffff038224 */ /* 0x001fe400078e001b */
[----:B------:R-:W3:Y:S01]  /*3db70*/  LDL R27, [R1+0x13c4] ;  /* 0x0013c400011b7983 */ /* 0x000ee20000100800 */
[----:B--2---:R-:W-:-:S03]  /*3db80*/  @!P0 IMAD.MOV.U32 R2, RZ, RZ, R9 ;  /* 0x000000ffff028224 */ /* 0x004fc600078e0009 */
[----:B------:R-:W2:Y:S04]  /*3db90*/  LDL R9, [R1+0x13c8] ;  /* 0x0013c80001097983 */ /* 0x000ea80000100800 */
[----:B------:R4:W2:Y:S02]  /*3dba0*/  @!P0 LDG.E.U8 R88, desc[UR6][R2.64] ;  /* 0x0000000602588981 */ /* 0x0008a4000c1e1100 */
[----:B----4-:R-:W-:Y:S02]  /*3dbb0*/  @!P0 IMAD.MOV.U32 R2, RZ, RZ, R4 ;  /* 0x000000ffff028224 */ /* 0x010fe400078e0004 */
[----:B------:R-:W4:Y:S01]  /*3dbc0*/  LDL R4, [R1+0x1388] ;  /* 0x0013880001047983 */ /* 0x000f220000100800 */
[----:B---3--:R-:W-:-:S03]  /*3dbd0*/  @!P0 IMAD.MOV.U32 R3, RZ, RZ, R5 ;  /* 0x000000ffff038224 */ /* 0x008fc600078e0005 */
[----:B------:R-:W3:Y:S04]  /*3dbe0*/  LDL R5, [R1+0x1384] ;  /* 0x0013840001057983 */ /* 0x000ee80000100800 */
[----:B------:R0:W3:Y:S02]  /*3dbf0*/  @!P0 LDG.E.U8 R91, desc[UR6][R2.64] ;  /* 0x00000006025b8981 */ /* 0x0000e4000c1e1100 */
[----:B0-----:R-:W-:Y:S02]  /*3dc00*/  @!P0 IMAD.MOV.U32 R3, RZ, RZ, R26 ;  /* 0x000000ffff038224 */ /* 0x001fe400078e001a */
[----:B------:R-:W3:Y:S01]  /*3dc10*/  LDL R26, [R1+0x1344] ;  /* 0x00134400011a7983 */ /* 0x000ee20000100800 */
[----:B------:R-:W-:Y:S01]  /*3dc20*/  PRMT R90, RZ, 0x7610, R90 ;  /* 0x00007610ff5a7816 */ /* 0x000fe2000000005a */
[----:B------:R-:W-:-:S02]  /*3dc30*/  @!P0 IMAD.MOV.U32 R2, RZ, RZ, R10 ;  /* 0x000000ffff028224 */ /* 0x000fc400078e000a */
[----:B------:R-:W3:Y:S01]  /*3dc40*/  LDL R10, [R1+0x1348] ;  /* 0x00134800010a7983 */ /* 0x000ee20000100800 */
[----:B------:R-:W-:-:S03]  /*3dc50*/  PRMT R93, RZ, 0x7610, R93 ;  /* 0x00007610ff5d7816 */ /* 0x000fc6000000005d */
[----:B------:R0:W3:Y:S01]  /*3dc60*/  @!P0 LDG.E.U8 R90, desc[UR6][R2.64] ;  /* 0x00000006025a8981 */ /* 0x0000e2000c1e1100 */
[----:B------:R-:W-:Y:S01]  /*3dc70*/  PRMT R92, RZ, 0x7610, R92 ;  /* 0x00007610ff5c7816 */ /* 0x000fe2000000005c */
[----:B0-----:R-:W-:Y:S02]  /*3dc80*/  @!P0 IMAD.MOV.U32 R2, RZ, RZ, R36 ;  /* 0x000000ffff028224 */ /* 0x001fe400078e0024 */
[----:B------:R-:W-:Y:S01]  /*3dc90*/  @!P0 IMAD.MOV.U32 R3, RZ, RZ, R38 ;  /* 0x000000ffff038224 */ /* 0x000fe200078e0026 */
[----:B------:R-:W-:Y:S01]  /*3dca0*/  PRMT R95, RZ, 0x7610, R95 ;  /* 0x00007610ff5f7816 */ /* 0x000fe2000000005f */
[----:B------:R-:W3:Y:S04]  /*3dcb0*/  LDL R38, [R1+0x1284] ;  /* 0x0012840001267983 */ /* 0x000ee80000100800 */
[----:B------:R0:W3:Y:S04]  /*3dcc0*/  @!P0 LDG.E.U8 R93, desc[UR6][R2.64] ;  /* 0x00000006025d8981 */ /* 0x0000e8000c1e1100 */
[----:B------:R-:W3:Y:S01]  /*3dcd0*/  LDL R36, [R1+0x1288] ;  /* 0x0012880001247983 */ /* 0x000ee20000100800 */
[----:B0-----:R-:W-:Y:S01]  /*3dce0*/  @!P0 IMAD.MOV.U32 R3, RZ, RZ, R31 ;  /* 0x000000ffff038224 */ /* 0x001fe200078e001f */
[----:B------:R-:W-:-:S02]  /*3dcf0*/  PRMT R94, RZ, 0x7610, R94 ;  /* 0x00007610ff5e7816 */ /* 0x000fc4000000005e */
[----:B------:R-:W3:Y:S01]  /*3dd00*/  LDL R31, [R1+0x1244] ;  /* 0x00124400011f7983 */ /* 0x000ee20000100800 */
[----:B------:R-:W-:-:S03]  /*3dd10*/  @!P0 IMAD.MOV.U32 R2, RZ, RZ, R28 ;  /* 0x000000ffff028224 */ /* 0x000fc600078e001c */
        /* <DEDUP_REMOVED lines=14> */
[----:B------:R-:W-:-:S03]  /*3de00*/  @!P0 IMAD.MOV.U32 R2, RZ, RZ, R10 ;  /* 0x000000ffff028224 */ /* 0x000fc600078e000a */
[----:B------:R-:W3:Y:S01]  /*3de10*/  LDL R10, [R1+0x1208] ;  /* 0x00120800010a7983 */ /* 0x000ee20000100800 */
[----:B------:R-:W-:-:S06]  /*3de20*/  PRMT R97, RZ, 0x7610, R97 ;  /* 0x00007610ff617816 */ /* 0x000fcc0000000061 */
[----:B------:R0:W3:Y:S01]  /*3de30*/  @!P0 LDG.E.U8 R97, desc[UR6][R2.64] ;  /* 0x0000000602618981 */ /* 0x0000e2000c1e1100 */
[----:B------:R-:W-:Y:S02]  /*3de40*/  PRMT R96, RZ, 0x7610, R96 ;  /* 0x00007610ff607816 */ /* 0x000fe40000000060 */
[----:B------:R-:W-:Y:S02]  /*3de50*/  PRMT R99, RZ, 0x7610, R99 ;  /* 0x00007610ff637816 */ /* 0x000fe40000000063 */
[----:B------:R-:W-:Y:S02]  /*3de60*/  PRMT R98, RZ, 0x7610, R98 ;  /* 0x00007610ff627816 */ /* 0x000fe40000000062 */
[----:B------:R-:W-:Y:S01]  /*3de70*/  PRMT R101, RZ, 0x7610, R101 ;  /* 0x00007610ff657816 */ /* 0x000fe20000000065 */
        /* <DEDUP_REMOVED lines=16> */
[----:B0-----:R-:W-:-:S02]  /*3df80*/  @!P0 IMAD.MOV.U32 R2, RZ, RZ, R28 ;  /* 0x000000ffff028224 */ /* 0x001fc400078e001c */
[----:B------:R-:W-:Y:S01]  /*3df90*/  @!P0 IMAD.MOV.U32 R3, RZ, RZ, R31 ;  /* 0x000000ffff038224 */ /* 0x000fe200078e001f */
[----:B------:R-:W-:Y:S01]  /*3dfa0*/  PRMT R103, RZ, 0x7610, R103 ;  /* 0x00007610ff677816 */ /* 0x000fe20000000067 */
[----:B------:R-:W3:Y:S04]  /*3dfb0*/  LDL R31, [R1+0xc6c] ;  /* 0x000c6c00011f7983 */ /* 0x000ee80000100800 */
[----:B------:R0:W3:Y:S04]  /*3dfc0*/  @!P0 LDG.E.U8 R101, desc[UR6][R2.64] ;  /* 0x0000000602658981 */ /* 0x0000e8000c1e1100 */
[----:B------:R-:W3:Y:S01]  /*3dfd0*/  LDL R28, [R1+0xc70] ;  /* 0x000c7000011c7983 */ /* 0x000ee20000100800 */
[----:B0-----:R-:W-:-:S03]  /*3dfe0*/  @!P0 IMAD.MOV.U32 R3, RZ, RZ, R26 ;  /* 0x000000ffff038224 */ /* 0x001fc600078e001a */
[----:B------:R-:W3:Y:S01]  /*3dff0*/  LDL R26, [R1+0x1144] ;  /* 0x00114400011a7983 */ /* 0x000ee20000100800 */
[----:B------:R-:W-:-:S03]  /*3e000*/  @!P0 IMAD.MOV.U32 R2, RZ, RZ, R10 ;  /* 0x000000ffff028224 */ /* 0x000fc600078e000a */
[----:B------:R-:W3:Y:S04]  /*3e010*/  LDL R10, [R1+0x1148] ;  /* 0x00114800010a7983 */ /* 0x000ee80000100800 */
[----:B------:R0:W3:Y:S02]  /*3e020*/  @!P0 LDG.E.U8 R100, desc[UR6][R2.64] ;  /* 0x0000000602648981 */ /* 0x0000e4000c1e1100 */
[----:B0-----:R-:W-:Y:S02]  /*3e030*/  @!P0 IMAD.MOV.U32 R3, RZ, RZ, R27 ;  /* 0x000000ffff038224 */ /* 0x001fe400078e001b */
[----:B------:R-:W3:Y:S01]  /*3e040*/  LDL R27, [R1+0xcec] ;  /* 0x000cec00011b7983 */ /* 0x000ee20000100800 */
[----:B------:R-:W-:Y:S01]  /*3e050*/  PRMT R102, RZ, 0x7610, R102 ;  /* 0x00007610ff667816 */ /* 0x000fe20000000066 */
[----:B--2---:R-:W-:-:S02]  /*3e060*/  @!P0 IMAD.MOV.U32 R2, RZ, RZ, R9 ;  /* 0x000000ffff028224 */ /* 0x004fc400078e0009 */
        /* <DEDUP_REMOVED lines=11> */
[----:B------:R-:W-:Y:S02]  /*3e120*/  PRMT R105, RZ, 0x7610, R105 ;  /* 0x00007610ff697816 */ /* 0x000fe40000000069 */
[----:B------:R-:W-:-:S04]  /*3e130*/  PRMT R104, RZ, 0x7610, R104 ;  /* 0x00007610ff687816 */ /* 0x000fc80000000068 */
[----:B------:R0:W3:Y:S01]  /*3e140*/  @!P0 LDG.E.U8 R105, desc[UR6][R2.64] ;  /* 0x0000000602698981 */ /* 0x0000e2000c1e1100 */
[----:B------:R-:W-:Y:S02]  /*3e150*/  PRMT R107, RZ, 0x7610, R107 ;  /* 0x00007610ff6b7816 */ /* 0x000fe4000000006b */
[----:B------:R-:W-:Y:S01]  /*3e160*/  PRMT R106, RZ, 0x7610, R106 ;  /* 0x00007610ff6a7816 */ /* 0x000fe2000000006a */
[----:B0-----:R-:W-:Y:S02]  /*3e170*/  @!P0 IMAD.MOV.U32 R3, RZ, RZ, R27 ;  /* 0x000000ffff038224 */ /* 0x001fe400078e001b */
[----:B------:R-:W3:Y:S01]  /*3e180*/  LDL R27, [R1+0xbac] ;  /* 0x000bac00011b7983 */ /* 0x000ee20000100800 */
[----:B------:R-:W-:Y:S01]  /*3e190*/  PRMT R109, RZ, 0x7610, R109 ;  /* 0x00007610ff6d7816 */ /* 0x000fe2000000006d */
[----:B--2---:R-:W-:Y:S02]  /*3e1a0*/  @!P0 IMAD.MOV.U32 R2, RZ, RZ, R9 ;  /* 0x000000ffff028224 */ /* 0x004fe400078e0009 */
[----:B------:R-:W2:Y:S04]  /*3e1b0*/  LDL R9, [R1+0xbb0] ;  /* 0x000bb00001097983 */ /* 0x000ea80000100800 */
[----:B------:R0:W2:Y:S02]  /*3e1c0*/  @!P0 LDG.E.U8 R104, desc[UR6][R2.64] ;  /* 0x0000000602688981 */ /* 0x0000a4000c1e1100 */
[----:B0-----:R-:W-:-:S02]  /*3e1d0*/  @!P0 IMAD.MOV.U32 R2, RZ, RZ, R36 ;  /* 0x000000ffff028224 */ /* 0x001fc400078e0024 */
[----:B------:R-:W-:Y:S01]  /*3e1e0*/  @!P0 IMAD.MOV.U32 R3, RZ, RZ, R38 ;  /* 0x000000ffff038224 */ /* 0x000fe200078e0026 */
[----:B------:R-:W-:Y:S01]  /*3e1f0*/  PRMT R108, RZ, 0x7610, R108 ;  /* 0x00007610ff6c7816 */ /* 0x000fe2000000006c */
[----:B------:R-:W2:Y:S04]  /*3e200*/  LDL R38, [R1+0xaf0] ;  /* 0x000af00001267983 */ /* 0x000ea80000100800 */
[----:B------:R0:W2:Y:S04]  /*3e210*/  @!P0 LDG.E.U8 R107, desc[UR6][R2.64] ;  /* 0x00000006026b8981 */ /* 0x0000a8000c1e1100 */
[----:B------:R-:W2:Y:S01]  /*3e220*/  LDL R36, [R1+0xaac] ;  /* 0x000aac0001247983 */ /* 0x000ea20000100800 */
[----:B0-----:R-:W-:-:S02]  /*3e230*/  @!P0 IMAD.MOV.U32 R2, RZ, RZ, R28 ;  /* 0x000000ffff028224 */ /* 0x001fc400078e001c */
[----:B------:R-:W-:Y:S01]  /*3e240*/  @!P0 IMAD.MOV.U32 R3, RZ, RZ, R31 ;  /* 0x000000ffff038224 */ /* 0x000fe200078e001f */
[----:B------:R-:W-:Y:S01]  /*3e250*/  PRMT R111, RZ, 0x7610, R111 ;  /* 0x00007610ff6f7816 */ /* 0x000fe2000000006f */
[----:B------:R-:W2:Y:S04]  /*3e260*/  LDL R31, [R1+0xab0] ;  /* 0x000ab000011f7983 */ /* 0x000ea80000100800 */
[----:B------:R4:W2:Y:S04]  /*3e270*/  @!P0 LDG.E.U8 R106, desc[UR6][R2.64] ;  /* 0x00000006026a8981 */ /* 0x0008a8000c1e1100 */
[----:B------:R-:W2:Y:S01]  /*3e280*/  LDL R28, [R1+0xa6c] ;  /* 0x000a6c00011c7983 */ /* 0x000ea20000100800 */
[----:B----4-:R-:W-:-:S03]  /*3e290*/  @!P0 IMAD.MOV.U32 R2, RZ, RZ, R4 ;  /* 0x000000ffff028224 */ /* 0x010fc600078e0004 */
[----:B------:R-:W4:Y:S01]  /*3e2a0*/  LDL R4, [R1+0xb70] ;  /* 0x000b700001047983 */ /* 0x000f220000100800 */
[----:B---3--:R-:W-:-:S03]  /*3e2b0*/  @!P0 IMAD.MOV.U32 R3, RZ, RZ, R5 ;  /* 0x000000ffff038224 */ /* 0x008fc600078e0005 */
[----:B------:R-:W3:Y:S04]  /*3e2c0*/  LDL R5, [R1+0xb6c] ;  /* 0x000b6c0001057983 */ /* 0x000ee80000100800 */
[----:B------:R0:W3:Y:S02]  /*3e2d0*/  @!P0 LDG.E.U8 R109, desc[UR6][R2.64] ;  /* 0x00000006026d8981 */ /* 0x0000e4000c1e1100 */
[----:B0-----:R-:W-:Y:S02]  /*3e2e0*/  @!P0 IMAD.MOV.U32 R3, RZ, RZ, R26 ;  /* 0x000000ffff038224 */ /* 0x001fe400078e001a */
[----:B------:R-:W3:Y:S01]  /*3e2f0*/  LDL R26, [R1+0xb2c] ;  /* 0x000b2c00011a7983 */ /* 0x000ee20000100800 */
[----:B------:R-:W-:-:S03]  /*3e300*/  @!P0 IMAD.MOV.U32 R2, RZ, RZ, R10 ;  /* 0x000000ffff028224 */ /* 0x000fc600078e000a */
[----:B------:R-:W3:Y:S04]  /*3e310*/  LDL R10, [R1+0xb30] ;  /* 0x000b3000010a7983 */ /* 0x000ee80000100800 */
[----:B------:R0:W3:Y:S01]  /*3e320*/  @!P0 LDG.E.U8 R108, desc[UR6][R2.64] ;  /* 0x00000006026c8981 */ /* 0x0000e2000c1e1100 */
[----:B------:R-:W-:Y:S01]  /*3e330*/  PRMT R110, RZ, 0x7610, R110 ;  /* 0x00007610ff6e7816 */ /* 0x000fe2000000006e */
[----:B0-----:R-:W-:Y:S02]  /*3e340*/  @!P0 IMAD.MOV.U32 R3, RZ, RZ, R27 ;  /* 0x000000ffff038224 */ /* 0x001fe400078e001b */
[----:B--2---:R-:W-:Y:S02]  /*3e350*/  @!P0 IMAD.MOV.U32 R2, RZ, RZ, R9 ;  /* 0x000000ffff028224 */ /* 0x004fe400078e0009 */
[----:B------:R-:W2:Y:S04]  /*3e360*/  LDL R9, [R1+0xa70] ;  /* 0x000a700001097983 */ /* 0x000ea80000100800 */
[----:B------:R4:W2:Y:S02]  /*3e370*/  @!P0 LDG.E.U8 R111, desc[UR6][R2.64] ;  /* 0x00000006026f8981 */ /* 0x0008a4000c1e1100 */
[----:B----4-:R-:W-:-:S02]  /*3e380*/  @!P0 IMAD.MOV.U32 R2, RZ, RZ, R4 ;  /* 0x000000ffff028224 */ /* 0x010fc400078e0004 */
[----:B------:R-:W4:Y:S01]  /*3e390*/  LDL R4, [R1+0xa30] ;  /* 0x000a300001047983 */ /* 0x000f220000100800 */
[----:B---3--:R-:W-:-:S03]  /*3e3a0*/  @!P0 IMAD.MOV.U32 R3, RZ, RZ, R5 ;  /* 0x000000ffff038224 */ /* 0x008fc600078e0005 */
[----:B------:R-:W3:Y:S04]  /*3e3b0*/  LDL R5, [R1+0xa2c] ;  /* 0x000a2c0001057983 */ /* 0x000ee80000100800 */
[----:B------:R0:W3:Y:S02]  /*3e3c0*/  @!P0 LDG.E.U8 R110, desc[UR6][R2.64] ;  /* 0x00000006026e8981 */ /* 0x0000e4000c1e1100 */
[----:B0-----:R-:W-:Y:S02]  /*3e3d0*/  @!P0 IMAD.MOV.U32 R3, RZ, RZ, R26 ;  /* 0x000000ffff038224 */ /* 0x001fe400078e001a */
[----:B------:R-:W3:Y:S01]  /*3e3e0*/  LDL R26, [R1+0x9ec] ;  /* 0x0009ec00011a7983 */ /* 0x000ee20000100800 */
[----:B------:R-:W-:Y:S01]  /*3e3f0*/  PRMT R113, RZ, 0x7610, R113 ;  /* 0x00007610ff717816 */ /* 0x000fe20000000071 */
[----:B------:R-:W-:Y:S01]  /*3e400*/  @!P0 IMAD.MOV.U32 R2, RZ, RZ, R10 ;  /* 0x000000ffff028224 */ /* 0x000fe200078e000a */
[----:B------:R-:W-:Y:S01]  /*3e410*/  PRMT R112, RZ, 0x7610, R112 ;  /* 0x00007610ff707816 */ /* 0x000fe20000000070 */
[----:B------:R-:W3:Y:S04]  /*3e420*/  LDL R10, [R1+0x9f0] ;  /* 0x0009f000010a7983 */ /* 0x000ee80000100800 */
[----:B------:R0:W3:Y:S01]  /*3e430*/  @!P0 LDG.E.U8 R113, desc[UR6][R2.64] ;  /* 0x0000000602718981 */ /* 0x0000e2000c1e1100 */
[----:B------:R-:W-:-:S03]  /*3e440*/  PRMT R115, RZ, 0x7610, R115 ;  /* 0x00007610ff737816 */ /* 0x000fc60000000073 */
[----:B------:R-:W3:Y:S01]  /*3e450*/  LDL.LU R27, [R1+0x9ac] ;  /* 0x0009ac00011b7983 */ /* 0x000ee20000300800 */
[----:B------:R-:W-:-:S03]  /*3e460*/  PRMT R114, RZ, 0x7610, R114 ;  /* 0x00007610ff727816 */ /* 0x000fc60000000072 */
[----:B------:R-:W3:Y:S01]  /*3e470*/  LDL R133, [R1+0x1cfc] ;  /* 0x001cfc0001857983 */ /* 0x000ee20000100800 */
[----:B0-----:R-:W-:Y:S02]  /*3e480*/  @!P0 IMAD.MOV.U32 R2, RZ, RZ, R38 ;  /* 0x000000ffff028224 */ /* 0x001fe400078e0026 */
[----:B------:R-:W-:Y:S01]  /*3e490*/  @!P0 IMAD.MOV.U32 R3, RZ, RZ, R39 ;  /* 0x000000ffff038224 */ /* 0x000fe200078e0027 */
[----:B------:R-:W3:Y:S04]  /*3e4a0*/  LDL R41, [R1+0x1d00] ;  /* 0x001d000001297983 */ /* 0x000ee80000100800 */
[----:B------:R0:W3:Y:S04]  /*3e4b0*/  @!P0 LDG.E.U8 R112, desc[UR6][R2.64] ;  /* 0x0000000602708981 */ /* 0x0000e8000c1e1100 */
[----:B------:R-:W3:Y:S04]  /*3e4c0*/  LDL R39, [R1+0x1cbc] ;  /* 0x001cbc0001277983 */ /* 0x000ee80000100800 */
[----:B------:R-:W3:Y:S01]  /*3e4d0*/  LDL R38, [R1+0x1cc0] ;  /* 0x001cc00001267983 */ /* 0x000ee20000100800 */
[----:B0-----:R-:W-:-:S02]  /*3e4e0*/  @!P0 IMAD.MOV.U32 R2, RZ, RZ, R31 ;  /* 0x000000ffff028224 */ /* 0x001fc400078e001f */
[----:B------:R-:W-:-:S05]  /*3e4f0*/  @!P0 IMAD.MOV.U32 R3, RZ, RZ, R36 ;  /* 0x000000ffff038224 */ /* 0x000fca00078e0024 */
[----:B------:R0:W3:Y:S02]  /*3e500*/  @!P0 LDG.E.U8 R115, desc[UR6][R2.64] ;  /* 0x0000000602738981 */ /* 0x0000e4000c1e1100 */
[----:B0-----:R-:W-:Y:S01]  /*3e510*/  @!P0 IMAD.MOV.U32 R3, RZ, RZ, R28 ;  /* 0x000000ffff038224 */ /* 0x001fe200078e001c */
[----:B------:R-:W-:Y:S01]  /*3e520*/  PRMT R117, RZ, 0x7610, R117 ;  /* 0x00007610ff757816 */ /* 0x000fe20000000075 */
        /* <DEDUP_REMOVED lines=8> */
[----:B------:R-:W3:Y:S04]  /*3e5b0*/  LDL.LU R31, [R1+0x970] ;  /* 0x00097000011f7983 */ /* 0x000ee80000300800 */
[----:B------:R-:W3:Y:S04]  /*3e5c0*/  LDL R36, [R1+0x1c7c] ;  /* 0x001c7c0001247983 */ /* 0x000ee80000100800 */
[----:B------:R0:W3:Y:S02]  /*3e5d0*/  @!P0 LDG.E.U8 R117, desc[UR6][R2.64] ;  /* 0x0000000602758981 */ /* 0x0000e4000c1e1100 */
[----:B0-----:R-:W-:-:S02]  /*3e5e0*/  @!P0 IMAD.MOV.U32 R3, RZ, RZ, R26 ;  /* 0x000000ffff038224 */ /* 0x001fc400078e001a */
[----:B------:R-:W3:Y:S01]  /*3e5f0*/  LDL R26, [R1+0x96c] ;  /* 0x00096c00011a7983 */ /* 0x000ee20000100800 */
[----:B------:R-:W-:Y:S01]  /*3e600*/  PRMT R116, RZ, 0x7610, R116 ;  /* 0x00007610ff747816 */ /* 0x000fe20000000074 */
[----:B------:R-:W-:Y:S02]  /*3e610*/  @!P0 IMAD.MOV.U32 R2, RZ, RZ, R10 ;  /* 0x000000ffff028224 */ /* 0x000fe400078e000a */
[----:B------:R-:W3:Y:S04]  /*3e620*/  LDL R10, [R1+0x1c3c] ;  /* 0x001c3c00010a7983 */ /* 0x000ee80000100800 */
[----:B------:R0:W3:Y:S01]  /*3e630*/  @!P0 LDG.E.U8 R116, desc[UR6][R2.64] ;  /* 0x0000000602748981 */ /* 0x0000e2000c1e1100 */
[----:B------:R-:W-:Y:S02]  /*3e640*/  PRMT R119, RZ, 0x7610, R119 ;  /* 0x00007610ff777816 */ /* 0x000fe40000000077 */
[----:B------:R-:W-:Y:S01]  /*3e650*/  PRMT R121, RZ, 0x7610, R121 ;  /* 0x00007610ff797816 */ /* 0x000fe20000000079 */
[----:B0-----:R-:W-:Y:S01]  /*3e660*/  @!P0 IMAD.MOV.U32 R3, RZ, RZ, R27 ;  /* 0x000000ffff038224 */ /* 0x001fe200078e001b */
[----:B------:R-:W-:-:S02]  /*3e670*/  PRMT R120, RZ, 0x7610, R120 ;  /* 0x00007610ff787816 */ /* 0x000fc40000000078 */
[----:B------:R-:W-:Y:S02]  /*3e680*/  PRMT R123, RZ, 0x7610, R123 ;  /* 0x00007610ff7b7816 */ /* 0x000fe4000000007b */
[----:B------:R-:W-:Y:S01]  /*3e690*/  PRMT R122, RZ, 0x7610, R122 ;  /* 0x00007610ff7a7816 */ /* 0x000fe2000000007a */
        /* <DEDUP_REMOVED lines=9> */
[----:B------:R-:W-:-:S05]  /*3e730*/  @!P0 IMAD.MOV.U32 R3, RZ, RZ, R133 ;  /* 0x000000ffff038224 */ /* 0x000fca00078e0085 */
[----:B------:R0:W3:Y:S02]  /*3e740*/  @!P0 LDG.E.U8 R120, desc[UR6][R2.64] ;  /* 0x0000000602788981 */ /* 0x0000e4000c1e1100 */
[----:B0-----:R-:W-:Y:S02]  /*3e750*/  @!P0 IMAD.MOV.U32 R2, RZ, RZ, R38 ;  /* 0x000000ffff028224 */ /* 0x001fe400078e0026 */
[----:B------:R-:W-:Y:S01]  /*3e760*/  @!P0 IMAD.MOV.U32 R3, RZ, RZ, R39 ;  /* 0x000000ffff038224 */ /* 0x000fe200078e0027 */
[----:B------:R-:W-:Y:S01]  /*3e770*/  PRMT R118, RZ, 0x7610, R118 ;  /* 0x00007610ff767816 */ /* 0x000fe20000000076 */
[----:B------:R-:W3:Y:S04]  /*3e780*/  LDL R38, [R1+0x1d2c] ;  /* 0x001d2c0001267983 */ /* 0x000ee80000100800 */
[----:B------:R0:W3:Y:S02]  /*3e790*/  @!P0 LDG.E.U8 R123, desc[UR6][R2.64] ;  /* 0x00000006027b8981 */ /* 0x0000e4000c1e1100 */
[----:B0-----:R-:W-:-:S02]  /*3e7a0*/  @!P0 IMAD.MOV.U32 R2, RZ, RZ, R28 ;  /* 0x000000ffff028224 */ /* 0x001fc400078e001c */
[----:B------:R-:W-:Y:S01]  /*3e7b0*/  @!P0 IMAD.MOV.U32 R3, RZ, RZ, R36 ;  /* 0x000000ffff038224 */ /* 0x000fe200078e0024 */
[----:B------:R-:W-:Y:S01]  /*3e7c0*/  PRMT R150, RZ, 0x7610, R150 ;  /* 0x00007610ff967816 */ /* 0x000fe20000000096 */
[----:B------:R-:W3:Y:S04]  /*3e7d0*/  LDL R36, [R1+0x1b7c] ;  /* 0x001b7c0001247983 */ /* 0x000ee80000100800 */
[----:B------:R0:W3:Y:S01]  /*3e7e0*/  @!P0 LDG.E.U8 R122, desc[UR6][R2.64] ;  /* 0x00000006027a8981 */ /* 0x0000e2000c1e1100 */
[----:B------:R-:W-:-:S03]  /*3e7f0*/  PRMT R148, RZ, 0x7610, R148 ;  /* 0x00007610ff947816 */ /* 0x000fc60000000094 */
[----:B------:R-:W3:Y:S01]  /*3e800*/  LDL R28, [R1+0x1b3c] ;  /* 0x001b3c00011c7983 */ /* 0x000ee20000100800 */
[----:B0-----:R-:W-:-:S03]  /*3e810*/  @!P0 IMAD.MOV.U32 R3, RZ, RZ, R26 ;  /* 0x000000ffff038224 */ /* 0x001fc600078e001a */
[----:B------:R-:W3:Y:S01]  /*3e820*/  LDL R26, [R1+0x1bbc] ;  /* 0x001bbc00011a7983 */ /* 0x000ee20000100800 */
[----:B------:R-:W-:-:S05]  /*3e830*/  @!P0 IMAD.MOV.U32 R2, RZ, RZ, R31 ;  /* 0x000000ffff028224 */ /* 0x000fca00078e001f */
[----:B------:R0:W3:Y:S02]  /*3e840*/  @!P0 LDG.E.U8 R118, desc[UR6][R2.64] ;  /* 0x0000000602768981 */ /* 0x0000e4000c1e1100 */
[----:B0-----:R-:W-:Y:S02]  /*3e850*/  @!P0 IMAD.MOV.U32 R3, RZ, RZ, R10 ;  /* 0x000000ffff038224 */ /* 0x001fe400078e000a */
[----:B------:R-:W3:Y:S01]  /*3e860*/  LDL R10, [R1+0x1bc0] ;  /* 0x001bc000010a7983 */ /* 0x000ee20000100800 */
[----:B--2---:R-:W-:-:S03]  /*3e870*/  @!P0 IMAD.MOV.U32 R2, RZ, RZ, R9 ;  /* 0x000000ffff028224 */ /* 0x004fc600078e0009 */
[----:B------:R-:W2:Y:S04]  /*3e880*/  LDL R9, [R1+0x1b80] ;  /* 0x001b800001097983 */ /* 0x000ea80000100800 */
[----:B------:R4:W2:Y:S02]  /*3e890*/  @!P0 LDG.E.U8 R150, desc[UR6][R2.64] ;  /* 0x0000000602968981 */ /* 0x0008a4000c1e1100 */
[----:B----4-:R-:W-:Y:S02]  /*3e8a0*/  @!P0 IMAD.MOV.U32 R2, RZ, RZ, R4 ;  /* 0x000000ffff028224 */ /* 0x010fe400078e0004 */
[----:B---3--:R-:W-:-:S05]  /*3e8b0*/  @!P0 IMAD.MOV.U32 R3, RZ, RZ, R5 ;  /* 0x000000ffff038224 */ /* 0x008fca00078e0005 */
[----:B------:R0:W3:Y:S02]  /*3e8c0*/  @!P0 LDG.E.U8 R148, desc[UR6][R2.64] ;  /* 0x0000000602948981 */ /* 0x0000e4000c1e1100 */
[----:B0-----:R-:W-:Y:S02]  /*3e8d0*/  LOP3.LUT R3, R20, 0xffff, RZ, 0xc0, !PT ;  /* 0x0000ffff14037812 */ /* 0x001fe400078ec0ff */
[----:B------:R-:W-:-:S04]  /*3e8e0*/  LOP3.LUT R2, R21, 0xffff, RZ, 0xc0, !PT ;  /* 0x0000ffff15027812 */ /* 0x000fc800078ec0ff */
[----:B------:R-:W-:Y:S02]  /*3e8f0*/  PRMT R20, R3, 0x3340, R2 ;  /* 0x0000334003147816 */ /* 0x000fe40000000002 */
[----:B------:R-:W-:Y:S02]  /*3e900*/  LOP3.LUT R3, R19, 0xffff, RZ, 0xc0, !PT ;  /* 0x0000ffff13037812 */ /* 0x000fe400078ec0ff */
[----:B------:R-:W-:-:S04]  /*3e910*/  LOP3.LUT R2, R15, 0xffff, RZ, 0xc0, !PT ;  /* 0x0000ffff0f027812 */ /* 0x000fc800078ec0ff */
[----:B------:R-:W-:Y:S02]  /*3e920*/  PRMT R15, R3, 0x3340, R2 ;  /* 0x00003340030f7816 */ /* 0x000fe40000000002 */
[----:B------:R-:W-:Y:S02]  /*3e930*/  LOP3.LUT R3, R13, 0xffff, RZ, 0xc0, !PT ;  /* 0x0000ffff0d037812 */ /* 0x000fe400078ec0ff */
[----:B------:R-:W-:-:S04]  /*3e940*/  LOP3.LUT R2, R14, 0xffff, RZ, 0xc0, !PT ;  /* 0x0000ffff0e027812 */ /* 0x000fc800078ec0ff */
[----:B------:R-:W-:Y:S02]  /*3e950*/  PRMT R13, R3, 0x3340, R2 ;  /* 0x00003340030d7816 */ /* 0x000fe40000000002 */
[----:B------:R-:W-:Y:S02]  /*3e960*/  LOP3.LUT R3, R12, 0xffff, RZ, 0xc0, !PT ;  /* 0x0000ffff0c037812 */ /* 0x000fe400078ec0ff */
[----:B------:R-:W-:Y:S01]  /*3e970*/  LOP3.LUT R2, R6, 0xffff, RZ, 0xc0, !PT ;  /* 0x0000ffff06027812 */ /* 0x000fe200078ec0ff */
[----:B------:R-:W4:Y:S03]  /*3e980*/  LDL R12, [R1+0x1ac0] ;  /* 0x001ac000010c7983 */ /* 0x000f260000100800 */
[----:B------:R-:W-:Y:S01]  /*3e990*/  PRMT R2, R3, 0x3340, R2 ;  /* 0x0000334003027816 */ /* 0x000fe20000000002 */
[----:B------:R-:W-:Y:S02]  /*3e9a0*/  @!P0 IMAD.MOV.U32 R3, RZ, RZ, R26 ;  /* 0x000000ffff038224 */ /* 0x000fe400078e001a */
[----:B------:R-:W3:Y:S01]  /*3e9b0*/  LDL R26, [R1+0x1b40] ;  /* 0x001b4000011a7983 */ /* 0x000ee20000100800 */
[----:B------:R-:W-:-:S02]  /*3e9c0*/  LOP3.LUT R5, R23, 0xffff, RZ, 0xc0, !PT ;  /* 0x0000ffff17057812 */ /* 0x000fc400078ec0ff */
        /* <DEDUP_REMOVED lines=9> */
[----:B------:R-:W-:Y:S02]  /*3ea60*/  LOP3.LUT R4, R11, 0xffff, RZ, 0xc0, !PT ;  /* 0x0000ffff0b047812 */ /* 0x000fe400078ec0ff */
[----:B------:R-:W-:Y:S01]  /*3ea70*/  PRMT R6, R14, 0x5410, R13 ;  /* 0x000054100e067816 */ /* 0x000fe2000000000d */
[----:B------:R-:W4:Y:S01]  /*3ea80*/  LDL R11, [R1+0x1a7c] ;  /* 0x001a7c00010b7983 */ /* 0x000f220000100800 */
[----:B------:R-:W-:Y:S02]  /*3ea90*/  PRMT R7, R5, 0x3340, R4 ;  /* 0x0000334005077816 */ /* 0x000fe40000000004 */
[----:B------:R-:W-:Y:S01]  /*3eaa0*/  PRMT R5, R18, 0x5410, R15 ;  /* 0x0000541012057816 */ /* 0x000fe2000000000f */
[----:B------:R-:W4:Y:S04]  /*3eab0*/  LDL R14, [R1+0x1b00] ;  /* 0x001b0000010e7983 */ /* 0x000f280000100800 */
[----:B------:R-:W4:Y:S04]  /*3eac0*/  LDL R15, [R1+0x1afc] ;  /* 0x001afc00010f7983 */ /* 0x000f280000100800 */
[----:B------:R-:W4:Y:S01]  /*3ead0*/  LDL R13, [R1+0x1abc] ;  /* 0x001abc00010d7983 */ /* 0x000f220000100800 */
[----:B------:R-:W-:-:S02]  /*3eae0*/  PRMT R146, RZ, 0x7610, R146 ;  /* 0x00007610ff927816 */ /* 0x000fc40000000092 */
[----:B------:R-:W-:Y:S01]  /*3eaf0*/  PRMT R7, R7, 0x5410, R2 ;  /* 0x0000541007077816 */ /* 0x000fe20000000002 */
[----:B------:R-:W-:Y:S01]  /*3eb00*/  @!P0 IMAD.MOV.U32 R2, RZ, RZ, R10 ;  /* 0x000000ffff028224 */ /* 0x000fe200078e000a */
[----:B------:R-:W-:Y:S01]  /*3eb10*/  PRMT R4, R21, 0x5410, R20 ;  /* 0x0000541015047816 */ /* 0x000fe20000000014 */
[----:B------:R-:W4:Y:S04]  /*3eb20*/  LDL R10, [R1+0x1a80] ;  /* 0x001a8000010a7983 */ /* 0x000f280000100800 */
[----:B------:R-:W4:Y:S04]  /*3eb30*/  LDL.LU R133, [R1+0x183c] ;  /* 0x00183c0001857983 */ /* 0x000f280000300800 */
[----:B------:R0:W4:Y:S04]  /*3eb40*/  @!P0 LDG.E.U8 R146, desc[UR6][R2.64] ;  /* 0x0000000602928981 */ /* 0x000128000c1e1100 */
[----:B------:R-:W4:Y:S04]  /*3eb50*/  LDL.LU R138, [R1+0x1800] ;  /* 0x00180000018a7983 */ /* 0x000f280000300800 */
[----:B------:R1:W-:Y:S04]  /*3eb60*/  STS.128 [R38+UR4+0x10000], R4 ;  /* 0x0100000426007988 */ /* 0x0003e80008000c04 */
[----:B------:R-:W4:Y:S01]  /*3eb70*/  LDL.LU R149, [R1+0x17fc] ;  /* 0x0017fc0001957983 */ /* 0x000f220000300800 */
[----:B------:R-:W-:Y:S01]  /*3eb80*/  PRMT R145, RZ, 0x7610, R145 ;  /* 0x00007610ff917816 */ /* 0x000fe20000000091 */
[----:B0-----:R-:W-:Y:S01]  /*3eb90*/  @!P0 IMAD.MOV.U32 R3, RZ, RZ, R36 ;  /* 0x000000ffff038224 */ /* 0x001fe200078e0024 */
[----:B------:R-:W-:Y:S01]  /*3eba0*/  PRMT R144, RZ, 0x7610, R144 ;  /* 0x00007610ff907816 */ /* 0x000fe20000000090 */
[----:B------:R-:W4:Y:S01]  /*3ebb0*/  LDL R39, [R1+0x17bc] ;  /* 0x0017bc0001277983 */ /* 0x000f220000100800 */
[----:B------:R-:W-:-:S02]  /*3ebc0*/  PRMT R143, RZ, 0x7610, R143 ;  /* 0x00007610ff8f7816 */ /* 0x000fc4000000008f */
[----:B------:R-:W-:Y:S01]  /*3ebd0*/  PRMT R142, RZ, 0x7610, R142 ;  /* 0x00007610ff8e7816 */ /* 0x000fe2000000008e */
[----:B------:R-:W4:Y:S04]  /*3ebe0*/  LDL R36, [R1+0x177c] ;  /* 0x00177c0001247983 */ /* 0x000f280000100800 */
[----:B-1----:R-:W4:Y:S04]  /*3ebf0*/  LDL R7, [R1+0x1a40] ;  /* 0x001a400001077983 */ /* 0x002f280000100800 */
[----:B------:R-:W4:Y:S04]  /*3ec00*/  LDL R6, [R1+0x19fc] ;  /* 0x0019fc0001067983 */ /* 0x000f280000100800 */
[----:B------:R-:W4:Y:S04]  /*3ec10*/  LDL R5, [R1+0x1a00] ;  /* 0x001a000001057983 */ /* 0x000f280000100800 */
[----:B------:R-:W4:Y:S01]  /*3ec20*/  LDL R4, [R1+0x19c0] ;  /* 0x0019c00001047983 */ /* 0x000f220000100800 */
[----:B------:R-:W-:-:S02]  /*3ec30*/  PRMT R141, RZ, 0x7610, R141 ;  /* 0x00007610ff8d7816 */ /* 0x000fc4000000008d */
[----:B------:R-:W-:Y:S01]  /*3ec40*/  PRMT R139, RZ, 0x7610, R139 ;  /* 0x00007610ff8b7816 */ /* 0x000fe2000000008b */
[----:B------:R-:W4:Y:S01]  /*3ec50*/  LDL R38, [R1+0x1d4c] ;  /* 0x001d4c0001267983 */ /* 0x000f220000100800 */
[----:B--2---:R-:W-:-:S03]  /*3ec60*/  @!P0 IMAD.MOV.U32 R2, RZ, RZ, R9 ;  /* 0x000000ffff028224 */ /* 0x004fc600078e0009 */
[----:B------:R-:W2:Y:S04]  /*3ec70*/  LDL R9, [R1+0x1a3c] ;  /* 0x001a3c0001097983 */ /* 0x000ea80000100800 */
[----:B------:R3:W2:Y:S02]  /*3ec80*/  @!P0 LDG.E.U8 R145, desc[UR6][R2.64] ;  /* 0x0000000602918981 */ /* 0x0006a4000c1e1100 */
[----:B---3--:R-:W-:Y:S02]  /*3ec90*/  @!P0 IMAD.MOV.U32 R2, RZ, RZ, R26 ;  /* 0x000000ffff028224 */ /* 0x008fe400078e001a */
[----:B------:R-:W3:Y:S01]  /*3eca0*/  LDL R26, [R1+0x19bc] ;  /* 0x0019bc00011a7983 */ /* 0x000ee20000100800 */
[----:B------:R-:W-:Y:S01]  /*3ecb0*/  @!P0 IMAD.MOV.U32 R3, RZ, RZ, R28 ;  /* 0x000000ffff038224 */ /* 0x000fe200078e001c */
[----:B------:R-:W-:-:S02]  /*3ecc0*/  PRMT R137, RZ, 0x7610, R137 ;  /* 0x00007610ff897816 */ /* 0x000fc40000000089 */
[----:B------:R-:W-:Y:S01]  /*3ecd0*/  PRMT R134, RZ, 0x7610, R134 ;  /* 0x00007610ff867816 */ /* 0x000fe20000000086 */
[----:B------:R-:W3:Y:S04]  /*3ece0*/  LDL R28, [R1+0x1780] ;  /* 0x00178000011c7983 */ /* 0x000ee80000100800 */
[----:B------:R4:W3:Y:S02]  /*3ecf0*/  @!P0 LDG.E.U8 R144, desc[UR6][R2.64] ;  /* 0x0000000602908981 */ /* 0x0008e4000c1e1100 */
[----:B----4-:R-:W-:Y:S02]  /*3ed00*/  @!P0 IMAD.MOV.U32 R2, RZ, RZ, R14 ;  /* 0x000000ffff028224 */ /* 0x010fe400078e000e */
[----:B------:R-:W4:Y:S01]  /*3ed10*/  LDL R14, [R1+0x1980] ;  /* 0x00198000010e7983 */ /* 0x000f220000100800 */
[----:B------:R-:W-:-:S03]  /*3ed20*/  @!P0 IMAD.MOV.U32 R3, RZ, RZ, R15 ;  /* 0x000000ffff038224 */ /* 0x000fc600078e000f */
[----:B------:R-:W4:Y:S04]  /*3ed30*/  LDL R15, [R1+0x197c] ;  /* 0x00197c00010f7983 */ /* 0x000f280000100800 */
[----:B------:R0:W4:Y:S02]  /*3ed40*/  @!P0 LDG.E.U8 R143, desc[UR6][R2.64] ;  /* 0x00000006028f8981 */ /* 0x000124000c1e1100 */
[----:B0-----:R-:W-:Y:S02]  /*3ed50*/  @!P0 IMAD.MOV.U32 R2, RZ, RZ, R12 ;  /* 0x000000ffff028224 */ /* 0x001fe400078e000c */
[----:B------:R-:W-:Y:S01]  /*3ed60*/  @!P0 IMAD.MOV.U32 R3, RZ, RZ, R13 ;  /* 0x000000ffff038224 */ /* 0x000fe200078e000d */
[----:B------:R-:W4:Y:S04]  /*3ed70*/  LDL R12, [R1+0x1940] ;  /* 0x00194000010c7983 */ /* 0x000f280000100800 */
[----:B------:R-:W4:Y:S04]  /*3ed80*/  LDL R13, [R1+0x193c] ;  /* 0x00193c00010d7983 */ /* 0x000f280000100800 */
[----:B------:R0:W4:Y:S02]  /*3ed90*/  @!P0 LDG.E.U8 R142, desc[UR6][R2.64] ;  /* 0x00000006028e8981 */ /* 0x000124000c1e1100 */
[----:B0-----:R-:W-:-:S02]  /*3eda0*/  @!P0 IMAD.MOV.U32 R2, RZ, RZ, R10 ;  /* 0x000000ffff028224 */ /* 0x001fc400078e000a */
[----:B------:R-:W-:Y:S01]  /*3edb0*/  @!P0 IMAD.MOV.U32 R3, RZ, RZ, R11 ;  /* 0x000000ffff038224 */ /* 0x000fe200078e000b */
[----:B------:R-:W4:Y:S04]  /*3edc0*/  LDL R10, [R1+0x1900] ;  /* 0x00190000010a7983 */ /* 0x000f280000100800 */
[----:B------:R-:W4:Y:S04]  /*3edd0*/  LDL R11, [R1+0x18fc] ;  /* 0x0018fc00010b7983 */ /* 0x000f280000100800 */
[----:B------:R0:W4:Y:S02]  /*3ede0*/  @!P0 LDG.E.U8 R141, desc[UR6][R2.64] ;  /* 0x00000006028d8981 */ /* 0x000124000c1e1100 */
[----:B0-----:R-:W-:-:S02]  /*3edf0*/  @!P0 IMAD.MOV.U32 R2, RZ, RZ, R7 ;  /* 0x000000ffff028224 */ /* 0x001fc400078e0007 */
[----:B------:R-:W4:Y:S01]  /*3ee00*/  LDL R7, [R1+0x18c0] ;  /* 0x0018c00001077983 */ /* 0x000f220000100800 */
[----:B--2---:R-:W-:-:S03]  /*3ee10*/  @!P0 IMAD.MOV.U32 R3, RZ, RZ, R9 ;  /* 0x000000ffff038224 */ /* 0x004fc600078e0009 */
[----:B------:R-:W2:Y:S04]  /*3ee20*/  LDL R9, [R1+0x18bc] ;  /* 0x0018bc0001097983 */ /* 0x000ea80000100800 */
[----:B------:R0:W2:Y:S02]  /*3ee30*/  @!P0 LDG.E.U8 R139, desc[UR6][R2.64] ;  /* 0x00000006028b8981 */ /* 0x0000a4000c1e1100 */
[----:B0-----:R-:W-:Y:S02]  /*3ee40*/  @!P0 IMAD.MOV.U32 R2, RZ, RZ, R5 ;  /* 0x000000ffff028224 */ /* 0x001fe400078e0005 */
[----:B------:R-:W-:Y:S01]  /*3ee50*/  @!P0 IMAD.MOV.U32 R3, RZ, RZ, R6 ;  /* 0x000000ffff038224 */ /* 0x000fe200078e0006 */
[----:B------:R-:W2:Y:S04]  /*3ee60*/  LDL R5, [R1+0x1880] ;  /* 0x0018800001057983 */ /* 0x000ea80000100800 */
[----:B------:R-:W2:Y:S04]  /*3ee70*/  LDL R6, [R1+0x187c] ;  /* 0x00187c0001067983 */ /* 0x000ea80000100800 */
[----:B------:R0:W2:Y:S02]  /*3ee80*/  @!P0 LDG.E.U8 R137, desc[UR6][R2.64] ;  /* 0x0000000602898981 */ /* 0x0000a4000c1e1100 */
[----:B0-----:R-:W-:-:S02]  /*3ee90*/  @!P0 IMAD.MOV.U32 R2, RZ, RZ, R4 ;  /* 0x000000ffff028224 */ /* 0x001fc400078e0004 */
[----:B------:R-:W2:Y:S01]  /*3eea0*/  LDL R4, [R1+0x1840] ;  /* 0x0018400001047983 */ /* 0x000ea20000100800 */
[----:B---3--:R-:W-:-:S03]  /*3eeb0*/  @!P0 IMAD.MOV.U32 R3, RZ, RZ, R26 ;  /* 0x000000ffff038224 */ /* 0x008fc600078e001a */
[----:B------:R-:W3:Y:S01]  /*3eec0*/  LDL R26, [R1+0x17c0] ;  /* 0x0017c000011a7983 */ /* 0x000ee20000100800 */
[----:B------:R-:W-:-:S03]  /*3eed0*/  PRMT R132, RZ, 0x7610, R132 ;  /* 0x00007610ff847816 */ /* 0x000fc60000000084 */
[----:B------:R4:W3:Y:S01]  /*3eee0*/  @!P0 LDG.E.U8 R134, desc[UR6][R2.64] ;  /* 0x0000000602868981 */ /* 0x0008e2000c1e1100 */
[----:B------:R-:W-:Y:S02]  /*3eef0*/  PRMT R130, RZ, 0x7610, R130 ;  /* 0x00007610ff827816 */ /* 0x000fe40000000082 */
[----:B------:R-:W-:Y:S02]  /*3ef00*/  PRMT R129, RZ, 0x7610, R129 ;  /* 0x00007610ff817816 */ /* 0x000fe40000000081 */
[----:B------:R-:W-:Y:S01]  /*3ef10*/  PRMT R128, RZ, 0x7610, R128 ;  /* 0x00007610ff807816 */ /* 0x000fe20000000080 */
[----:B----4-:R-:W-:Y:S02]  /*3ef20*/  @!P0 IMAD.MOV.U32 R2, RZ, RZ, R14 ;  /* 0x000000ffff028224 */ /* 0x010fe400078e000e */
[----:B------:R-:W-:-:S05]  /*3ef30*/  @!P0 IMAD.MOV.U32 R3, RZ, RZ, R15 ;  /* 0x000000ffff038224 */ /* 0x000fca00078e000f */
[----:B------:R0:W4:Y:S02]  /*3ef40*/  @!P0 LDG.E.U8 R132, desc[UR6][R2.64] ;  /* 0x0000000602848981 */ /* 0x000124000c1e1100 */
[----:B0-----:R-:W-:Y:S02]  /*3ef50*/  @!P0 IMAD.MOV.U32 R2, RZ, RZ, R12 ;  /* 0x000000ffff028224 */ /* 0x001fe400078e000c */
[----:B------:R-:W-:-:S05]  /*3ef60*/  @!P0 IMAD.MOV.U32 R3, RZ, RZ, R13 ;  /* 0x000000ffff038224 */ /* 0x000fca00078e000d */
[----:B------:R0:W4:Y:S01]  /*3ef70*/  @!P0 LDG.E.U8 R130, desc[UR6][R2.64] ;  /* 0x0000000602828981 */ /* 0x000122000c1e1100 */
[----:B------:R-:W-:Y:S01]  /*3ef80*/  PRMT R127, RZ, 0x7610, R127 ;  /* 0x00007610ff7f7816 */ /* 0x000fe2000000007f */
[----:B0-----:R-:W-:Y:S01]  /*3ef90*/  @!P0 IMAD.MOV.U32 R2, RZ, RZ, R10 ;  /* 0x000000ffff028224 */ /* 0x001fe200078e000a */
[----:B------:R-:W-:Y:S01]  /*3efa0*/  PRMT R126, RZ, 0x7610, R126 ;  /* 0x00007610ff7e7816 */ /* 0x000fe2000000007e */
[----:B------:R-:W4:Y:S01]  /*3efb0*/  LDL R10, [R1+0x173c] ;  /* 0x00173c00010a7983 */ /* 0x000f220000100800 */
[----:B------:R-:W-:-:S05]  /*3efc0*/  @!P0 IMAD.MOV.U32 R3, RZ, RZ, R11 ;  /* 0x000000ffff038224 */ /* 0x000fca00078e000b */
[----:B------:R0:W4:Y:S02]  /*3efd0*/  @!P0 LDG.E.U8 R129, desc[UR6][R2.64] ;  /* 0x0000000602818981 */ /* 0x000124000c1e1100 */
[----:B0-----:R-:W-:Y:S01]  /*3efe0*/  @!P0 IMAD.MOV.U32 R2, RZ, RZ, R7 ;  /* 0x000000ffff028224 */ /* 0x001fe200078e0007 */
[----:B------:R-:W-:Y:S01]  /*3eff0*/  PRMT R125, RZ, 0x7610, R125 ;  /* 0x00007610ff7d7816 */ /* 0x000fe2000000007d */
[----:B--2---:R-:W-:Y:S02]  /*3f000*/  @!P0 IMAD.MOV.U32 R3, RZ, RZ, R9 ;  /* 0x000000ffff038224 */ /* 0x004fe400078e0009 */
[----:B------:R-:W2:Y:S04]  /*3f010*/  LDL R9, [R1+0x1740] ;  /* 0x0017400001097983 */ /* 0x000ea80000100800 */
[----:B------:R0:W2:Y:S02]  /*3f020*/  @!P0 LDG.E.U8 R128, desc[UR6][R2.64] ;  /* 0x0000000602808981 */ /* 0x0000a4000c1e1100 */
[----:B0-----:R-:W-:-:S02]  /*3f030*/  @!P0 IMAD.MOV.U32 R2, RZ, RZ, R5 ;  /* 0x000000ffff028224 */ /* 0x001fc400078e0005 */
[----:B------:R-:W-:-:S05]  /*3f040*/  @!P0 IMAD.MOV.U32 R3, RZ, RZ, R6 ;  /* 0x000000ffff038224 */ /* 0x000fca00078e0006 */
[----:B------:R0:W2:Y:S02]  /*3f050*/  @!P0 LDG.E.U8 R127, desc[UR6][R2.64] ;  /* 0x00000006027f8981 */ /* 0x0000a4000c1e1100 */
[----:B0-----:R-:W-:Y:S02]  /*3f060*/  @!P0 IMAD.MOV.U32 R3, RZ, RZ, R133 ;  /* 0x000000ffff038224 */ /* 0x001fe400078e0085 */
[----:B------:R-:W-:-:S05]  /*3f070*/  @!P0 IMAD.MOV.U32 R2, RZ, RZ, R4 ;  /* 0x000000ffff028224 */ /* 0x000fca00078e0004 */
[----:B------:R0:W2:Y:S01]  /*3f080*/  @!P0 LDG.E.U8 R126, desc[UR6][R2.64] ;  /* 0x00000006027e8981 */ /* 0x0000a2000c1e1100 */
[----:B------:R-:W-:Y:S02]  /*3f090*/  LOP3.LUT R5, R168, 0xffff, RZ, 0xc0, !PT ;  /* 0x0000ffffa8057812 */ /* 0x000fe400078ec0ff */
[----:B------:R-:W-:Y:S01]  /*3f0a0*/  LOP3.LUT R4, R165, 0xffff, RZ, 0xc0, !PT ;  /* 0x0000ffffa5047812 */ /* 0x000fe200078ec0ff */
[----:B0-----:R-:W-:Y:S02]  /*3f0b0*/  @!P0 IMAD.MOV.U32 R2, RZ, RZ, R138 ;  /* 0x000000ffff028224 */ /* 0x001fe400078e008a */
[----:B------:R-:W-:-:S05]  /*3f0c0*/  @!P0 IMAD.MOV.U32 R3, RZ, RZ, R149 ;  /* 0x000000ffff038224 */ /* 0x000fca00078e0095 */
[----:B------:R0:W2:Y:S01]  /*3f0d0*/  @!P0 LDG.E.U8 R125, desc[UR6][R2.64] ;  /* 0x00000006027d8981 */ /* 0x0000a2000c1e1100 */
[----:B------:R-:W-:Y:S02]  /*3f0e0*/  PRMT R15, R5, 0x3340, R4 ;  /* 0x00003340050f7816 */ /* 0x000fe40000000004 */
[----:B------:R-:W-:Y:S02]  /*3f0f0*/  LOP3.LUT R5, R163, 0xffff, RZ, 0xc0, !PT ;  /* 0x0000ffffa3057812 */ /* 0x000fe400078ec0ff */
[----:B------:R-:W-:Y:S02]  /*3f100*/  LOP3.LUT R4, R164, 0xffff, RZ, 0xc0, !PT ;  /* 0x0000ffffa4047812 */ /* 0x000fe400078ec0ff */
[----:B0-----:R-:W-:Y:S02]  /*3f110*/  LOP3.LUT R3, R166, 0xffff, RZ, 0xc0, !PT ;  /* 0x0000ffffa6037812 */ /* 0x001fe400078ec0ff */
[----:B------:R-:W-:-:S04]  /*3f120*/  LOP3.LUT R2, R167, 0xffff, RZ, 0xc0, !PT ;  /* 0x0000ffffa7027812 */ /* 0x000fc800078ec0ff */
[----:B------:R-:W-:Y:S02]  /*3f130*/  PRMT R14, R3, 0x3340, R2 ;  /* 0x00003340030e7816 */ /* 0x000fe40000000002 */
[----:B------:R-:W-:Y:S02]  /*3f140*/  LOP3.LUT R3, R160, 0xffff, RZ, 0xc0, !PT ;  /* 0x0000ffffa0037812 */ /* 0x000fe400078ec0ff */
[----:B------:R-:W-:Y:S02]  /*3f150*/  LOP3.LUT R2, R161, 0xffff, RZ, 0xc0, !PT ;  /* 0x0000ffffa1027812 */ /* 0x000fe400078ec0ff */
[----:B------:R-:W-:Y:S02]  /*3f160*/  PRMT R13, R5, 0x3340, R4 ;  /* 0x00003340050d7816 */ /* 0x000fe40000000004 */
[----:B------:R-:W-:Y:S02]  /*3f170*/  PRMT R12, R3, 0x3340, R2 ;  /* 0x00003340030c7816 */ /* 0x000fe40000000002 */
[----:B------:R-:W-:-:S02]  /*3f180*/  LOP3.LUT R5, R162, 0xffff, RZ, 0xc0, !PT ;  /* 0x0000ffffa2057812 */ /* 0x000fc400078ec0ff */
[----:B------:R-:W-:Y:S02]  /*3f190*/  LOP3.LUT R4, R158, 0xffff, RZ, 0xc0, !PT ;  /* 0x0000ffff9e047812 */ /* 0x000fe400078ec0ff */
        /* <DEDUP_REMOVED lines=10> */
[----:B------:R-:W-:-:S02]  /*3f240*/  PRMT R4, R15, 0x5410, R14 ;  /* 0x000054100f047816 */ /* 0x000fc4000000000e */
[----:B------:R-:W-:Y:S01]  /*3f250*/  PRMT R7, R7, 0x5410, R2 ;  /* 0x0000541007077816 */ /* 0x000fe20000000002 */
[----:B------:R-:W2:Y:S01]  /*3f260*/  LDL R15, [R1+0x1700] ;  /* 0x00170000010f7983 */ /* 0x000ea20000100800 */
[----:B------:R-:W-:-:S03]  /*3f270*/  PRMT R5, R13, 0x5410, R12 ;  /* 0x000054100d057816 */ /* 0x000fc6000000000c */
[----:B------:R-:W2:Y:S04]  /*3f280*/  LDL R14, [R1+0x16bc] ;  /* 0x0016bc00010e7983 */ /* 0x000ea80000100800 */
[----:B------:R-:W2:Y:S01]  /*3f290*/  LDL R13, [R1+0x16c0] ;  /* 0x0016c000010d7983 */ /* 0x000ea20000100800 */
[----:B------:R-:W-:-:S03]  /*3f2a0*/  PRMT R6, R11, 0x5410, R6 ;  /* 0x000054100b067816 */ /* 0x000fc60000000006 */
[----:B------:R-:W2:Y:S04]  /*3f2b0*/  LDL R12, [R1+0x167c] ;  /* 0x00167c00010c7983 */ /* 0x000ea80000100800 */
[----:B------:R-:W2:Y:S04]  /*3f2c0*/  LDL R11, [R1+0x1680] ;  /* 0x00168000010b7983 */ /* 0x000ea80000100800 */
[----:B------:R0:W-:Y:S04]  /*3f2d0*/  STS.128 [R38+UR4+0x10000], R4 ;  /* 0x0100000426007988 */ /* 0x0001e80008000c04 */
[----:B0-----:R-:W2:Y:S04]  /*3f2e0*/  LDL R5, [R1+0x163c] ;  /* 0x00163c0001057983 */ /* 0x001ea80000100800 */
[----:B------:R-:W2:Y:S01]  /*3f2f0*/  LDL R4, [R1+0x1640] ;  /* 0x0016400001047983 */ /* 0x000ea20000100800 */
[----:B------:R-:W-:Y:S01]  /*3f300*/  PRMT R252, RZ, 0x7610, R252 ;  /* 0x00007610fffc7816 */ /* 0x000fe200000000fc */
[----:B------:R-:W-:Y:S01]  /*3f310*/  @!P0 IMAD.MOV.U32 R3, RZ, RZ, R39 ;  /* 0x000000ffff038224 */ /* 0x000fe200078e0027 */
[----:B------:R-:W-:Y:S01]  /*3f320*/  PRMT R251, RZ, 0x7610, R251 ;  /* 0x00007610fffb7816 */ /* 0x000fe200000000fb */
[----:B------:R-:W2:Y:S01]  /*3f330*/  LDL R7, [R1+0x15bc] ;  /* 0x0015bc0001077983 */ /* 0x000ea20000100800 */
[----:B------:R-:W-:-:S02]  /*3f340*/  PRMT R250, RZ, 0x7610, R250 ;  /* 0x00007610fffa7816 */ /* 0x000fc400000000fa */
[----:B------:R-:W-:Y:S01]  /*3f350*/  PRMT R249, RZ, 0x7610, R249 ;  /* 0x00007610fff97816 */ /* 0x000fe200000000f9 */
[----:B------:R-:W2:Y:S01]  /*3f360*/  LDL R6, [R1+0x15c0] ;  /* 0x0015c00001067983 */ /* 0x000ea20000100800 */
[----:B------:R-:W-:Y:S02]  /*3f370*/  PRMT R248, RZ, 0x7610, R248 ;  /* 0x00007610fff87816 */ /* 0x000fe400000000f8 */
[----:B------:R-:W-:Y:S01]  /*3f380*/  PRMT R247, RZ, 0x7610, R247 ;  /* 0x00007610fff77816 */ /* 0x000fe200000000f7 */
[----:B------:R-:W2:Y:S01]  /*3f390*/  LDL R38, [R1+0x1d48] ;  /* 0x001d480001267983 */ /* 0x000ea20000100800 */
[----:B---3--:R-:W-:Y:S01]  /*3f3a0*/  @!P0 IMAD.MOV.U32 R2, RZ, RZ, R26 ;  /* 0x000000ffff028224 */ /* 0x008fe200078e001a */
[----:B------:R-:W-:Y:S02]  /*3f3b0*/  PRMT R246, RZ, 0x7610, R246 ;  /* 0x00007610fff67816 */ /* 0x000fe400000000f6 */
[----:B------:R-:W3:Y:S04]  /*3f3c0*/  LDL R26, [R1+0x16fc] ;  /* 0x0016fc00011a7983 */ /* 0x000ee80000100800 */
[----:B------:R0:W3:Y:S01]  /*3f3d0*/  @!P0 LDG.E.U8 R252, desc[UR6][R2.64] ;  /* 0x0000000602fc8981 */ /* 0x0000e2000c1e1100 */
[----:B------:R-:W-:-:S02]  /*3f3e0*/  PRMT R245, RZ, 0x7610, R245 ;  /* 0x00007610fff57816 */ /* 0x000fc400000000f5 */
[----:B------:R-:W-:Y:S01]  /*3f3f0*/  PRMT R244, RZ, 0x7610, R244 ;  /* 0x00007610fff47816 */ /* 0x000fe200000000f4 */
[----:B------:R-:W3:Y:S01]  /*3f400*/  LDL R39, [R1+0x13bc] ;  /* 0x0013bc0001277983 */ /* 0x000ee20000100800 */
[----:B0-----:R-:W-:Y:S02]  /*3f410*/  @!P0 IMAD.MOV.U32 R2, RZ, RZ, R28 ;  /* 0x000000ffff028224 */ /* 0x001fe400078e001c */
[----:B------:R-:W-:Y:S01]  /*3f420*/  @!P0 IMAD.MOV.U32 R3, RZ, RZ, R36 ;  /* 0x000000ffff038224 */ /* 0x000fe200078e0024 */
[----:B------:R-:W-:Y:S01]  /*3f430*/  PRMT R243, RZ, 0x7610, R243 ;  /* 0x00007610fff37816 */ /* 0x000fe200000000f3 */
[----:B------:R-:W3:Y:S04]  /*3f440*/  LDL R36, [R1+0x137c] ;  /* 0x00137c0001247983 */ /* 0x000ee80000100800 */
[----:B------:R4:W3:Y:S01]  /*3f450*/  @!P0 LDG.E.U8 R251, desc[UR6][R2.64] ;  /* 0x0000000602fb8981 */ /* 0x0008e2000c1e1100 */
[----:B------:R-:W-:-:S02]  /*3f460*/  PRMT R242, RZ, 0x7610, R242 ;  /* 0x00007610fff27816 */ /* 0x000fc400000000f2 */
[----:B------:R-:W-:Y:S01]  /*3f470*/  PRMT R241, RZ, 0x7610, R241 ;  /* 0x00007610fff17816 */ /* 0x000fe200000000f1 */
[----:B------:R-:W3:Y:S01]  /*3f480*/  LDL R28, [R1+0x1380] ;  /* 0x00138000011c7983 */ /* 0x000ee20000100800 */
[----:B----4-:R-:W-:-:S03]  /*3f490*/  @!P0 IMAD.MOV.U32 R3, RZ, RZ, R10 ;  /* 0x000000ffff038224 */ /* 0x010fc600078e000a */
[----:B------:R-:W4:Y:S01]  /*3f4a0*/  LDL R10, [R1+0x15fc] ;  /* 0x0015fc00010a7983 */ /* 0x000f220000100800 */
[----:B--2---:R-:W-:-:S03]  /*3f4b0*/  @!P0 IMAD.MOV.U32 R2, RZ, RZ, R9 ;  /* 0x000000ffff028224 */ /* 0x004fc600078e0009 */
[----:B------:R-:W2:Y:S04]  /*3f4c0*/  LDL R9, [R1+0x1600] ;  /* 0x0016000001097983 */ /* 0x000ea80000100800 */
[----:B------:R0:W2:Y:S02]  /*3f4d0*/  @!P0 LDG.E.U8 R250, desc[UR6][R2.64] ;  /* 0x0000000602fa8981 */ /* 0x0000a4000c1e1100 */
[----:B0-----:R-:W-:Y:S02]  /*3f4e0*/  @!P0 IMAD.MOV.U32 R2, RZ, RZ, R15 ;  /* 0x000000ffff028224 */ /* 0x001fe400078e000f */
[----:B------:R-:W2:Y:S01]  /*3f4f0*/  LDL R15, [R1+0x1540] ;  /* 0x00154000010f7983 */ /* 0x000ea20000100800 */
[----:B---3--:R-:W-:-:S03]  /*3f500*/  @!P0 IMAD.MOV.U32 R3, RZ, RZ, R26 ;  /* 0x000000ffff038224 */ /* 0x008fc600078e001a */
[----:B------:R-:W3:Y:S04]  /*3f510*/  LDL R26, [R1+0x153c] ;  /* 0x00153c00011a7983 */ /* 0x000ee80000100800 */
[----:B------:R0:W3:Y:S02]  /*3f520*/  @!P0 LDG.E.U8 R249, desc[UR6][R2.64] ;  /* 0x0000000602f98981 */ /* 0x0000e4000c1e1100 */
[----:B0-----:R-:W-:Y:S02]  /*3f530*/  @!P0 IMAD.MOV.U32 R2, RZ, RZ, R13 ;  /* 0x000000ffff028224 */ /* 0x001fe400078e000d */
[----:B------:R-:W-:Y:S01]  /*3f540*/  @!P0 IMAD.MOV.U32 R3, RZ, RZ, R14 ;  /* 0x000000ffff038224 */ /* 0x000fe200078e000e */
[----:B------:R-:W3:Y:S04]  /*3f550*/  LDL R13, [R1+0x1500] ;  /* 0x00150000010d7983 */ /* 0x000ee80000100800 */
[----:B------:R0:W3:Y:S04]  /*3f560*/  @!P0 LDG.E.U8 R248, desc[UR6][R2.64] ;  /* 0x0000000602f88981 */ /* 0x0000e8000c1e1100 */
[----:B------:R-:W3:Y:S01]  /*3f570*/  LDL R14, [R1+0x14fc] ;  /* 0x0014fc00010e7983 */ /* 0x000ee20000100800 */
[----:B0-----:R-:W-:-:S02]  /*3f580*/  @!P0 IMAD.MOV.U32 R2, RZ, RZ, R11 ;  /* 0x000000ffff028224 */ /* 0x001fc400078e000b */
[----:B------:R-:W-:Y:S01]  /*3f590*/  @!P0 IMAD.MOV.U32 R3, RZ, RZ, R12 ;  /* 0x000000ffff038224 */ /* 0x000fe200078e000c */
[----:B------:R-:W3:Y:S04]  /*3f5a0*/  LDL R11, [R1+0x14c0] ;  /* 0x0014c000010b7983 */ /* 0x000ee80000100800 */
[----:B------:R0:W3:Y:S04]  /*3f5b0*/  @!P0 LDG.E.U8 R247, desc[UR6][R2.64] ;  /* 0x0000000602f78981 */ /* 0x0000e8000c1e1100 */
[----:B------:R-:W3:Y:S01]  /*3f5c0*/  LDL R12, [R1+0x14bc] ;  /* 0x0014bc00010c7983 */ /* 0x000ee20000100800 */
[----:B0-----:R-:W-:-:S02]  /*3f5d0*/  @!P0 IMAD.MOV.U32 R2, RZ, RZ, R4 ;  /* 0x000000ffff028224 */ /* 0x001fc400078e0004 */
[----:B------:R-:W-:Y:S01]  /*3f5e0*/  @!P0 IMAD.MOV.U32 R3, RZ, RZ, R5 ;  /* 0x000000ffff038224 */ /* 0x000fe200078e0005 */
[----:B------:R-:W3:Y:S04]  /*3f5f0*/  LDL R4, [R1+0x1580] ;  /* 0x0015800001047983 */ /* 0x000ee80000100800 */
[----:B------:R-:W3:Y:S04]  /*3f600*/  LDL R5, [R1+0x157c] ;  /* 0x00157c0001057983 */ /* 0x000ee80000100800 */
[----:B------:R4:W3:Y:S02]  /*3f610*/  @!P0 LDG.E.U8 R246, desc[UR6][R2.64] ;  /* 0x0000000602f68981 */ /* 0x0008e4000c1e1100 */
[----:B----4-:R-:W-:-:S02]  /*3f620*/  @!P0 IMAD.MOV.U32 R3, RZ, RZ, R10 ;  /* 0x000000ffff038224 */ /* 0x010fc400078e000a */
        /* <DEDUP_REMOVED lines=9> */
[----:B---3--:R-:W-:-:S02]  /*3f6c0*/  @!P0 IMAD.MOV.U32 R2, RZ, RZ, R4 ;  /* 0x000000ffff028224 */ /* 0x008fc400078e0004 */
[----:B------:R-:W3:Y:S01]  /*3f6d0*/  LDL R4, [R1+0x1400] ;  /* 0x0014000001047983 */ /* 0x000ee20000100800 */
[----:B------:R-:W-:-:S03]  /*3f6e0*/  @!P0 IMAD.MOV.U32 R3, RZ, RZ, R5 ;  /* 0x000000ffff038224 */ /* 0x000fc600078e0005 */
[----:B------:R-:W3:Y:S04]  /*3f6f0*/  LDL R5, [R1+0x13fc] ;  /* 0x0013fc0001057983 */ /* 0x000ee80000100800 */
[----:B------:R0:W3:Y:S02]  /*3f700*/  @!P0 LDG.E.U8 R243, desc[UR6][R2.64] ;  /* 0x0000000602f38981 */ /* 0x0000e4000c1e1100 */
[----:B0-----:R-:W-:Y:S02]  /*3f710*/  @!P0 IMAD.MOV.U32 R3, RZ, RZ, R26 ;  /* 0x000000ffff038224 */ /* 0x001fe400078e001a */
[----:B------:R-:W3:Y:S01]  /*3f720*/  LDL R26, [R1+0x13c0] ;  /* 0x0013c000011a7983 */ /* 0x000ee20000100800 */
[----:B------:R-:W-:-:S05]  /*3f730*/  @!P0 IMAD.MOV.U32 R2, RZ, RZ, R15 ;  /* 0x000000ffff028224 */ /* 0x000fca00078e000f */
[----:B------:R0:W3:Y:S01]  /*3f740*/  @!P0 LDG.E.U8 R242, desc[UR6][R2.64] ;  /* 0x0000000602f28981 */ /* 0x0000e2000c1e1100 */
[----:B------:R-:W-:Y:S01]  /*3f750*/  PRMT R240, RZ, 0x7610, R240 ;  /* 0x00007610fff07816 */ /* 0x000fe200000000f0 */
[----:B0-----:R-:W-:Y:S02]  /*3f760*/  @!P0 IMAD.MOV.U32 R2, RZ, RZ, R13 ;  /* 0x000000ffff028224 */ /* 0x001fe400078e000d */
[----:B------:R-:W-:-:S05]  /*3f770*/  @!P0 IMAD.MOV.U32 R3, RZ, RZ, R14 ;  /* 0x000000ffff038224 */ /* 0x000fca00078e000e */
[----:B------:R0:W3:Y:S01]  /*3f780*/  @!P0 LDG.E.U8 R241, desc[UR6][R2.64] ;  /* 0x0000000602f18981 */ /* 0x0000e2000c1e1100 */
[----:B------:R-:W-:Y:S01]  /*3f790*/  PRMT R239, RZ, 0x7610, R239 ;  /* 0x00007610ffef7816 */ /* 0x000fe200000000ef */
[----:B0-----:R-:W-:Y:S02]  /*3f7a0*/  @!P0 IMAD.MOV.U32 R2, RZ, RZ, R11 ;  /* 0x000000ffff028224 */ /* 0x001fe400078e000b */
[----:B------:R-:W-:-:S05]  /*3f7b0*/  @!P0 IMAD.MOV.U32 R3, RZ, RZ, R12 ;  /* 0x000000ffff038224 */ /* 0x000fca00078e000c */
[----:B------:R4:W3:Y:S01]  /*3f7c0*/  @!P0 LDG.E.U8 R240, desc[UR6][R2.64] ;  /* 0x0000000602f08981 */ /* 0x0008e2000c1e1100 */
[----:B------:R-:W-:Y:S01]  /*3f7d0*/  PRMT R238, RZ, 0x7610, R238 ;  /* 0x00007610ffee7816 */ /* 0x000fe200000000ee */
[----:B----4-:R-:W-:Y:S01]  /*3f7e0*/  @!P0 IMAD.MOV.U32 R3, RZ, RZ, R10 ;  /* 0x000000ffff038224 */ /* 0x010fe200078e000a */
[----:B------:R-:W-:Y:S01]  /*3f7f0*/  PRMT R237, RZ, 0x7610, R237 ;  /* 0x00007610ffed7816 */ /* 0x000fe200000000ed */
[----:B------:R-:W4:Y:S01]  /*3f800*/  LDL R10, [R1+0x133c] ;  /* 0x00133c00010a7983 */ /* 0x000f220000100800 */
[----:B--2---:R-:W-:-:S03]  /*3f810*/  @!P0 IMAD.MOV.U32 R2, RZ, RZ, R9 ;  /* 0x000000ffff028224 */ /* 0x004fc600078e0009 */
[----:B------:R-:W2:Y:S04]  /*3f820*/  LDL R9, [R1+0x1340] ;  /* 0x0013400001097983 */ /* 0x000ea80000100800 */
[----:B------:R0:W4:Y:S02]  /*3f830*/  @!P0 LDG.E.U8 R239, desc[UR6][R2.64] ;  /* 0x0000000602ef8981 */ /* 0x000124000c1e1100 */
[----:B0-----:R-:W-:Y:S02]  /*3f840*/  @!P0 IMAD.MOV.U32 R2, RZ, RZ, R6 ;  /* 0x000000ffff028224 */ /* 0x001fe400078e0006 */
[----:B------:R-:W-:-:S05]  /*3f850*/  @!P0 IMAD.MOV.U32 R3, RZ, RZ, R7 ;  /* 0x000000ffff038224 */ /* 0x000fca00078e0007 */
[----:B------:R3:W4:Y:S02]  /*3f860*/  @!P0 LDG.E.U8 R238, desc[UR6][R2.64] ;  /* 0x0000000602ee8981 */ /* 0x000724000c1e1100 */
[----:B---3--:R-:W-:Y:S02]  /*3f870*/  @!P0 IMAD.MOV.U32 R2, RZ, RZ, R4 ;  /* 0x000000ffff028224 */ /* 0x008fe400078e0004 */
[----:B------:R-:W-:Y:S01]  /*3f880*/  @!P0 IMAD.MOV.U32 R3, RZ, RZ, R5 ;  /* 0x000000ffff038224 */ /* 0x000fe200078e0005 */
[----:B------:R-:W-:Y:S02]  /*3f890*/  LOP3.LUT R5, R182, 0xffff, RZ, 0xc0, !PT ;  /* 0x0000ffffb6057812 */ /* 0x000fe400078ec0ff */
[----:B------:R-:W-:Y:S02]  /*3f8a0*/  LOP3.LUT R4, R183, 0xffff, RZ, 0xc0, !PT ;  /* 0x0000ffffb7047812 */ /* 0x000fe400078ec0ff */
[----:B------:R0:W3:Y:S02]  /*3f8b0*/  @!P0 LDG.E.U8 R237, desc[UR6][R2.64] ;  /* 0x0000000602ed8981 */ /* 0x0000e4000c1e1100 */
[----:B------:R-:W-:-:S02]  /*3f8c0*/  PRMT R15, R5, 0x3340, R4 ;  /* 0x00003340050f7816 */ /* 0x000fc40000000004 */
[----:B------:R-:W-:Y:S02]  /*3f8d0*/  LOP3.LUT R5, R181, 0xffff, RZ, 0xc0, !PT ;  /* 0x0000ffffb5057812 */ /* 0x000fe400078ec0ff */
[----:B0-----:R-:W-:Y:S02]  /*3f8e0*/  LOP3.LUT R3, R184, 0xffff, RZ, 0xc0, !PT ;  /* 0x0000ffffb8037812 */ /* 0x001fe400078ec0ff */
[----:B------:R-:W-:Y:S02]  /*3f8f0*/  LOP3.LUT R2, R180, 0xffff, RZ, 0xc0, !PT ;  /* 0x0000ffffb4027812 */ /* 0x000fe400078ec0ff */
[----:B------:R-:W-:Y:S02]  /*3f900*/  LOP3.LUT R4, R177, 0xffff, RZ, 0xc0, !PT ;  /* 0x0000ffffb1047812 */ /* 0x000fe400078ec0ff */
[----:B------:R-:W-:Y:S02]  /*3f910*/  PRMT R14, R3, 0x3340, R2 ;  /* 0x00003340030e7816 */ /* 0x000fe40000000002 */
[----:B------:R-:W-:-:S02]  /*3f920*/  LOP3.LUT R3, R178, 0xffff, RZ, 0xc0, !PT ;  /* 0x0000ffffb2037812 */ /* 0x000fc400078ec0ff */
[----:B------:R-:W-:Y:S02]  /*3f930*/  LOP3.LUT R2, R179, 0xffff, RZ, 0xc0, !PT ;  /* 0x0000ffffb3027812 */ /* 0x000fe400078ec0ff */
[----:B------:R-:W-:Y:S02]  /*3f940*/  PRMT R13, R5, 0x3340, R4 ;  /* 0x00003340050d7816 */ /* 0x000fe40000000004 */
[----:B------:R-:W-:Y:S02]  /*3f950*/  PRMT R12, R3, 0x3340, R2 ;  /* 0x00003340030c7816 */ /* 0x000fe40000000002 */
[----:B------:R-:W-:Y:S02]  /*3f960*/  LOP3.LUT R5, R175, 0xffff, RZ, 0xc0, !PT ;  /* 0x0000ffffaf057812 */ /* 0x000fe400078ec0ff */
[----:B------:R-:W-:Y:S02]  /*3f970*/  LOP3.LUT R4, R176, 0xffff, RZ, 0xc0, !PT ;  /* 0x0000ffffb0047812 */ /* 0x000fe400078ec0ff */
        /* <DEDUP_REMOVED lines=10> */
[----:B------:R-:W-:Y:S02]  /*3fa20*/  PRMT R4, R15, 0x5410, R14 ;  /* 0x000054100f047816 */ /* 0x000fe4000000000e */
[----:B------:R-:W-:Y:S01]  /*3fa30*/  PRMT R7, R7, 0x5410, R2 ;  /* 0x0000541007077816 */ /* 0x000fe20000000002 */
[----:B------:R-:W-:Y:S01]  /*3fa40*/  @!P0 IMAD.MOV.U32 R2, RZ, RZ, R26 ;  /* 0x000000ffff028224 */ /* 0x000fe200078e001a */
[----:B------:R-:W3:Y:S04]  /*3fa50*/  LDL R15, [R1+0x1300] ;  /* 0x00130000010f7983 */ /* 0x000ee80000100800 */
[----:B------:R-:W3:Y:S01]  /*3fa60*/  LDL R26, [R1+0x12fc] ;  /* 0x0012fc00011a7983 */ /* 0x000ee20000100800 */
[----:B------:R-:W-:-:S03]  /*3fa70*/  PRMT R5, R13, 0x5410, R12 ;  /* 0x000054100d057816 */ /* 0x000fc6000000000c */
[----:B------:R-:W3:Y:S04]  /*3fa80*/  LDL R14, [R1+0x12bc] ;  /* 0x0012bc00010e7983 */ /* 0x000ee80000100800 */
[----:B------:R-:W3:Y:S01]  /*3fa90*/  LDL R13, [R1+0x12c0] ;  /* 0x0012c000010d7983 */ /* 0x000ee20000100800 */
[----:B------:R-:W-:-:S03]  /*3faa0*/  PRMT R6, R11, 0x5410, R6 ;  /* 0x000054100b067816 */ /* 0x000fc60000000006 */
[----:B------:R-:W3:Y:S04]  /*3fab0*/  LDL R12, [R1+0x127c] ;  /* 0x00127c00010c7983 */ /* 0x000ee80000100800 */
[----:B------:R-:W3:Y:S04]  /*3fac0*/  LDL R11, [R1+0x1280] ;  /* 0x00128000010b7983 */ /* 0x000ee80000100800 */
[----:B------:R0:W-:Y:S04]  /*3fad0*/  STS.128 [R38+UR4+0x10000], R4 ;  /* 0x0100000426007988 */ /* 0x0001e80008000c04 */
[----:B0-----:R-:W3:Y:S04]  /*3fae0*/  LDL R5, [R1+0x123c] ;  /* 0x00123c0001057983 */ /* 0x001ee80000100800 */
[----:B------:R-:W3:Y:S01]  /*3faf0*/  LDL R4, [R1+0x1240] ;  /* 0x0012400001047983 */ /* 0x000ee20000100800 */
[----:B------:R-:W-:Y:S01]  /*3fb00*/  PRMT R236, RZ, 0x7610, R236 ;  /* 0x00007610ffec7816 */ /* 0x000fe200000000ec */
[----:B------:R-:W-:Y:S01]  /*3fb10*/  @!P0 IMAD.MOV.U32 R3, RZ, RZ, R39 ;  /* 0x000000ffff038224 */ /* 0x000fe200078e0027 */
[----:B------:R-:W-:Y:S01]  /*3fb20*/  PRMT R235, RZ, 0x7610, R235 ;  /* 0x00007610ffeb7816 */ /* 0x000fe200000000eb */
[----:B------:R-:W3:Y:S04]  /*3fb30*/  LDL R7, [R1+0x11bc] ;  /* 0x0011bc0001077983 */ /* 0x000ee80000100800 */
[----:B------:R0:W3:Y:S01]  /*3fb40*/  @!P0 LDG.E.U8 R236, desc[UR6][R2.64] ;  /* 0x0000000602ec8981 */ /* 0x0000e2000c1e1100 */
[----:B------:R-:W-:-:S02]  /*3fb50*/  PRMT R234, RZ, 0x7610, R234 ;  /* 0x00007610ffea7816 */ /* 0x000fc400000000ea */
[----:B------:R-:W-:Y:S01]  /*3fb60*/  PRMT R233, RZ, 0x7610, R233 ;  /* 0x00007610ffe97816 */ /* 0x000fe200000000e9 */
[----:B------:R-:W3:Y:S01]  /*3fb70*/  LDL R6, [R1+0x11c0] ;  /* 0x0011c00001067983 */ /* 0x000ee20000100800 */
[----:B------:R-:W-:Y:S02]  /*3fb80*/  PRMT R232, RZ, 0x7610, R232 ;  /* 0x00007610ffe87816 */ /* 0x000fe400000000e8 */
        /* <DEDUP_REMOVED lines=13> */
[----:B--2---:R-:W-:Y:S02]  /*3fc60*/  @!P0 IMAD.MOV.U32 R2, RZ, RZ, R9 ;  /* 0x000000ffff028224 */ /* 0x004fe400078e0009 */
[----:B----4-:R-:W-:Y:S01]  /*3fc70*/  @!P0 IMAD.MOV.U32 R3, RZ, RZ, R10 ;  /* 0x000000ffff038224 */ /* 0x010fe200078e000a */
[----:B------:R-:W2:Y:S04]  /*3fc80*/  LDL R9, [R1+0x1200] ;  /* 0x0012000001097983 */ /* 0x000ea80000100800 */
[----:B------:R3:W4:Y:S04]  /*3fc90*/  @!P0 LDG.E.U8 R234, desc[UR6][R2.64] ;  /* 0x0000000602ea8981 */ /* 0x000728000c1e1100 */
[----:B------:R-:W4:Y:S01]  /*3fca0*/  LDL R10, [R1+0x11fc] ;  /* 0x0011fc00010a7983 */ /* 0x000f220000100800 */
[----:B---3--:R-:W-:-:S03]  /*3fcb0*/  @!P0 IMAD.MOV.U32 R2, RZ, RZ, R15 ;  /* 0x000000ffff028224 */ /* 0x008fc600078e000f */
[----:B------:R-:W3:Y:S01]  /*3fcc0*/  LDL R15, [R1+0x1140] ;  /* 0x00114000010f7983 */ /* 0x000ee20000100800 */
[----:B------:R-:W-:-:S03]  /*3fcd0*/  @!P0 IMAD.MOV.U32 R3, RZ, RZ, R26 ;  /* 0x000000ffff038224 */ /* 0x000fc600078e001a */
        /* <DEDUP_REMOVED lines=17> */
[----:B--2---:R-:W-:-:S02]  /*3fdf0*/  @!P0 IMAD.MOV.U32 R2, RZ, RZ, R9 ;  /* 0x000000ffff028224 */ /* 0x004fc400078e0009 */
[----:B------:R-:W2:Y:S01]  /*3fe00*/  LDL R9, [R1+0xc68] ;  /* 0x000c680001097983 */ /* 0x000ea20000100800 */
[----:B----4-:R-:W-:-:S03]  /*3fe10*/  @!P0 IMAD.MOV.U32 R3, RZ, RZ, R10 ;  /* 0x000000ffff038224 */ /* 0x010fc600078e000a */
[----:B------:R-:W4:Y:S04]  /*3fe20*/  LDL R10, [R1+0xc64] ;  /* 0x000c6400010a7983 */ /* 0x000f280000100800 */
[----:B------:R0:W4:Y:S02]  /*3fe30*/  @!P0 LDG.E.U8 R229, desc[UR6][R2.64] ;  /* 0x0000000602e58981 */ /* 0x000124000c1e1100 */
[----:B0-----:R-:W-:Y:S02]  /*3fe40*/  @!P0 IMAD.MOV.U32 R2, RZ, RZ, R6 ;  /* 0x000000ffff028224 */ /* 0x001fe400078e0006 */
[----:B------:R-:W-:Y:S01]  /*3fe50*/  @!P0 IMAD.MOV.U32 R3, RZ, RZ, R7 ;  /* 0x000000ffff038224 */ /* 0x000fe200078e0007 */
[----:B------:R-:W4:Y:S04]  /*3fe60*/  LDL R6, [R1+0xc28] ;  /* 0x000c280001067983 */ /* 0x000f280000100800 */
[----:B------:R-:W4:Y:S04]  /*3fe70*/  LDL R7, [R1+0xc24] ;  /* 0x000c240001077983 */ /* 0x000f280000100800 */
[----:B------:R3:W4:Y:S02]  /*3fe80*/  @!P0 LDG.E.U8 R228, desc[UR6][R2.64] ;  /* 0x0000000602e48981 */ /* 0x000724000c1e1100 */
[----:B---3--:R-:W-:-:S02]  /*3fe90*/  @!P0 IMAD.MOV.U32 R2, RZ, RZ, R4 ;  /* 0x000000ffff028224 */ /* 0x008fc400078e0004 */
[----:B------:R-:W3:Y:S01]  /*3fea0*/  LDL R4, [R1+0xbe8] ;  /* 0x000be80001047983 */ /* 0x000ee20000100800 */
[----:B------:R-:W-:-:S03]  /*3feb0*/  @!P0 IMAD.MOV.U32 R3, RZ, RZ, R5 ;  /* 0x000000ffff038224 */ /* 0x000fc600078e0005 */
[----:B------:R-:W3:Y:S04]  /*3fec0*/  LDL R5, [R1+0xbe4] ;  /* 0x000be40001057983 */ /* 0x000ee80000100800 */
[----:B------:R0:W3:Y:S01]  /*3fed0*/  @!P0 LDG.E.U8 R227, desc[UR6][R2.64] ;  /* 0x0000000602e38981 */ /* 0x0000e2000c1e1100 */
[----:B------:R-:W-:Y:S01]  /*3fee0*/  PRMT R225, RZ, 0x7610, R225 ;  /* 0x00007610ffe17816 */ /* 0x000fe200000000e1 */
[----:B0-----:R-:W-:Y:S02]  /*3fef0*/  @!P0 IMAD.MOV.U32 R2, RZ, RZ, R15 ;  /* 0x000000ffff028224 */ /* 0x001fe400078e000f */
[----:B------:R-:W-:Y:S01]  /*3ff00*/  @!P0 IMAD.MOV.U32 R3, RZ, RZ, R26 ;  /* 0x000000ffff038224 */ /* 0x000fe200078e001a */
[----:B------:R-:W-:Y:S01]  /*3ff10*/  PRMT R224, RZ, 0x7610, R224 ;  /* 0x00007610ffe07816 */ /* 0x000fe200000000e0 */
[----:B------:R-:W3:Y:S04]  /*3ff20*/  LDL R26, [R1+0xb68] ;  /* 0x000b6800011a7983 */ /* 0x000ee80000100800 */
[----:B------:R0:W3:Y:S02]  /*3ff30*/  @!P0 LDG.E.U8 R226, desc[UR6][R2.64] ;  /* 0x0000000602e28981 */ /* 0x0000e4000c1e1100 */
[----:B0-----:R-:W-:-:S02]  /*3ff40*/  @!P0 IMAD.MOV.U32 R2, RZ, RZ, R13 ;  /* 0x000000ffff028224 */ /* 0x001fc400078e000d */
[----:B------:R-:W-:-:S05]  /*3ff50*/  @!P0 IMAD.MOV.U32 R3, RZ, RZ, R14 ;  /* 0x000000ffff038224 */ /* 0x000fca00078e000e */
[----:B------:R0:W3:Y:S01]  /*3ff60*/  @!P0 LDG.E.U8 R225, desc[UR6][R2.64] ;  /* 0x0000000602e18981 */ /* 0x0000e2000c1e1100 */
[----:B------:R-:W-:Y:S01]  /*3ff70*/  PRMT R223, RZ, 0x7610, R223 ;  /* 0x00007610ffdf7816 */ /* 0x000fe200000000df */
[----:B0-----:R-:W-:Y:S02]  /*3ff80*/  @!P0 IMAD.MOV.U32 R2, RZ, RZ, R11 ;  /* 0x000000ffff028224 */ /* 0x001fe400078e000b */
[----:B------:R-:W-:-:S05]  /*3ff90*/  @!P0 IMAD.MOV.U32 R3, RZ, RZ, R12 ;  /* 0x000000ffff038224 */ /* 0x000fca00078e000c */
[----:B------:R2:W3:Y:S01]  /*3ffa0*/  @!P0 LDG.E.U8 R224, desc[UR6][R2.64] ;  /* 0x0000000602e08981 */ /* 0x0004e2000c1e1100 */
[----:B------:R-:W-:Y:S01]  /*3ffb0*/  PRMT R222, RZ, 0x7610, R222 ;  /* 0x00007610ffde7816 */ /* 0x000fe200000000de */
[----:B--2---:R-:W-:Y:S02]  /*3ffc0*/  @!P0 IMAD.MOV.U32 R2, RZ, RZ, R9 ;  /* 0x000000ffff028224 */ /* 0x004fe400078e0009 */
[----:B----4-:R-:W-:Y:S01]  /*3ffd0*/  @!P0 IMAD.MOV.U32 R3, RZ, RZ, R10 ;  /* 0x000000ffff038224 */ /* 0x010fe200078e000a */
[----:B------:R-:W-:Y:S01]  /*3ffe0*/  PRMT R221, RZ, 0x7610, R221 ;  /* 0x00007610ffdd7816 */ /* 0x000fe200000000dd */
[----:B------:R-:W2:Y:S04]  /*3fff0*/  LDL R10, [R1+0xb24] ;  /* 0x000b2400010a7983 */ /* 0x000ea80000100800 */
[----:B------:R0:W4:Y:S04]  /*40000*/  @!P0 LDG.E.U8 R223, desc[UR6][R2.64] ;  /* 0x0000000602df8981 */ /* 0x000128000c1e1100 */
[----:B------:R-:W4:Y:S01]  /*40010*/  LDL R9, [R1+0xb28] ;  /* 0x000b280001097983 */ /* 0x000f220000100800 */
[----:B0-----:R-:W-:-:S02]  /*40020*/  @!P0 IMAD.MOV.U32 R2, RZ, RZ, R6 ;  /* 0x000000ffff028224 */ /* 0x001fc400078e0006 */
        /* <DEDUP_REMOVED lines=31> */
[----:B------:R-:W3:Y:S01]  /*40220*/  LDL R15, [R1+0xae4] ;  /* 0x000ae400010f7983 */ /* 0x000ee20000100800 */
[----:B------:R-:W-:-:S02]  /*40230*/  PRMT R6, R11, 0x5410, R6 ;  /* 0x000054100b067816 */ /* 0x000fc40000000006 */
[----:B------:R-:W-:Y:S01]  /*40240*/  PRMT R7, R7, 0x5410, R2 ;  /* 0x0000541007077816 */ /* 0x000fe20000000002 */
[----:B------:R-:W3:Y:S04]  /*40250*/  LDL R14, [R1+0xae8] ;  /* 0x000ae800010e7983 */ /* 0x000ee80000100800 */
[----:B------:R0:W-:Y:S01]  /*40260*/  STS.128 [R36+UR4+0x10000], R4 ;  /* 0x0100000424007988 */ /* 0x0001e20008000c04 */
[----:B------:R-:W-:Y:S01]  /*40270*/  PRMT R220, RZ, 0x7610, R220 ;  /* 0x00007610ffdc7816 */ /* 0x000fe200000000dc */
[----:B------:R-:W-:Y:S01]  /*40280*/  @!P0 IMAD.MOV.U32 R3, RZ, RZ, R39 ;  /* 0x000000ffff038224 */ /* 0x000fe200078e0027 */
[----:B------:R-:W-:Y:S01]  /*40290*/  PRMT R219, RZ, 0x7610, R219 ;  /* 0x00007610ffdb7816 */ /* 0x000fe200000000db */
[----:B------:R-:W3:Y:S04]  /*402a0*/  LDL R13, [R1+0xa64] ;  /* 0x000a6400010d7983 */ /* 0x000ee80000100800 */
[----:B------:R-:W3:Y:S04]  /*402b0*/  LDL R12, [R1+0xa68] ;  /* 0x000a6800010c7983 */ /* 0x000ee80000100800 */
[----:B------:R-:W3:Y:S04]  /*402c0*/  LDL R11, [R1+0xa24] ;  /* 0x000a2400010b7983 */ /* 0x000ee80000100800 */
[----:B0-----:R-:W3:Y:S04]  /*402d0*/  LDL R5, [R1+0xaa4] ;  /* 0x000aa40001057983 */ /* 0x001ee80000100800 */
[----:B------:R-:W3:Y:S01]  /*402e0*/  LDL R4, [R1+0xaa8] ;  /* 0x000aa80001047983 */ /* 0x000ee20000100800 */
[----:B------:R-:W-:Y:S01]  /*402f0*/  @!P0 IMAD.MOV.U32 R2, RZ, RZ, R38 ;  /* 0x000000ffff028224 */ /* 0x000fe200078e0026 */
[----:B------:R-:W-:-:S02]  /*40300*/  PRMT R218, RZ, 0x7610, R218 ;  /* 0x00007610ffda7816 */ /* 0x000fc400000000da */
[----:B------:R-:W3:Y:S04]  /*40310*/  LDL R7, [R1+0x9e8] ;  /* 0x0009e80001077983 */ /* 0x000ee80000100800 */
[----:B------:R0:W3:Y:S02]  /*40320*/  @!P0 LDG.E.U8 R220, desc[UR6][R2.64] ;  /* 0x0000000602dc8981 */ /* 0x0000e4000c1e1100 */
[----:B0-----:R-:W-:Y:S02]  /*40330*/  @!P0 IMAD.MOV.U32 R2, RZ, RZ, R26 ;  /* 0x000000ffff028224 */ /* 0x001fe400078e001a */
[----:B------:R-:W-:-:S05]  /*40340*/  @!P0 IMAD.MOV.U32 R3, RZ, RZ, R28 ;  /* 0x000000ffff038224 */ /* 0x000fca00078e001c */
[----:B------:R2:W3:Y:S02]  /*40350*/  @!P0 LDG.E.U8 R219, desc[UR6][R2.64] ;  /* 0x0000000602db8981 */ /* 0x0004e4000c1e1100 */
[----:B--2---:R-:W-:Y:S02]  /*40360*/  @!P0 IMAD.MOV.U32 R3, RZ, RZ, R10 ;  /* 0x000000ffff038224 */ /* 0x004fe400078e000a */
[----:B------:R-:W2:Y:S01]  /*40370*/  LDL R10, [R1+0xa28] ;  /* 0x000a2800010a7983 */ /* 0x000ea20000100800 */
[----:B----4-:R-:W-:-:S03]  /*40380*/  @!P0 IMAD.MOV.U32 R2, RZ, RZ, R9 ;  /* 0x000000ffff028224 */ /* 0x010fc600078e0009 */
[----:B------:R-:W4:Y:S01]  /*40390*/  LDL R9, [R1+0x9e4] ;  /* 0x0009e40001097983 */ /* 0x000f220000100800 */
[----:B------:R-:W-:-:S03]  /*403a0*/  PRMT R217, RZ, 0x7610, R217 ;  /* 0x00007610ffd97816 */ /* 0x000fc600000000d9 */
[----:B------:R3:W4:Y:S04]  /*403b0*/  @!P0 LDG.E.U8 R218, desc[UR6][R2.64] ;  /* 0x0000000602da8981 */ /* 0x000728000c1e1100 */
[----:B------:R-:W4:Y:S04]  /*403c0*/  LDL.LU R28, [R1+0x9a4] ;  /* 0x0009a400011c7983 */ /* 0x000f280000300800 */
[----:B------:R-:W4:Y:S01]  /*403d0*/  LDL R6, [R1+0x9a8] ;  /* 0x0009a80001067983 */ /* 0x000f220000100800 */
[----:B---3--:R-:W-:Y:S02]  /*403e0*/  @!P0 IMAD.MOV.U32 R3, RZ, RZ, R15 ;  /* 0x000000ffff038224 */ /* 0x008fe400078e000f */
[----:B------:R-:W-:-:S05]  /*403f0*/  @!P0 IMAD.MOV.U32 R2, RZ, RZ, R14 ;  /* 0x000000ffff028224 */ /* 0x000fca00078e000e */
[----:B------:R0:W3:Y:S02]  /*40400*/  @!P0 LDG.E.U8 R217, desc[UR6][R2.64] ;  /* 0x0000000602d98981 */ /* 0x0000e4000c1e1100 */
[----:B0-----:R-:W-:Y:S02]  /*40410*/  @!P0 IMAD.MOV.U32 R3, RZ, RZ, R5 ;  /* 0x000000ffff038224 */ /* 0x001fe400078e0005 */
[----:B------:R-:W3:Y:S01]  /*40420*/  LDL R5, [R1+0x1120] ;  /* 0x0011200001057983 */ /* 0x000ee20000100800 */
[----:B------:R-:W-:-:S03]  /*40430*/  @!P0 IMAD.MOV.U32 R2, RZ, RZ, R4 ;  /* 0x000000ffff028224 */ /* 0x000fc600078e0004 */
[----:B------:R-:W3:Y:S01]  /*40440*/  LDL R4, [R1+0x1d24] ;  /* 0x001d240001047983 */ /* 0x000ee20000100800 */
[----:B------:R-:W-:Y:S02]  /*40450*/  PRMT R216, RZ, 0x7610, R216 ;  /* 0x00007610ffd87816 */ /* 0x000fe400000000d8 */
[----:B------:R-:W-:Y:S01]  /*40460*/  PRMT R215, RZ, 0x7610, R215 ;  /* 0x00007610ffd77816 */ /* 0x000fe200000000d7 */
[----:B------:R-:W3:Y:S04]  /*40470*/  LDL.LU R14, [R1+0x670] ;  /* 0x00067000010e7983 */ /* 0x000ee80000300800 */
[----:B------:R0:W3:Y:S01]  /*40480*/  @!P0 LDG.E.U8 R216, desc[UR6][R2.64] ;  /* 0x0000000602d88981 */ /* 0x0000e2000c1e1100 */
[----:B------:R-:W-:Y:S01]  /*40490*/  PRMT R214, RZ, 0x7610, R214 ;  /* 0x00007610ffd67816 */ /* 0x000fe200000000d6 */
[----:B0-----:R-:W-:-:S02]  /*404a0*/  @!P0 IMAD.MOV.U32 R2, RZ, RZ, R12 ;  /* 0x000000ffff028224 */ /* 0x001fc400078e000c */
[----:B------:R-:W-:-:S05]  /*404b0*/  @!P0 IMAD.MOV.U32 R3, RZ, RZ, R13 ;  /* 0x000000ffff038224 */ /* 0x000fca00078e000d */
[----:B------:R2:W3:Y:S01]  /*404c0*/  @!P0 LDG.E.U8 R215, desc[UR6][R2.64] ;  /* 0x0000000602d78981 */ /* 0x0004e2000c1e1100 */
[----:B------:R-:W-:Y:S01]  /*404d0*/  PRMT R213, RZ, 0x7610, R213 ;  /* 0x00007610ffd57816 */ /* 0x000fe200000000d5 */
[----:B--2---:R-:W-:Y:S02]  /*404e0*/  @!P0 IMAD.MOV.U32 R2, RZ, RZ, R10 ;  /* 0x000000ffff028224 */ /* 0x004fe400078e000a */
[----:B------:R-:W-:-:S05]  /*404f0*/  @!P0 IMAD.MOV.U32 R3, RZ, RZ, R11 ;  /* 0x000000ffff038224 */ /* 0x000fca00078e000b */
[----:B------:R0:W2:Y:S01]  /*40500*/  @!P0 LDG.E.U8 R214, desc[UR6][R2.64] ;  /* 0x0000000602d68981 */ /* 0x0000a2000c1e1100 */
[----:B------:R-:W-:Y:S01]  /*40510*/  PRMT R212, RZ, 0x7610, R212 ;  /* 0x00007610ffd47816 */ /* 0x000fe200000000d4 */
[----:B0-----:R-:W-:Y:S02]  /*40520*/  @!P0 IMAD.MOV.U32 R2, RZ, RZ, R7 ;  /* 0x000000ffff028224 */ /* 0x001fe400078e0007 */
[----:B----4-:R-:W-:Y:S01]  /*40530*/  @!P0 IMAD.MOV.U32 R3, RZ, RZ, R9 ;  /* 0x000000ffff038224 */ /* 0x010fe200078e0009 */
[----:B------:R-:W-:Y:S01]  /*40540*/  PRMT R211, RZ, 0x7610, R211 ;  /* 0x00007610ffd37816 */ /* 0x000fe200000000d3 */
[----:B------:R-:W4:Y:S04]  /*40550*/  LDL.LU R9, [R1+0x668] ;  /* 0x0006680001097983 */ /* 0x000f280000300800 */
[----:B------:R0:W2:Y:S04]  /*40560*/  @!P0 LDG.E.U8 R213, desc[UR6][R2.64] ;  /* 0x0000000602d58981 */ /* 0x0000a8000c1e1100 */
[----:B------:R-:W4:Y:S04]  /*40570*/  LDL.LU R10, [R1+0x968] ;  /* 0x00096800010a7983 */ /* 0x000f280000300800 */
[----:B------:R-:W2:Y:S01]  /*40580*/  LDL R39, [R1+0x1cf8] ;  /* 0x001cf80001277983 */ /* 0x000ea20000100800 */
[----:B0-----:R-:W-:-:S02]  /*40590*/  @!P0 IMAD.MOV.U32 R2, RZ, RZ, R6 ;  /* 0x000000ffff028224 */ /* 0x001fc400078e0006 */
[----:B------:R-:W-:Y:S01]  /*405a0*/  @!P0 IMAD.MOV.U32 R3, RZ, RZ, R28 ;  /* 0x000000ffff038224 */ /* 0x000fe200078e001c */
[----:B------:R-:W4:Y:S04]  /*405b0*/  LDL R15, [R1+0x1cb8] ;  /* 0x001cb800010f7983 */ /* 0x000f280000100800 */
[----:B------:R3:W4:Y:S04]  /*405c0*/  @!P0 LDG.E.U8 R212, desc[UR6][R2.64] ;  /* 0x0000000602d48981 */ /* 0x000728000c1e1100 */
[----:B------:R-:W4:Y:S04]  /*405d0*/  LDL R13, [R1+0x1c74] ;  /* 0x001c7400010d7983 */ /* 0x000f280000100800 */
[----:B------:R-:W4:Y:S04]  /*405e0*/  LDL R12, [R1+0x1c78] ;  /* 0x001c7800010c7983 */ /* 0x000f280000100800 */
[----:B------:R-:W4:Y:S04]  /*405f0*/  LDL R11, [R1+0x964] ;  /* 0x00096400010b7983 */ /* 0x000f280000100800 */
[----:B------:R-:W4:Y:S04]  /*40600*/  LDL R7, [R1+0x1c34] ;  /* 0x001c340001077983 */ /* 0x000f280000100800 */
[----:B------:R-:W4:Y:S01]  /*40610*/  LDL R6, [R1+0x1c38] ;  /* 0x001c380001067983 */ /* 0x000f220000100800 */
[----:B---3--:R-:W-:-:S03]  /*40620*/  @!P0 IMAD.MOV.U32 R3, RZ, RZ, R5 ;  /* 0x000000ffff038224 */ /* 0x008fc600078e0005 */
[----:B------:R-:W3:Y:S01]  /*40630*/  LDL R5, [R1+0x1bf4] ;  /* 0x001bf40001057983 */ /* 0x000ee20000100800 */
[----:B------:R-:W-:-:S03]  /*40640*/  @!P0 IMAD.MOV.U32 R2, RZ, RZ, R4 ;  /* 0x000000ffff028224 */ /* 0x000fc600078e0004 */
[----:B------:R-:W3:Y:S04]  /*40650*/  LDL R4, [R1+0x1bf8] ;  /* 0x001bf80001047983 */ /* 0x000ee80000100800 */
[----:B------:R-:W3:Y:S04]  /*40660*/  LDL.LU R38, [R1+0x660] ;  /* 0x0006600001267983 */ /* 0x000ee80000300800 */
[----:B------:R-:W3:Y:S04]  /*40670*/  LDL.LU R41, [R1+0x664] ;  /* 0x0006640001297983 */ /* 0x000ee80000300800 */
[----:B------:R-:W3:Y:S04]  /*40680*/  LDL.LU R26, [R1+0x654] ;  /* 0x00065400011a7983 */ /* 0x000ee80000300800 */
[----:B------:R-:W3:Y:S04]  /*40690*/  LDL.LU R36, [R1+0x658] ;  /* 0x0006580001247983 */ /* 0x000ee80000300800 */
[----:B------:R2:W3:Y:S04]  /*406a0*/  @!P0 LDG.E.U8 R211, desc[UR6][R2.64] ;  /* 0x0000000602d38981 */ /* 0x0004e8000c1e1100 */
[----:B------:R-:W4:Y:S01]  /*406b0*/  LDL R3, [R1+0x1cf4] ;  /* 0x001cf40001037983 */ /* 0x000f220000100800 */
[----:B------:R-:W-:Y:S01]  /*406c0*/  PRMT R210, RZ, 0x7610, R210 ;  /* 0x00007610ffd27816 */ /* 0x000fe200000000d2 */
[----:B--2---:R-:W-:-:S02]  /*406d0*/  @!P0 IMAD.MOV.U32 R2, RZ, RZ, R39 ;  /* 0x000000ffff028224 */ /* 0x004fc400078e0027 */
[----:B------:R-:W2:Y:S04]  /*406e0*/  LDL.LU R39, [R1+0x648] ;  /* 0x0006480001277983 */ /* 0x000ea80000300800 */
[----:B----4-:R0:W4:Y:S04]  /*406f0*/  @!P0 LDG.E.U8 R210, desc[UR6][R2.64] ;  /* 0x0000000602d28981 */ /* 0x010128000c1e1100 */
[----:B------:R-:W3:Y:S01]  /*40700*/  LDL R3, [R1+0x1cb4] ;  /* 0x001cb40001037983 */ /* 0x000ee20000100800 */
[----:B------:R-:W-:Y:S01]  /*40710*/  PRMT R209, RZ, 0x7610, R209 ;  /* 0x00007610ffd17816 */ /* 0x000fe200000000d1 */
[----:B0-----:R-:W-:Y:S01]  /*40720*/  @!P0 IMAD.MOV.U32 R2, RZ, RZ, R15 ;  /* 0x000000ffff028224 */ /* 0x001fe200078e000f */
[----:B------:R-:W-:-:S02]  /*40730*/  PRMT R208, RZ, 0x7610, R208 ;  /* 0x00007610ffd07816 */ /* 0x000fc400000000d0 */
[----:B------:R-:W-:Y:S02]  /*40740*/  PRMT R207, RZ, 0x7610, R207 ;  /* 0x00007610ffcf7816 */ /* 0x000fe400000000cf */
[----:B------:R-:W-:Y:S02]  /*40750*/  PRMT R206, RZ, 0x7610, R206 ;  /* 0x00007610ffce7816 */ /* 0x000fe400000000ce */
[----:B------:R-:W-:Y:S01]  /*40760*/  PRMT R205, RZ, 0x7610, R205 ;  /* 0x00007610ffcd7816 */ /* 0x000fe200000000cd */
[----:B---3--:R0:W3:Y:S02]  /*40770*/  @!P0 LDG.E.U8 R209, desc[UR6][R2.64] ;  /* 0x0000000602d18981 */ /* 0x0080e4000c1e1100 */
[----:B0-----:R-:W-:Y:S02]  /*40780*/  @!P0 IMAD.MOV.U32 R2, RZ, RZ, R12 ;  /* 0x000000ffff028224 */ /* 0x001fe400078e000c */
[----:B------:R-:W-:-:S05]  /*40790*/  @!P0 IMAD.MOV.U32 R3, RZ, RZ, R13 ;  /* 0x000000ffff038224 */ /* 0x000fca00078e000d */
[----:B------:R0:W3:Y:S02]  /*407a0*/  @!P0 LDG.E.U8 R208, desc[UR6][R2.64] ;  /* 0x0000000602d08981 */ /* 0x0000e4000c1e1100 */
[----:B0-----:R-:W-:Y:S02]  /*407b0*/  @!P0 IMAD.MOV.U32 R2, RZ, RZ, R10 ;  /* 0x000000ffff028224 */ /* 0x001fe400078e000a */
[----:B------:R-:W-:-:S05]  /*407c0*/  @!P0 IMAD.MOV.U32 R3, RZ, RZ, R11 ;  /* 0x000000ffff038224 */ /* 0x000fca00078e000b */
[----:B------:R0:W4:Y:S02]  /*407d0*/  @!P0 LDG.E.U8 R207, desc[UR6][R2.64] ;  /* 0x0000000602cf8981 */ /* 0x000124000c1e1100 */
[----:B0-----:R-:W-:Y:S02]  /*407e0*/  @!P0 IMAD.MOV.U32 R2, RZ, RZ, R6 ;  /* 0x000000ffff028224 */ /* 0x001fe400078e0006 */
[----:B------:R-:W-:-:S05]  /*407f0*/  @!P0 IMAD.MOV.U32 R3, RZ, RZ, R7 ;  /* 0x000000ffff038224 */ /* 0x000fca00078e0007 */
[----:B------:R0:W3:Y:S02]  /*40800*/  @!P0 LDG.E.U8 R206, desc[UR6][R2.64] ;  /* 0x0000000602ce8981 */ /* 0x0000e4000c1e1100 */
[----:B0-----:R-:W-:Y:S02]  /*40810*/  @!P0 IMAD.MOV.U32 R2, RZ, RZ, R4 ;  /* 0x000000ffff028224 */ /* 0x001fe400078e0004 */
[----:B------:R-:W-:Y:S01]  /*40820*/  @!P0 IMAD.MOV.U32 R3, RZ, RZ, R5 ;  /* 0x000000ffff038224 */ /* 0x000fe200078e0005 */
[----:B------:R-:W-:Y:S02]  /*40830*/  LOP3.LUT R4, R9, 0xffff, RZ, 0xc0, !PT ;  /* 0x0000ffff09047812 */ /* 0x000fe400078ec0ff */
[----:B------:R-:W4:Y:S04]  /*40840*/  LDL R9, [R1+0x1bb8] ;  /* 0x001bb80001097983 */ /* 0x000f280000100800 */
[----:B------:R0:W3:Y:S02]  /*40850*/  @!P0 LDG.E.U8 R205, desc[UR6][R2.64] ;  /* 0x0000000602cd8981 */ /* 0x0000e4000c1e1100 */
[----:B0-----:R-:W-:-:S02]  /*40860*/  LOP3.LUT R3, R25, 0xffff, RZ, 0xc0, !PT ;  /* 0x0000ffff19037812 */ /* 0x001fc400078ec0ff */
[----:B------:R-:W3:Y:S01]  /*40870*/  LDL R25, [R1+0x1bb4] ;  /* 0x001bb40001197983 */ /* 0x000ee20000100800 */
[----:B------:R-:W-:-:S03]  /*40880*/  LOP3.LUT R2, R0, 0xffff, RZ, 0xc0, !PT ;  /* 0x0000ffff00027812 */ /* 0x000fc600078ec0ff */
[----:B------:R-:W3:Y:S01]  /*40890*/  LDL R0, [R1+0x1d40] ;  /* 0x001d400001007983 */ /* 0x000ee20000100800 */
[----:B------:R-:W-:Y:S02]  /*408a0*/  LOP3.LUT R5, R14, 0xffff, RZ, 0xc0, !PT ;  /* 0x0000ffff0e057812 */ /* 0x000fe400078ec0ff */
[----:B------:R-:W-:Y:S02]  /*408b0*/  PRMT R14, R3, 0x3340, R2 ;  /* 0x00003340030e7816 */ /* 0x000fe40000000002 */
[----:B------:R-:W-:Y:S02]  /*408c0*/  PRMT R15, R5, 0x3340, R4 ;  /* 0x00003340050f7816 */ /* 0x000fe40000000004 */
[----:B------:R-:W-:Y:S02]  /*408d0*/  LOP3.LUT R5, R38, 0xffff, RZ, 0xc0, !PT ;  /* 0x0000ffff26057812 */ /* 0x000fe400078ec0ff */
[----:B------:R-:W-:Y:S01]  /*408e0*/  LOP3.LUT R4, R41, 0xffff, RZ, 0xc0, !PT ;  /* 0x0000ffff29047812 */ /* 0x000fe200078ec0ff */
[----:B------:R-:W3:Y:S01]  /*408f0*/  LDL R38, [R1+0x1af8] ;  /* 0x001af80001267983 */ /* 0x000ee20000100800 */
[----:B------:R-:W-:-:S02]  /*40900*/  LOP3.LUT R3, R26, 0xffff, RZ, 0xc0, !PT ;  /* 0x0000ffff1a037812 */ /* 0x000fc400078ec0ff */
[----:B------:R-:W-:Y:S01]  /*40910*/  LOP3.LUT R2, R36, 0xffff, RZ, 0xc0, !PT ;  /* 0x0000ffff24027812 */ /* 0x000fe200078ec0ff */
[----:B------:R-:W3:Y:S01]  /*40920*/  LDL R41, [R1+0x1b38] ;  /* 0x001b380001297983 */ /* 0x000ee20000100800 */
[----:B------:R-:W-:Y:S02]  /*40930*/  PRMT R13, R5, 0x3340, R4 ;  /* 0x00003340050d7816 */ /* 0x000fe40000000004 */
[----:B------:R-:W-:Y:S01]  /*40940*/  PRMT R12, R3, 0x3340, R2 ;  /* 0x00003340030c7816 */ /* 0x000fe20000000002 */
[----:B------:R-:W3:Y:S01]  /*40950*/  LDL R36, [R1+0x1ab4] ;  /* 0x001ab40001247983 */ /* 0x000ee20000100800 */
[----:B--2---:R-:W-:Y:S02]  /*40960*/  LOP3.LUT R5, R39, 0xffff, RZ, 0xc0, !PT ;  /* 0x0000ffff27057812 */ /* 0x004fe400078ec0ff */
[----:B------:R-:W-:Y:S01]  /*40970*/  LOP3.LUT R4, R189, 0xffff, RZ, 0xc0, !PT ;  /* 0x0000ffffbd047812 */ /* 0x000fe200078ec0ff */
[----:B------:R-:W2:Y:S01]  /*40980*/  LDL R39, [R1+0x1af4] ;  /* 0x001af40001277983 */ /* 0x000ea20000100800 */
[----:B------:R-:W-:-:S02]  /*40990*/  LOP3.LUT R3, R151, 0xffff, RZ, 0xc0, !PT ;  /* 0x0000ffff97037812 */ /* 0x000fc400078ec0ff */
[----:B------:R-:W-:Y:S01]  /*409a0*/  LOP3.LUT R2, R140, 0xffff, RZ, 0xc0, !PT ;  /* 0x0000ffff8c027812 */ /* 0x000fe200078ec0ff */
[----:B------:R-:W2:Y:S01]  /*409b0*/  LDL R189, [R1+0x1b34] ;  /* 0x001b340001bd7983 */ /* 0x000ea20000100800 */
[----:B------:R-:W-:Y:S02]  /*409c0*/  PRMT R11, R5, 0x3340, R4 ;  /* 0x00003340050b7816 */ /* 0x000fe40000000004 */
[----:B------:R-:W-:Y:S01]  /*409d0*/  PRMT R6, R3, 0x3340, R2 ;  /* 0x0000334003067816 */ /* 0x000fe20000000002 */
[----:B------:R-:W2:Y:S01]  /*409e0*/  LDL R26, [R1+0x1ab8] ;  /* 0x001ab800011a7983 */ /* 0x000ea20000100800 */
[----:B------:R-:W-:Y:S02]  /*409f0*/  LOP3.LUT R5, R135, 0xffff, RZ, 0xc0, !PT ;  /* 0x0000ffff87057812 */ /* 0x000fe400078ec0ff */
[----:B------:R-:W-:Y:S02]  /*40a00*/  LOP3.LUT R4, R202, 0xffff, RZ, 0xc0, !PT ;  /* 0x0000ffffca047812 */ /* 0x000fe400078ec0ff */
[----:B------:R-:W-:-:S02]  /*40a10*/  LOP3.LUT R3, R203, 0xffff, RZ, 0xc0, !PT ;  /* 0x0000ffffcb037812 */ /* 0x000fc400078ec0ff */
[----:B------:R-:W-:Y:S02]  /*40a20*/  LOP3.LUT R2, R204, 0xffff, RZ, 0xc0, !PT ;  /* 0x0000ffffcc027812 */ /* 0x000fe400078ec0ff */
[----:B------:R-:W-:Y:S02]  /*40a30*/  PRMT R7, R5, 0x3340, R4 ;  /* 0x0000334005077816 */ /* 0x000fe40000000004 */
[----:B------:R-:W-:Y:S02]  /*40a40*/  PRMT R2, R3, 0x3340, R2 ;  /* 0x0000334003027816 */ /* 0x000fe40000000002 */
[----:B------:R-:W-:Y:S02]  /*40a50*/  PRMT R204, RZ, 0x7610, R204 ;  /* 0x00007610ffcc7816 */ /* 0x000fe400000000cc */
[----:B------:R-:W-:Y:S02]  /*40a60*/  PRMT R7, R7, 0x5410, R2 ;  /* 0x0000541007077816 */ /* 0x000fe40000000002 */
[----:B------:R-:W-:-:S02]  /*40a70*/  PRMT R4, R15, 0x5410, R14 ;  /* 0x000054100f047816 */ /* 0x000fc4000000000e */
[----:B------:R-:W-:Y:S02]  /*40a80*/  PRMT R5, R13, 0x5410, R12 ;  /* 0x000054100d057816 */ /* 0x000fe4000000000c */
[----:B------:R-:W-:Y:S01]  /*40a90*/  PRMT R6, R11, 0x5410, R6 ;  /* 0x000054100b067816 */ /* 0x000fe20000000006 */
[----:B----4-:R-:W-:Y:S02]  /*40aa0*/  @!P0 IMAD.MOV.U32 R2, RZ, RZ, R9 ;  /* 0x000000ffff028224 */ /* 0x010fe400078e0009 */
[----:B------:R-:W4:Y:S01]  /*40ab0*/  LDL R9, [R1+0x1a78] ;  /* 0x001a780001097983 */ /* 0x000f220000100800 */
[----:B---3--:R-:W-:-:S03]  /*40ac0*/  @!P0 IMAD.MOV.U32 R3, RZ, RZ, R25 ;  /* 0x000000ffff038224 */ /* 0x008fc600078e0019 */
[----:B------:R-:W3:Y:S04]  /*40ad0*/  LDL R25, [R1+0x1a74] ;  /* 0x001a740001197983 */ /* 0x000ee80000100800 */
[----:B------:R0:W3:Y:S04]  /*40ae0*/  @!P0 LDG.E.U8 R204, desc[UR6][R2.64] ;  /* 0x0000000602cc8981 */ /* 0x0000e8000c1e1100 */
[----:B------:R-:W0:Y:S04]  /*40af0*/  LDL R2, [R1+0x1b74] ;  /* 0x001b740001027983 */ /* 0x000e280000100800 */
[----:B------:R-:W0:Y:S04]  /*40b00*/  LDL R3, [R1+0x1b78] ;  /* 0x001b780001037983 */ /* 0x000e280000100800 */
[----:B------:R-:W3:Y:S04]  /*40b10*/  LDL.LU R135, [R1+0x1834] ;  /* 0x0018340001877983 */ /* 0x000ee80000300800 */
[----:B------:R-:W3:Y:S04]  /*40b20*/  LDL.LU R140, [R1+0x17f8] ;  /* 0x0017f800018c7983 */ /* 0x000ee80000300800 */
[----:B------:R1:W-:Y:S04]  /*40b30*/  STS.128 [R0+UR4+0x10000], R4 ;  /* 0x0100000400007988 */ /* 0x0003e80008000c04 */
[----:B------:R-:W3:Y:S04]  /*40b40*/  LDL.LU R151, [R1+0x17f4] ;  /* 0x0017f40001977983 */ /* 0x000ee80000300800 */
[----:B-1----:R-:W3:Y:S04]  /*40b50*/  LDL.LU R0, [R1+0x9a0] ;  /* 0x0009a00001007983 */ /* 0x002ee80000300800 */
[----:B------:R-:W3:Y:S04]  /*40b60*/  LDL R4, [R1+0x1a38] ;  /* 0x001a380001047983 */ /* 0x000ee80000100800 */
[----:B------:R-:W3:Y:S04]  /*40b70*/  LDL R7, [R1+0x1a34] ;  /* 0x001a340001077983 */ /* 0x000ee80000100800 */
[----:B------:R-:W3:Y:S01]  /*40b80*/  LDL R6, [R1+0x19f4] ;  /* 0x0019f40001067983 */ /* 0x000ee20000100800 */
[----:B------:R-:W-:-:S02]  /*40b90*/  PRMT R203, RZ, 0x7610, R203 ;  /* 0x00007610ffcb7816 */ /* 0x000fc400000000cb */
[----:B------:R-:W-:Y:S01]  /*40ba0*/  PRMT R202, RZ, 0x7610, R202 ;  /* 0x00007610ffca7816 */ /* 0x000fe200000000ca */
[----:B------:R-:W3:Y:S01]  /*40bb0*/  LDL R5, [R1+0x19f8] ;  /* 0x0019f80001057983 */ /* 0x000ee20000100800 */
[----:B------:R-:W-:Y:S02]  /*40bc0*/  PRMT R201, RZ, 0x7610, R201 ;  /* 0x00007610ffc97816 */ /* 0x000fe400000000c9 */
[----:B------:R-:W-:Y:S02]  /*40bd0*/  PRMT R200, RZ, 0x7610, R200 ;  /* 0x00007610ffc87816 */ /* 0x000fe400000000c8 */
[----:B------:R-:W-:Y:S02]  /*40be0*/  PRMT R199, RZ, 0x7610, R199 ;  /* 0x00007610ffc77816 */ /* 0x000fe400000000c7 */
[----:B------:R-:W-:Y:S02]  /*40bf0*/  PRMT R198, RZ, 0x7610, R198 ;  /* 0x00007610ffc67816 */ /* 0x000fe400000000c6 */
[----:B0-----:R-:W-:-:S04]  /*40c00*/  @!P0 LOP3.LUT R3, R3, R2, RZ, 0x3c, !PT ;  /* 0x0000000203038212 */ /* 0x001fc800078e3cff */
[----:B------:R-:W-:-:S04]  /*40c10*/  @!P0 LOP3.LUT R2, R3, R2, RZ, 0x3c, !PT ;  /* 0x0000000203028212 */ /* 0x000fc800078e3cff */
[----:B------:R-:W-:-:S05]  /*40c20*/  @!P0 LOP3.LUT R3, R3, R2, RZ, 0x3c, !PT ;  /* 0x0000000203038212 */ /* 0x000fca00078e3cff */
[----:B------:R0:W3:Y:S02]  /*40c30*/  @!P0 LDG.E.U8 R203, desc[UR6][R2.64] ;  /* 0x0000000602cb8981 */ /* 0x0000e4000c1e1100 */
[----:B0-----:R-:W-:Y:S02]  /*40c40*/  @!P0 IMAD.MOV.U32 R2, RZ, RZ, R41 ;  /* 0x000000ffff028224 */ /* 0x001fe400078e0029 */
[----:B--2---:R-:W-:Y:S01]  /*40c50*/  @!P0 IMAD.MOV.U32 R3, RZ, RZ, R189 ;  /* 0x000000ffff038224 */ /* 0x004fe200078e00bd */
[----:B------:R-:W2:Y:S04]  /*40c60*/  LDL R41, [R1+0x19b8] ;  /* 0x0019b80001297983 */ /* 0x000ea80000100800 */
[----:B------:R0:W2:Y:S04]  /*40c70*/  @!P0 LDG.E.U8 R202, desc[UR6][R2.64] ;  /* 0x0000000602ca8981 */ /* 0x0000a8000c1e1100 */
[----:B------:R-:W2:Y:S01]  /*40c80*/  LDL R189, [R1+0x19b4] ;  /* 0x0019b40001bd7983 */ /* 0x000ea20000100800 */
[----:B0-----:R-:W-:-:S02]  /*40c90*/  @!P0 IMAD.MOV.U32 R2, RZ, RZ, R38 ;  /* 0x000000ffff028224 */ /* 0x001fc400078e0026 */
[----:B------:R-:W-:Y:S01]  /*40ca0*/  @!P0 IMAD.MOV.U32 R3, RZ, RZ, R39 ;  /* 0x000000ffff038224 */ /* 0x000fe200078e0027 */
        /* <DEDUP_REMOVED lines=8> */
[----:B----4-:R-:W-:-:S02]  /*40d30*/  @!P0 IMAD.MOV.U32 R2, RZ, RZ, R9 ;  /* 0x000000ffff028224 */ /* 0x010fc400078e0009 */
[----:B---3--:R-:W-:Y:S01]  /*40d40*/  @!P0 IMAD.MOV.U32 R3, RZ, RZ, R25 ;  /* 0x000000ffff038224 */ /* 0x008fe200078e0019 */
[----:B------:R-:W3:Y:S04]  /*40d50*/  LDL R9, [R1+0x18b4] ;  /* 0x0018b40001097983 */ /* 0x000ee80000100800 */
[----:B------:R0:W4:Y:S04]  /*40d60*/  @!P0 LDG.E.U8 R199, desc[UR6][R2.64] ;  /* 0x0000000602c78981 */ /* 0x000128000c1e1100 */
[----:B------:R-:W3:Y:S01]  /*40d70*/  LDL R25, [R1+0x18f8] ;  /* 0x0018f80001197983 */ /* 0x000ee20000100800 */
[----:B0-----:R-:W-:-:S03]  /*40d80*/  @!P0 IMAD.MOV.U32 R2, RZ, RZ, R4 ;  /* 0x000000ffff028224 */ /* 0x001fc600078e0004 */
[----:B------:R-:W4:Y:S01]  /*40d90*/  LDL R4, [R1+0x1938] ;  /* 0x0019380001047983 */ /* 0x000f220000100800 */
[----:B------:R-:W-:-:S03]  /*40da0*/  @!P0 IMAD.MOV.U32 R3, RZ, RZ, R7 ;  /* 0x000000ffff038224 */ /* 0x000fc600078e0007 */
        /* <DEDUP_REMOVED lines=9> */
[----:B------:R-:W-:-:S02]  /*40e40*/  PRMT R195, RZ, 0x7610, R195 ;  /* 0x00007610ffc37816 */ /* 0x000fc400000000c3 */
[----:B------:R-:W-:Y:S02]  /*40e50*/  PRMT R194, RZ, 0x7610, R194 ;  /* 0x00007610ffc27816 */ /* 0x000fe400000000c2 */
[----:B------:R-:W-:Y:S02]  /*40e60*/  PRMT R193, RZ, 0x7610, R193 ;  /* 0x00007610ffc17816 */ /* 0x000fe400000000c1 */
[----:B------:R-:W-:Y:S01]  /*40e70*/  PRMT R192, RZ, 0x7610, R192 ;  /* 0x00007610ffc07816 */ /* 0x000fe200000000c0 */
[----:B--2---:R-:W-:Y:S02]  /*40e80*/  @!P0 IMAD.MOV.U32 R2, RZ, RZ, R41 ;  /* 0x000000ffff028224 */ /* 0x004fe400078e0029 */
[----:B------:R-:W-:-:S05]  /*40e90*/  @!P0 IMAD.MOV.U32 R3, RZ, RZ, R189 ;  /* 0x000000ffff038224 */ /* 0x000fca00078e00bd */
[----:B------:R0:W2:Y:S02]  /*40ea0*/  @!P0 LDG.E.U8 R196, desc[UR6][R2.64] ;  /* 0x0000000602c48981 */ /* 0x0000a4000c1e1100 */
[----:B0-----:R-:W-:Y:S02]  /*40eb0*/  @!P0 IMAD.MOV.U32 R2, RZ, RZ, R38 ;  /* 0x000000ffff028224 */ /* 0x001fe400078e0026 */
[----:B------:R-:W-:Y:S01]  /*40ec0*/  @!P0 IMAD.MOV.U32 R3, RZ, RZ, R39 ;  /* 0x000000ffff038224 */ /* 0x000fe200078e0027 */
[----:B------:R-:W2:Y:S04]  /*40ed0*/  LDL R38, [R1+0x17b8] ;  /* 0x0017b80001267983 */ /* 0x000ea80000100800 */
[----:B------:R0:W2:Y:S04]  /*40ee0*/  @!P0 LDG.E.U8 R195, desc[UR6][R2.64] ;  /* 0x0000000602c38981 */ /* 0x0000a8000c1e1100 */
[----:B------:R-:W2:Y:S01]  /*40ef0*/  LDL R39, [R1+0x17b4] ;  /* 0x0017b40001277983 */ /* 0x000ea20000100800 */
[----:B0-----:R-:W-:Y:S01]  /*40f00*/  @!P0 IMAD.MOV.U32 R3, RZ, RZ, R36 ;  /* 0x000000ffff038224 */ /* 0x001fe200078e0024 */
[----:B------:R-:W-:-:S02]  /*40f10*/  PRMT R191, RZ, 0x7610, R191 ;  /* 0x00007610ffbf7816 */ /* 0x000fc400000000bf */
[----:B------:R-:W2:Y:S01]  /*40f20*/  LDL R36, [R1+0x16f4] ;  /* 0x0016f40001247983 */ /* 0x000ea20000100800 */
[----:B----4-:R-:W-:-:S03]  /*40f30*/  @!P0 IMAD.MOV.U32 R2, RZ, RZ, R4 ;  /* 0x000000ffff028224 */ /* 0x010fc600078e0004 */
[----:B------:R-:W4:Y:S04]  /*40f40*/  LDL R4, [R1+0x1838] ;  /* 0x0018380001047983 */ /* 0x000f280000100800 */
[----:B------:R3:W2:Y:S02]  /*40f50*/  @!P0 LDG.E.U8 R194, desc[UR6][R2.64] ;  /* 0x0000000602c28981 */ /* 0x0006a4000c1e1100 */
[----:B---3--:R-:W-:Y:S02]  /*40f60*/  @!P0 IMAD.MOV.U32 R2, RZ, RZ, R25 ;  /* 0x000000ffff028224 */ /* 0x008fe400078e0019 */
[----:B------:R-:W-:Y:S01]  /*40f70*/  @!P0 IMAD.MOV.U32 R3, RZ, RZ, R26 ;  /* 0x000000ffff038224 */ /* 0x000fe200078e001a */
[----:B------:R-:W3:Y:S04]  /*40f80*/  LDL R25, [R1+0x1734] ;  /* 0x0017340001197983 */ /* 0x000ee80000100800 */
[----:B------:R0:W3:Y:S01]  /*40f90*/  @!P0 LDG.E.U8 R193, desc[UR6][R2.64] ;  /* 0x0000000602c18981 */ /* 0x0000e2000c1e1100 */
[----:B------:R-:W-:-:S03]  /*40fa0*/  PRMT R190, RZ, 0x7610, R190 ;  /* 0x00007610ffbe7816 */ /* 0x000fc600000000be */
        /* <DEDUP_REMOVED lines=8> */
[----:B------:R-:W-:Y:S01]  /*41030*/  @!P0 IMAD.MOV.U32 R2, RZ, RZ, R5 ;  /* 0x000000ffff028224 */ /* 0x000fe200078e0005 */
[----:B------:R-:W-:-:S02]  /*41040*/  PRMT R188, RZ, 0x7610, R188 ;  /* 0x00007610ffbc7816 */ /* 0x000fc400000000bc */
[----:B------:R-:W3:Y:S04]  /*41050*/  LDL R5, [R1+0x16b4] ;  /* 0x0016b40001057983 */ /* 0x000ee80000100800 */
[----:B------:R0:W3:Y:S02]  /*41060*/  @!P0 LDG.E.U8 R191, desc[UR6][R2.64] ;  /* 0x0000000602bf8981 */ /* 0x0000e4000c1e1100 */
[----:B0-----:R-:W-:Y:S01]  /*41070*/  @!P0 IMAD.MOV.U32 R3, RZ, RZ, R135 ;  /* 0x000000ffff038224 */ /* 0x001fe200078e0087 */
[----:B------:R-:W-:Y:S01]  /*41080*/  PRMT R187, RZ, 0x7610, R187 ;  /* 0x00007610ffbb7816 */ /* 0x000fe200000000bb */
[----:B----4-:R-:W-:Y:S02]  /*41090*/  @!P0 IMAD.MOV.U32 R2, RZ, RZ, R4 ;  /* 0x000000ffff028224 */ /* 0x010fe400078e0004 */
[----:B------:R-:W4:Y:S04]  /*410a0*/  LDL R4, [R1+0x16b8] ;  /* 0x0016b80001047983 */ /* 0x000f280000100800 */
[----:B------:R0:W4:Y:S02]  /*410b0*/  @!P0 LDG.E.U8 R190, desc[UR6][R2.64] ;  /* 0x0000000602be8981 */ /* 0x000124000c1e1100 */
[----:B0-----:R-:W-:-:S02]  /*410c0*/  @!P0 IMAD.MOV.U32 R2, RZ, RZ, R140 ;  /* 0x000000ffff028224 */ /* 0x001fc400078e008c */
[----:B------:R-:W-:-:S05]  /*410d0*/  @!P0 IMAD.MOV.U32 R3, RZ, RZ, R151 ;  /* 0x000000ffff038224 */ /* 0x000fca00078e0097 */
[----:B------:R2:W4:Y:S02]  /*410e0*/  @!P0 LDG.E.U8 R188, desc[UR6][R2.64] ;  /* 0x0000000602bc8981 */ /* 0x000524000c1e1100 */
[----:B--2---:R-:W-:Y:S02]  /*410f0*/  @!P0 IMAD.MOV.U32 R2, RZ, RZ, R38 ;  /* 0x000000ffff028224 */ /* 0x004fe400078e0026 */
[----:B------:R-:W-:Y:S01]  /*41100*/  @!P0 IMAD.MOV.U32 R3, RZ, RZ, R39 ;  /* 0x000000ffff038224 */ /* 0x000fe200078e0027 */
[----:B------:R-:W-:Y:S01]  /*41110*/  PRMT R186, RZ, 0x7610, R186 ;  /* 0x00007610ffba7816 */ /* 0x000fe200000000ba */
[----:B------:R-:W2:Y:S04]  /*41120*/  LDL R39, [R1+0x15f4] ;  /* 0x0015f40001277983 */ /* 0x000ea80000100800 */
[----:B------:R3:W2:Y:S01]  /*41130*/  @!P0 LDG.E.U8 R187, desc[UR6][R2.64] ;  /* 0x0000000602bb8981 */ /* 0x0006a2000c1e1100 */
[----:B------:R-:W-:-:S02]  /*41140*/  PRMT R185, RZ, 0x7610, R185 ;  /* 0x00007610ffb97816 */ /* 0x000fc400000000b9 */
[----:B------:R-:W-:Y:S01]  /*41150*/  PRMT R184, RZ, 0x7610, R184 ;  /* 0x00007610ffb87816 */ /* 0x000fe200000000b8 */
[----:B------:R-:W2:Y:S01]  /*41160*/  LDL R38, [R1+0x15f8] ;  /* 0x0015f80001267983 */ /* 0x000ea20000100800 */
[----:B---3--:R-:W-:-:S03]  /*41170*/  @!P0 IMAD.MOV.U32 R3, RZ, RZ, R7 ;  /* 0x000000ffff038224 */ /* 0x008fc600078e0007 */
[----:B------:R-:W3:Y:S01]  /*41180*/  LDL R7, [R1+0x1674] ;  /* 0x0016740001077983 */ /* 0x000ee20000100800 */
[----:B------:R-:W-:-:S03]  /*41190*/  @!P0 IMAD.MOV.U32 R2, RZ, RZ, R6 ;  /* 0x000000ffff028224 */ /* 0x000fc600078e0006 */
        /* <DEDUP_REMOVED lines=8> */
[----:B------:R-:W-:Y:S01]  /*41220*/  @!P0 IMAD.MOV.U32 R3, RZ, RZ, R36 ;  /* 0x000000ffff038224 */ /* 0x000fe200078e0024 */
[----:B------:R-:W-:Y:S01]  /*41230*/  PRMT R183, RZ, 0x7610, R183 ;  /* 0x00007610ffb77816 */ /* 0x000fe200000000b7 */
[----:B------:R-:W2:Y:S04]  /*41240*/  LDL R36, [R1+0x1534] ;  /* 0x0015340001247983 */ /* 0x000ea80000100800 */
[----:B------:R0:W2:Y:S01]  /*41250*/  @!P0 LDG.E.U8 R184, desc[UR6][R2.64] ;  /* 0x0000000602b88981 */ /* 0x0000a2000c1e1100 */
[----:B------:R-:W-:-:S03]  /*41260*/  PRMT R182, RZ, 0x7610, R182 ;  /* 0x00007610ffb67816 */ /* 0x000fc600000000b6 */
[----:B------:R-:W2:Y:S01]  /*41270*/  LDL R26, [R1+0x1538] ;  /* 0x00153800011a7983 */ /* 0x000ea20000100800 */
[----:B0-----:R-:W-:-:S03]  /*41280*/  @!P0 IMAD.MOV.U32 R3, RZ, RZ, R5 ;  /* 0x000000ffff038224 */ /* 0x001fc600078e0005 */
[----:B------:R-:W2:Y:S01]  /*41290*/  LDL R5, [R1+0x15b4] ;  /* 0x0015b40001057983 */ /* 0x000ea20000100800 */
[----:B----4-:R-:W-:-:S03]  /*412a0*/  @!P0 IMAD.MOV.U32 R2, RZ, RZ, R4 ;  /* 0x000000ffff028224 */ /* 0x010fc600078e0004 */
[----:B------:R-:W4:Y:S04]  /*412b0*/  LDL R4, [R1+0x15b8] ;  /* 0x0015b80001047983 */ /* 0x000f280000100800 */
[----:B------:R3:W4:Y:S02]  /*412c0*/  @!P0 LDG.E.U8 R183, desc[UR6][R2.64] ;  /* 0x0000000602b78981 */ /* 0x000724000c1e1100 */
[----:B---3--:R-:W-:Y:S02]  /*412d0*/  @!P0 IMAD.MOV.U32 R3, RZ, RZ, R7 ;  /* 0x000000ffff038224 */ /* 0x008fe400078e0007 */
[----:B------:R-:W3:Y:S01]  /*412e0*/  LDL R7, [R1+0x1574] ;  /* 0x0015740001077983 */ /* 0x000ee20000100800 */
[----:B--2---:R-:W-:-:S03]  /*412f0*/  @!P0 IMAD.MOV.U32 R2, RZ, RZ, R6 ;  /* 0x000000ffff028224 */ /* 0x004fc600078e0006 */
[----:B------:R-:W2:Y:S01]  /*41300*/  LDL R6, [R1+0x1578] ;  /* 0x0015780001067983 */ /* 0x000ea20000100800 */
[----:B------:R-:W-:-:S03]  /*41310*/  PRMT R181, RZ, 0x7610, R181 ;  /* 0x00007610ffb57816 */ /* 0x000fc600000000b5 */
[----:B------:R0:W2:Y:S01]  /*41320*/  @!P0 LDG.E.U8 R182, desc[UR6][R2.64] ;  /* 0x0000000602b68981 */ /* 0x0000a2000c1e1100 */
[----:B------:R-:W-:Y:S01]  /*41330*/  PRMT R180, RZ, 0x7610, R180 ;  /* 0x00007610ffb47816 */ /* 0x000fe200000000b4 */
[----:B0-----:R-:W-:Y:S02]  /*41340*/  @!P0 IMAD.MOV.U32 R2, RZ, RZ, R9 ;  /* 0x000000ffff028224 */ /* 0x001fe400078e0009 */
[----:B------:R-:W2:Y:S01]  /*41350*/  LDL R9, [R1+0x14f8] ;  /* 0x0014f80001097983 */ /* 0x000ea20000100800 */
[----:B------:R-:W-:-:S03]  /*41360*/  @!P0 IMAD.MOV.U32 R3, RZ, RZ, R25 ;  /* 0x000000ffff038224 */ /* 0x000fc600078e0019 */
[----:B------:R-:W2:Y:S04]  /*41370*/  LDL R25, [R1+0x14f4] ;  /* 0x0014f40001197983 */ /* 0x000ea80000100800 */
[----:B------:R0:W2:Y:S02]  /*41380*/  @!P0 LDG.E.U8 R181, desc[UR6][R2.64] ;  /* 0x0000000602b58981 */ /* 0x0000a4000c1e1100 */
[----:B0-----:R-:W-:Y:S02]  /*41390*/  @!P0 IMAD.MOV.U32 R2, RZ, RZ, R38 ;  /* 0x000000ffff028224 */ /* 0x001fe400078e0026 */
[----:B------:R-:W-:Y:S01]  /*413a0*/  @!P0 IMAD.MOV.U32 R3, RZ, RZ, R39 ;  /* 0x000000ffff038224 */ /* 0x000fe200078e0027 */
[----:B------:R-:W-:Y:S01]  /*413b0*/  PRMT R179, RZ, 0x7610, R179 ;  /* 0x00007610ffb37816 */ /* 0x000fe200000000b3 */
[----:B------:R-:W2:Y:S04]  /*413c0*/  LDL R39, [R1+0x1434] ;  /* 0x0014340001277983 */ /* 0x000ea80000100800 */
[----:B------:R0:W2:Y:S01]  /*413d0*/  @!P0 LDG.E.U8 R180, desc[UR6][R2.64] ;  /* 0x0000000602b48981 */ /* 0x0000a2000c1e1100 */
[----:B------:R-:W-:-:S02]  /*413e0*/  PRMT R178, RZ, 0x7610, R178 ;  /* 0x00007610ffb27816 */ /* 0x000fc400000000b2 */
[----:B------:R-:W-:Y:S01]  /*413f0*/  PRMT R177, RZ, 0x7610, R177 ;  /* 0x00007610ffb17816 */ /* 0x000fe200000000b1 */
        /* <DEDUP_REMOVED lines=18> */
[----:B0-----:R-:W-:Y:S02]  /*41520*/  @!P0 IMAD.MOV.U32 R2, RZ, RZ, R9 ;  /* 0x000000ffff028224 */ /* 0x001fe400078e0009 */
[----:B------:R-:W-:Y:S01]  /*41530*/  @!P0 IMAD.MOV.U32 R3, RZ, RZ, R25 ;  /* 0x000000ffff038224 */ /* 0x000fe200078e0019 */
[----:B------:R-:W2:Y:S04]  /*41540*/  LDL R9, [R1+0x13f8] ;  /* 0x0013f80001097983 */ /* 0x000ea80000100800 */
[----:B------:R-:W2:Y:S04]  /*41550*/  LDL R25, [R1+0x13f4] ;  /* 0x0013f40001197983 */ /* 0x000ea80000100800 */
[----:B------:R0:W2:Y:S02]  /*41560*/  @!P0 LDG.E.U8 R176, desc[UR6][R2.64] ;  /* 0x0000000602b08981 */ /* 0x0000a4000c1e1100 */
[----:B0-----:R-:W-:-:S02]  /*41570*/  @!P0 IMAD.MOV.U32 R3, RZ, RZ, R5 ;  /* 0x000000ffff038224 */ /* 0x001fc400078e0005 */
        /* <DEDUP_REMOVED lines=8> */
[----:B------:R-:W-:Y:S02]  /*41600*/  PRMT R174, RZ, 0x7610, R174 ;  /* 0x00007610ffae7816 */ /* 0x000fe400000000ae */
[----:B------:R-:W-:-:S04]  /*41610*/  PRMT R173, RZ, 0x7610, R173 ;  /* 0x00007610ffad7816 */ /* 0x000fc800000000ad */
        /* <DEDUP_REMOVED lines=19> */
[----:B0-----:R-:W-:Y:S02]  /*41750*/  @!P0 IMAD.MOV.U32 R2, RZ, RZ, R26 ;  /* 0x000000ffff028224 */ /* 0x001fe400078e001a */
[----:B------:R-:W-:Y:S01]  /*41760*/  @!P0 IMAD.MOV.U32 R3, RZ, RZ, R36 ;  /* 0x000000ffff038224 */ /* 0x000fe200078e0024 */
[----:B------:R-:W-:Y:S01]  /*41770*/  PRMT R169, RZ, 0x7610, R169 ;  /* 0x00007610ffa97816 */ /* 0x000fe200000000a9 */
[----:B------:R-:W4:Y:S04]  /*41780*/  LDL R36, [R1+0x11b4] ;  /* 0x0011b40001247983 */ /* 0x000f280000100800 */
[----:B------:R3:W4:Y:S01]  /*41790*/  @!P0 LDG.E.U8 R170, desc[UR6][R2.64] ;  /* 0x0000000602aa8981 */ /* 0x000722000c1e1100 */
[----:B------:R-:W-:-:S03]  /*417a0*/  PRMT R168, RZ, 0x7610, R168 ;  /* 0x00007610ffa87816 */ /* 0x000fc600000000a8 */
[----:B------:R-:W4:Y:S01]  /*417b0*/  LDL R26, [R1+0x11b8] ;  /* 0x0011b800011a7983 */ /* 0x000f220000100800 */
[----:B---3--:R-:W-:-:S03]  /*417c0*/  @!P0 IMAD.MOV.U32 R3, RZ, RZ, R7 ;  /* 0x000000ffff038224 */ /* 0x008fc600078e0007 */
[----:B------:R-:W3:Y:S01]  /*417d0*/  LDL R7, [R1+0x1234] ;  /* 0x0012340001077983 */ /* 0x000ee20000100800 */
[----:B--2---:R-:W-:-:S03]  /*417e0*/  @!P0 IMAD.MOV.U32 R2, RZ, RZ, R6 ;  /* 0x000000ffff028224 */ /* 0x004fc600078e0006 */
[----:B------:R-:W2:Y:S04]  /*417f0*/  LDL R6, [R1+0x1238] ;  /* 0x0012380001067983 */ /* 0x000ea80000100800 */
[----:B------:R0:W2:Y:S01]  /*41800*/  @!P0 LDG.E.U8 R169, desc[UR6][R2.64] ;  /* 0x0000000602a98981 */ /* 0x0000a2000c1e1100 */
[----:B------:R-:W-:Y:S02]  /*41810*/  PRMT R167, RZ, 0x7610, R167 ;  /* 0x00007610ffa77816 */ /* 0x000fe400000000a7 */
[----:B------:R-:W-:Y:S01]  /*41820*/  PRMT R166, RZ, 0x7610, R166 ;  /* 0x00007610ffa67816 */ /* 0x000fe200000000a6 */
[----:B0-----:R-:W-:Y:S02]  /*41830*/  @!P0 IMAD.MOV.U32 R2, RZ, RZ, R9 ;  /* 0x000000ffff028224 */ /* 0x001fe400078e0009 */
[----:B------:R-:W2:Y:S01]  /*41840*/  LDL R9, [R1+0x11f8] ;  /* 0x0011f80001097983 */ /* 0x000ea20000100800 */
[----:B------:R-:W-:-:S03]  /*41850*/  @!P0 IMAD.MOV.U32 R3, RZ, RZ, R25 ;  /* 0x000000ffff038224 */ /* 0x000fc600078e0019 */
[----:B------:R-:W2:Y:S04]  /*41860*/  LDL R25, [R1+0x11f4] ;  /* 0x0011f40001197983 */ /* 0x000ea80000100800 */
[----:B------:R0:W2:Y:S02]  /*41870*/  @!P0 LDG.E.U8 R168, desc[UR6][R2.64] ;  /* 0x0000000602a88981 */ /* 0x0000a4000c1e1100 */
[----:B0-----:R-:W-:Y:S02]  /*41880*/  @!P0 IMAD.MOV.U32 R3, RZ, RZ, R5 ;  /* 0x000000ffff038224 */ /* 0x001fe400078e0005 */
        /* <DEDUP_REMOVED lines=9> */
[----:B------:R-:W-:-:S02]  /*41920*/  PRMT R164, RZ, 0x7610, R164 ;  /* 0x00007610ffa47816 */ /* 0x000fc400000000a4 */
[----:B------:R-:W-:Y:S01]  /*41930*/  PRMT R163, RZ, 0x7610, R163 ;  /* 0x00007610ffa37816 */ /* 0x000fe200000000a3 */
[----:B------:R-:W4:Y:S01]  /*41940*/  LDL R38, [R1+0xca0] ;  /* 0x000ca00001267983 */ /* 0x000f220000100800 */
[----:B---3--:R-:W-:-:S03]  /*41950*/  @!P0 IMAD.MOV.U32 R3, RZ, RZ, R7 ;  /* 0x000000ffff038224 */ /* 0x008fc600078e0007 */
[----:B------:R-:W3:Y:S01]  /*41960*/  LDL R7, [R1+0x1134] ;  /* 0x0011340001077983 */ /* 0x000ee20000100800 */
[----:B--2---:R-:W-:-:S03]  /*41970*/  @!P0 IMAD.MOV.U32 R2, RZ, RZ, R6 ;  /* 0x000000ffff028224 */ /* 0x004fc600078e0006 */
[----:B------:R-:W2:Y:S04]  /*41980*/  LDL R6, [R1+0x1138] ;  /* 0x0011380001067983 */ /* 0x000ea80000100800 */
        /* <DEDUP_REMOVED lines=11> */
[----:B------:R0:W2:Y:S04]  /*41a40*/  @!P0 LDG.E.U8 R163, desc[UR6][R2.64] ;  /* 0x0000000602a38981 */ /* 0x0000a8000c1e1100 */
        /* <DEDUP_REMOVED lines=59> */
[----:B------:R0:W2:Y:S01]  /*41e00*/  @!P0 LDG.E.U8 R153, desc[UR6][R2.64] ;  /* 0x0000000602998981 */ /* 0x0000a2000c1e1100 */
[----:B------:R-:W-:Y:S01]  /*41e10*/  PRMT R23, RZ, 0x7610, R23 ;  /* 0x00007610ff177816 */ /* 0x000fe20000000017 */
[----:B0-----:R-:W-:Y:S01]  /*41e20*/  @!P0 IMAD.MOV.U32 R3, RZ, RZ, R39 ;  /* 0x000000ffff038224 */ /* 0x001fe200078e0027 */
[----:B------:R-:W-:Y:S02]  /*41e30*/  PRMT R22, RZ, 0x7610, R22 ;  /* 0x00007610ff167816 */ /* 0x000fe40000000016 */
[----:B------:R-:W-:Y:S01]  /*41e40*/  PRMT R21, RZ, 0x7610, R21 ;  /* 0x00007610ff157816 */ /* 0x000fe20000000015 */
[----:B------:R-:W-:Y:S02]  /*41e50*/  @!P0 IMAD.MOV.U32 R2, RZ, RZ, R25 ;  /* 0x000000ffff028224 */ /* 0x000fe400078e0019 */
[----:B------:R-:W2:Y:S04]  /*41e60*/  LDL.LU R25, [R1+0x99c] ;  /* 0x00099c0001197983 */ /* 0x000ea80000300800 */
[----:B------:R0:W2:Y:S04]  /*41e70*/  @!P0 LDG.E.U8 R152, desc[UR6][R2.64] ;  /* 0x0000000602988981 */ /* 0x0000a8000c1e1100 */
[----:B------:R-:W2:Y:S04]  /*41e80*/  LDL R41, [R1+0x1cec] ;  /* 0x001cec0001297983 */ /* 0x000ea80000100800 */
[----:B------:R-:W2:Y:S01]  /*41e90*/  LDL R39, [R1+0x1cac] ;  /* 0x001cac0001277983 */ /* 0x000ea20000100800 */
[----:B0-----:R-:W-:-:S02]  /*41ea0*/  @!P0 IMAD.MOV.U32 R2, RZ, RZ, R36 ;  /* 0x000000ffff028224 */ /* 0x001fc400078e0024 */
[----:B------:R-:W-:-:S05]  /*41eb0*/  @!P0 IMAD.MOV.U32 R3, RZ, RZ, R38 ;  /* 0x000000ffff038224 */ /* 0x000fca00078e0026 */
[----:B------:R0:W2:Y:S02]  /*41ec0*/  @!P0 LDG.E.U8 R23, desc[UR6][R2.64] ;  /* 0x0000000602178981 */ /* 0x0000a4000c1e1100 */
[----:B0-----:R-:W-:Y:S02]  /*41ed0*/  @!P0 IMAD.MOV.U32 R3, RZ, RZ, R5 ;  /* 0x000000ffff038224 */ /* 0x001fe400078e0005 */
[----:B------:R-:W2:Y:S01]  /*41ee0*/  LDL R5, [R1+0x111c] ;  /* 0x00111c0001057983 */ /* 0x000ea20000100800 */
[----:B----4-:R-:W-:-:S03]  /*41ef0*/  @!P0 IMAD.MOV.U32 R2, RZ, RZ, R4 ;  /* 0x000000ffff028224 */ /* 0x010fc600078e0004 */
[----:B------:R-:W4:Y:S04]  /*41f00*/  LDL R4, [R1+0x1d20] ;  /* 0x001d200001047983 */ /* 0x000f280000100800 */
[----:B------:R0:W4:Y:S02]  /*41f10*/  @!P0 LDG.E.U8 R22, desc[UR6][R2.64] ;  /* 0x0000000602168981 */ /* 0x000124000c1e1100 */
[----:B0-----:R-:W-:Y:S02]  /*41f20*/  @!P0 IMAD.MOV.U32 R2, RZ, RZ, R9 ;  /* 0x000000ffff028224 */ /* 0x001fe400078e0009 */
[----:B------:R-:W-:Y:S02]  /*41f30*/  @!P0 IMAD.MOV.U32 R3, RZ, RZ, R26 ;  /* 0x000000ffff038224 */ /* 0x000fe400078e001a */
[----:B------:R-:W4:Y:S04]  /*41f40*/  LDL R26, [R1+0x1cb0] ;  /* 0x001cb000011a7983 */ /* 0x000f280000100800 */
[----:B------:R3:W4:Y:S02]  /*41f50*/  @!P0 LDG.E.U8 R21, desc[UR6][R2.64] ;  /* 0x0000000602158981 */ /* 0x000724000c1e1100 */
[----:B---3--:R-:W-:-:S02]  /*41f60*/  @!P0 IMAD.MOV.U32 R3, RZ, RZ, R7 ;  /* 0x000000ffff038224 */ /* 0x008fc400078e0007 */
[----:B------:R-:W3:Y:S01]  /*41f70*/  LDL R7, [R1+0x1cf0] ;  /* 0x001cf00001077983 */ /* 0x000ee20000100800 */
[----:B--2---:R-:W-:-:S03]  /*41f80*/  @!P0 IMAD.MOV.U32 R2, RZ, RZ, R6 ;  /* 0x000000ffff028224 */ /* 0x004fc600078e0006 */
[----:B------:R-:W2:Y:S04]  /*41f90*/  LDL.LU R189, [R1+0x960] ;  /* 0x0009600001bd7983 */ /* 0x000ea80000300800 */
[----:B------:R0:W-:Y:S04]  /*41fa0*/  STL [R1+0x1d5c], R0 ;  /* 0x001d5c0001007387 */ /* 0x0001e80000100800 */
[----:B------:R-:W2:Y:S04]  /*41fb0*/  LDL R36, [R1+0x1c6c] ;  /* 0x001c6c0001247983 */ /* 0x000ea80000100800 */
[----:B------:R-:W2:Y:S01]  /*41fc0*/  LDL R6, [R1+0x1c70] ;  /* 0x001c700001067983 */ /* 0x000ea20000100800 */
[----:B------:R-:W-:-:S02]  /*41fd0*/  PRMT R20, RZ, 0x7610, R20 ;  /* 0x00007610ff147816 */ /* 0x000fc40000000014 */
[----:B------:R-:W-:-:S04]  /*41fe0*/  PRMT R19, RZ, 0x7610, R19 ;  /* 0x00007610ff137816 */ /* 0x000fc80000000013 */
[----:B------:R1:W2:Y:S01]  /*41ff0*/  @!P0 LDG.E.U8 R20, desc[UR6][R2.64] ;  /* 0x0000000602148981 */ /* 0x0002a2000c1e1100 */
[----:B------:R-:W-:Y:S01]  /*42000*/  PRMT R18, RZ, 0x7610, R18 ;  /* 0x00007610ff127816 */ /* 0x000fe20000000012 */
[----:B-1----:R-:W-:Y:S02]  /*42010*/  @!P0 IMAD.MOV.U32 R2, RZ, RZ, R0 ;  /* 0x000000ffff028224 */ /* 0x002fe400078e0000 */
[----:B------:R-:W-:-:S05]  /*42020*/  @!P0 IMAD.MOV.U32 R3, RZ, RZ, R25 ;  /* 0x000000ffff038224 */ /* 0x000fca00078e0019 */
[----:B------:R1:W2:Y:S01]  /*42030*/  @!P0 LDG.E.U8 R19, desc[UR6][R2.64] ;  /* 0x0000000602138981 */ /* 0x0002a2000c1e1100 */
[----:B------:R-:W-:Y:S02]  /*42040*/  PRMT R17, RZ, 0x7610, R17 ;  /* 0x00007610ff117816 */ /* 0x000fe40000000011 */
[----:B------:R-:W-:Y:S02]  /*42050*/  PRMT R16, RZ, 0x7610, R16 ;  /* 0x00007610ff107816 */ /* 0x000fe40000000010 */
[----:B------:R-:W-:Y:S01]  /*42060*/  PRMT R15, RZ, 0x7610, R15 ;  /* 0x00007610ff0f7816 */ /* 0x000fe2000000000f */
[----:B-1----:R-:W-:Y:S02]  /*42070*/  @!P0 IMAD.MOV.U32 R3, RZ, RZ, R5 ;  /* 0x000000ffff038224 */ /* 0x002fe400078e0005 */
[----:B------:R-:W2:Y:S01]  /*42080*/  LDL.LU R5, [R1+0x860] ;  /* 0x0008600001057983 */ /* 0x000ea20000300800 */
[----:B----4-:R-:W-:-:S03]  /*42090*/  @!P0 IMAD.MOV.U32 R2, RZ, RZ, R4 ;  /* 0x000000ffff028224 */ /* 0x010fc600078e0004 */
[----:B------:R-:W4:Y:S04]  /*420a0*/  LDL.LU R4, [R1+0x864] ;  /* 0x0008640001047983 */ /* 0x000f280000300800 */
[----:B------:R1:W4:Y:S04]  /*420b0*/  @!P0 LDG.E.U8 R18, desc[UR6][R2.64] ;  /* 0x0000000602128981 */ /* 0x000328000c1e1100 */
[----:B------:R-:W4:Y:S04]  /*420c0*/  LDL.LU R9, [R1+0x854] ;  /* 0x0008540001097983 */ /* 0x000f280000300800 */
[----:B------:R-:W4:Y:S01]  /*420d0*/  LDL.LU R38, [R1+0x858] ;  /* 0x0008580001267983 */ /* 0x000f220000300800 */
[----:B-1----:R-:W-:-:S03]  /*420e0*/  @!P0 IMAD.MOV.U32 R3, RZ, RZ, R41 ;  /* 0x000000ffff038224 */ /* 0x002fc600078e0029 */
[----:B0-----:R-:W4:Y:S01]  /*420f0*/  LDL R0, [R1+0x1bb0] ;  /* 0x001bb00001007983 */ /* 0x001f220000100800 */
[----:B---3--:R-:W-:-:S03]  /*42100*/  @!P0 IMAD.MOV.U32 R2, RZ, RZ, R7 ;  /* 0x000000ffff028224 */ /* 0x008fc600078e0007 */
[----:B------:R-:W3:Y:S04]  /*42110*/  LDL R7, [R1+0x1c30] ;  /* 0x001c300001077983 */ /* 0x000ee80000100800 */
[----:B------:R0:W4:Y:S04]  /*42120*/  @!P0 LDG.E.U8 R17, desc[UR6][R2.64] ;  /* 0x0000000602118981 */ /* 0x000128000c1e1100 */
[----:B------:R-:W4:Y:S01]  /*42130*/  LDL.LU R41, [R1+0x850] ;  /* 0x0008500001297983 */ /* 0x000f220000300800 */
[----:B0-----:R-:W-:Y:S02]  /*42140*/  @!P0 IMAD.MOV.U32 R2, RZ, RZ, R26 ;  /* 0x000000ffff028224 */ /* 0x001fe400078e001a */
[----:B------:R-:W-:Y:S01]  /*42150*/  @!P0 IMAD.MOV.U32 R3, RZ, RZ, R39 ;  /* 0x000000ffff038224 */ /* 0x000fe200078e0027 */
[----:B------:R-:W4:Y:S04]  /*42160*/  LDL.LU R26, [R1+0x840] ;  /* 0x00084000011a7983 */ /* 0x000f280000300800 */
[----:B------:R2:W4:Y:S04]  /*42170*/  @!P0 LDG.E.U8 R16, desc[UR6][R2.64] ;  /* 0x0000000602108981 */ /* 0x000528000c1e1100 */
[----:B------:R-:W4:Y:S01]  /*42180*/  LDL.LU R39, [R1+0x848] ;  /* 0x0008480001277983 */ /* 0x000f220000300800 */
[----:B--2---:R-:W-:-:S02]  /*42190*/  @!P0 IMAD.MOV.U32 R2, RZ, RZ, R6 ;  /* 0x000000ffff028224 */ /* 0x004fc400078e0006 */
[----:B------:R-:W-:Y:S01]  /*421a0*/  @!P0 IMAD.MOV.U32 R3, RZ, RZ, R36 ;  /* 0x000000ffff038224 */ /* 0x000fe200078e0024 */
[----:B------:R-:W2:Y:S04]  /*421b0*/  LDL.LU R6, [R1+0x838] ;  /* 0x0008380001067983 */ /* 0x000ea80000300800 */
[----:B------:R-:W2:Y:S04]  /*421c0*/  LDL.LU R36, [R1+0x83c] ;  /* 0x00083c0001247983 */ /* 0x000ea80000300800 */
[----:B------:R0:W2:Y:S04]  /*421d0*/  @!P0 LDG.E.U8 R15, desc[UR6][R2.64] ;  /* 0x00000006020f8981 */ /* 0x0000a8000c1e1100 */
[----:B------:R-:W3:Y:S01]  /*421e0*/  LDL R3, [R1+0x95c] ;  /* 0x00095c0001037983 */ /* 0x000ee20000100800 */
[----:B------:R-:W-:Y:S01]  /*421f0*/  PRMT R14, RZ, 0x7610, R14 ;  /* 0x00007610ff0e7816 */ /* 0x000fe2000000000e */
[----:B0-----:R-:W-:Y:S01]  /*42200*/  @!P0 IMAD.MOV.U32 R2, RZ, RZ, R189 ;  /* 0x000000ffff028224 */ /* 0x001fe200078e00bd */
[----:B------:R-:W-:-:S04]  /*42210*/  PRMT R13, RZ, 0x7610, R13 ;  /* 0x00007610ff0d7816 */ /* 0x000fc8000000000d */
[----:B---3--:R0:W3:Y:S04]  /*42220*/  @!P0 LDG.E.U8 R14, desc[UR6][R2.64] ;  /* 0x00000006020e8981 */ /* 0x0080e8000c1e1100 */
[----:B------:R-:W4:Y:S01]  /*42230*/  LDL R3, [R1+0x1c2c] ;  /* 0x001c2c0001037983 */ /* 0x000f220000100800 */
[----:B0-----:R-:W-:-:S03]  /*42240*/  @!P0 IMAD.MOV.U32 R2, RZ, RZ, R7 ;  /* 0x000000ffff028224 */ /* 0x001fc600078e0007 */
[----:B------:R-:W3:Y:S04]  /*42250*/  LDL.LU R7, [R1+0x818] ;  /* 0x0008180001077983 */ /* 0x000ee80000300800 */
[----:B----4-:R0:W4:Y:S04]  /*42260*/  @!P0 LDG.E.U8 R13, desc[UR6][R2.64] ;  /* 0x00000006020d8981 */ /* 0x010128000c1e1100 */
[----:B------:R-:W0:Y:S04]  /*42270*/  LDL R2, [R1+0x1bec] ;  /* 0x001bec0001027983 */ /* 0x000e280000100800 */
[----:B------:R-:W0:Y:S01]  /*42280*/  LDL R3, [R1+0x1bf0] ;  /* 0x001bf00001037983 */ /* 0x000e220000100800 */
[----:B------:R-:W-:-:S02]  /*42290*/  PRMT R12, RZ, 0x7610, R12 ;  /* 0x00007610ff0c7816 */ /* 0x000fc4000000000c */
[----:B0-----:R-:W-:-:S04]  /*422a0*/  @!P0 LOP3.LUT R3, R3, R2, RZ, 0x3c, !PT ;  /* 0x0000000203038212 */ /* 0x001fc800078e3cff */
[----:B------:R-:W-:-:S04]  /*422b0*/  @!P0 LOP3.LUT R2, R3, R2, RZ, 0x3c, !PT ;  /* 0x0000000203028212 */ /* 0x000fc800078e3cff */
[----:B------:R-:W-:-:S05]  /*422c0*/  @!P0 LOP3.LUT R3, R3, R2, RZ, 0x3c, !PT ;  /* 0x0000000203038212 */ /* 0x000fca00078e3cff */
[----:B------:R0:W4:Y:S04]  /*422d0*/  @!P0 LDG.E.U8 R12, desc[UR6][R2.64] ;  /* 0x00000006020c8981 */ /* 0x000128000c1e1100 */
[----:B------:R-:W2:Y:S01]  /*422e0*/  LDL R3, [R1+0x1bac] ;  /* 0x001bac0001037983 */ /* 0x000ea20000100800 */
[----:B------:R-:W-:Y:S01]  /*422f0*/  PRMT R11, RZ, 0x7610, R11 ;  /* 0x00007610ff0b7816 */ /* 0x000fe2000000000b */
[----:B0-----:R-:W-:Y:S01]  /*42300*/  @!P0 IMAD.MOV.U32 R2, RZ, RZ, R0 ;  /* 0x000000ffff028224 */ /* 0x001fe200078e0000 */
[----:B------:R-:W-:Y:S01]  /*42310*/  LOP3.LUT R5, R5, 0xffff, RZ, 0xc0, !PT ;  /* 0x0000ffff05057812 */ /* 0x000fe200078ec0ff */
[----:B------:R-:W4:Y:S01]  /*42320*/  LDL.LU R0, [R1+0x810] ;  /* 0x0008100001007983 */ /* 0x000f220000300800 */
[----:B------:R-:W-:-:S03]  /*42330*/  LOP3.LUT R4, R4, 0xffff, RZ, 0xc0, !PT ;  /* 0x0000ffff04047812 */ /* 0x000fc600078ec0ff */
[----:B--2---:R0:W2:Y:S02]  /*42340*/  @!P0 LDG.E.U8 R11, desc[UR6][R2.64] ;  /* 0x00000006020b8981 */ /* 0x0040a4000c1e1100 */
[----:B0-----:R-:W-:Y:S02]  /*42350*/  LOP3.LUT R2, R38, 0xffff, RZ, 0xc0, !PT ;  /* 0x0000ffff26027812 */ /* 0x001fe400078ec0ff */
[----:B------:R-:W-:Y:S02]  /*42360*/  PRMT R38, R5, 0x3340, R4 ;  /* 0x0000334005267816 */ /* 0x000fe40000000004 */
[----:B------:R-:W3:Y:S04]  /*42370*/  LDL.LU R5, [R1+0x85c] ;  /* 0x00085c0001057983 */ /* 0x000ee80000300800 */
[----:B------:R-:W4:Y:S01]  /*42380*/  LDL.LU R4, [R1+0x84c] ;  /* 0x00084c0001047983 */ /* 0x000f220000300800 */
[----:B------:R-:W-:-:S04]  /*42390*/  LOP3.LUT R3, R9, 0xffff, RZ, 0xc0, !PT ;  /* 0x0000ffff09037812 */ /* 0x000fc800078ec0ff */
[----:B------:R-:W-:Y:S02]  /*423a0*/  PRMT R9, R3, 0x3340, R2 ;  /* 0x0000334003097816 */ /* 0x000fe40000000002 */
[----:B------:R-:W-:Y:S02]  /*423b0*/  LOP3.LUT R2, R26, 0xffff, RZ, 0xc0, !PT ;  /* 0x0000ffff1a027812 */ /* 0x000fe400078ec0ff */
[----:B---3--:R-:W-:Y:S02]  /*423c0*/  LOP3.LUT R5, R5, 0xffff, RZ, 0xc0, !PT ;  /* 0x0000ffff05057812 */ /* 0x008fe400078ec0ff */
[----:B----4-:R-:W-:-:S04]  /*423d0*/  LOP3.LUT R4, R4, 0xffff, RZ, 0xc0, !PT ;  /* 0x0000ffff04047812 */ /* 0x010fc800078ec0ff */
[----:B------:R-:W-:Y:S02]  /*423e0*/  PRMT R26, R5, 0x3340, R4 ;  /* 0x00003340051a7816 */ /* 0x000fe40000000004 */
[----:B------:R-:W3:Y:S01]  /*423f0*/  LDL.LU R4, [R1+0x844] ;  /* 0x0008440001047983 */ /* 0x000ee20000300800 */
[----:B------:R-:W-:-:S04]  /*42400*/  LOP3.LUT R3, R41, 0xffff, RZ, 0xc0, !PT ;  /* 0x0000ffff29037812 */ /* 0x000fc800078ec0ff */
[----:B------:R-:W-:Y:S02]  /*42410*/  PRMT R41, R3, 0x3340, R2 ;  /* 0x0000334003297816 */ /* 0x000fe40000000002 */
[----:B------:R-:W-:Y:S02]  /*42420*/  LOP3.LUT R2, R36, 0xffff, RZ, 0xc0, !PT ;  /* 0x0000ffff24027812 */ /* 0x000fe400078ec0ff */
[----:B------:R-:W-:-:S04]  /*42430*/  LOP3.LUT R3, R6, 0xffff, RZ, 0xc0, !PT ;  /* 0x0000ffff06037812 */ /* 0x000fc800078ec0ff */
[----:B------:R-:W-:Y:S02]  /*42440*/  PRMT R6, R3, 0x3340, R2 ;  /* 0x0000334003067816 */ /* 0x000fe40000000002 */
[----:B---3--:R-:W-:Y:S02]  /*42450*/  LOP3.LUT R5, R4, 0xffff, RZ, 0xc0, !PT ;  /* 0x0000ffff04057812 */ /* 0x008fe400078ec0ff */
[----:B------:R-:W-:Y:S02]  /*42460*/  LOP3.LUT R4, R39, 0xffff, RZ, 0xc0, !PT ;  /* 0x0000ffff27047812 */ /* 0x000fe400078ec0ff */
[----:B------:R-:W3:Y:S02]  /*42470*/  LDL R39, [R1+0x1d3c] ;  /* 0x001d3c0001277983 */ /* 0x000ee40000100800 */
[----:B------:R-:W-:Y:S02]  /*42480*/  PRMT R36, R5, 0x3340, R4 ;  /* 0x0000334005247816 */ /* 0x000fe40000000004 */
[----:B------:R-:W4:Y:S04]  /*42490*/  LDL.LU R5, [R1+0x824] ;  /* 0x0008240001057983 */ /* 0x000f280000300800 */
[----:B------:R-:W2:Y:S04]  /*424a0*/  LDL.LU R4, [R1+0x82c] ;  /* 0x00082c0001047983 */ /* 0x000ea80000300800 */
[----:B------:R-:W3:Y:S01]  /*424b0*/  LDL.LU R2, [R1+0x834] ;  /* 0x0008340001027983 */ /* 0x000ee20000300800 */
[----:B------:R-:W-:-:S02]  /*424c0*/  PRMT R6, R36, 0x5410, R6 ;  /* 0x0000541024067816 */ /* 0x000fc40000000006 */
[----:B----4-:R-:W-:Y:S02]  /*424d0*/  LOP3.LUT R5, R5, 0xffff, RZ, 0xc0, !PT ;  /* 0x0000ffff05057812 */ /* 0x010fe400078ec0ff */
[----:B--2---:R-:W-:Y:S02]  /*424e0*/  LOP3.LUT R4, R4, 0xffff, RZ, 0xc0, !PT ;  /* 0x0000ffff04047812 */ /* 0x004fe400078ec0ff */
[----:B---3--:R-:W-:Y:S02]  /*424f0*/  LOP3.LUT R3, R2, 0xffff, RZ, 0xc0, !PT ;  /* 0x0000ffff02037812 */ /* 0x008fe400078ec0ff */
[----:B------:R-:W-:Y:S02]  /*42500*/  LOP3.LUT R2, R7, 0xffff, RZ, 0xc0, !PT ;  /* 0x0000ffff07027812 */ /* 0x000fe400078ec0ff */
[----:B------:R-:W-:Y:S02]  /*42510*/  PRMT R7, R5, 0x3340, R4 ;  /* 0x0000334005077816 */ /* 0x000fe40000000004 */
[----:B------:R-:W-:-:S02]  /*42520*/  PRMT R2, R3, 0x3340, R2 ;  /* 0x0000334003027816 */ /* 0x000fc40000000002 */
[----:B------:R-:W2:Y:S01]  /*42530*/  LDL.LU R3, [R1+0x81c] ;  /* 0x00081c0001037983 */ /* 0x000ea20000300800 */
[----:B------:R-:W-:Y:S02]  /*42540*/  PRMT R4, R38, 0x5410, R9 ;  /* 0x0000541026047816 */ /* 0x000fe40000000009 */
[----:B------:R-:W-:Y:S01]  /*42550*/  PRMT R5, R26, 0x5410, R41 ;  /* 0x000054101a057816 */ /* 0x000fe20000000029 */
[----:B------:R-:W3:Y:S01]  /*42560*/  LDL.LU R9, [R1+0x254c] ;  /* 0x00254c0001097983 */ /* 0x000ee20000300800 */
[----:B------:R-:W-:-:S03]  /*42570*/  PRMT R7, R7, 0x5410, R2 ;  /* 0x0000541007077816 */ /* 0x000fc60000000002 */
[----:B------:R-:W4:Y:S04]  /*42580*/  LDL.LU R38, [R1+0x2548] ;  /* 0x0025480001267983 */ /* 0x000f280000300800 */
[----:B------:R-:W3:Y:S04]  /*42590*/  LDL.LU R41, [R1+0x2544] ;  /* 0x0025440001297983 */ /* 0x000ee80000300800 */
[----:B------:R-:W4:Y:S04]  /*425a0*/  LDL.LU R26, [R1+0x2540] ;  /* 0x00254000011a7983 */ /* 0x000f280000300800 */
[----:B------:R-:W3:Y:S04]  /*425b0*/  LDL.LU R36, [R1+0x253c] ;  /* 0x00253c0001247983 */ /* 0x000ee80000300800 */
[----:B------:R-:W4:Y:S04]  /*425c0*/  LDL.LU R2, [R1+0x830] ;  /* 0x0008300001027983 */ /* 0x000f280000300800 */
[----:B------:R0:W-:Y:S04]  /*425d0*/  STS.128 [R39+UR4+0x10000], R4 ;  /* 0x0100000427007988 */ /* 0x0001e80008000c04 */
[----:B0-----:R-:W3:Y:S01]  /*425e0*/  LDL.LU R39, [R1+0x2538] ;  /* 0x0025380001277983 */ /* 0x001ee20000300800 */
[----:B--2---:R-:W-:-:S02]  /*425f0*/  LOP3.LUT R4, R3, 0xffff, RZ, 0xc0, !PT ;  /* 0x0000ffff03047812 */ /* 0x004fc400078ec0ff */
[----:B----4-:R-:W-:Y:S02]  /*42600*/  LOP3.LUT R5, R2, 0xffff, RZ, 0xc0, !PT ;  /* 0x0000ffff02057812 */ /* 0x010fe400078ec0ff */
[----:B---3--:R-:W-:Y:S02]  /*42610*/  LOP3.LUT R3, R39, 0xffff, RZ, 0xc0, !PT ;  /* 0x0000ffff27037812 */ /* 0x008fe400078ec0ff */
[----:B------:R-:W-:Y:S02]  /*42620*/  PRMT R39, R5, 0x3340, R4 ;  /* 0x0000334005277816 */ /* 0x000fe40000000004 */
[----:B------:R-:W-:Y:S02]  /*42630*/  LOP3.LUT R4, R26, 0xffff, RZ, 0xc0, !PT ;  /* 0x0000ffff1a047812 */ /* 0x000fe400078ec0ff */
[----:B------:R-:W-:Y:S01]  /*42640*/  LOP3.LUT R5, R0, 0xffff, RZ, 0xc0, !PT ;  /* 0x0000ffff00057812 */ /* 0x000fe200078ec0ff */
[----:B------:R-:W2:Y:S04]  /*42650*/  LDL.LU R26, [R1+0x2534] ;  /* 0x00253400011a7983 */ /* 0x000ea80000300800 */
[----:B------:R-:W3:Y:S01]  /*42660*/  LDL R0, [R1+0x1d38] ;  /* 0x001d380001007983 */ /* 0x000ee20000100800 */
[----:B------:R-:W-:-:S04]  /*42670*/  LOP3.LUT R2, R36, 0xffff, RZ, 0xc0, !PT ;  /* 0x0000ffff24027812 */ /* 0x000fc800078ec0ff */
[----:B------:R-:W-:Y:S02]  /*42680*/  PRMT R36, R3, 0x3340, R2 ;  /* 0x0000334003247816 */ /* 0x000fe40000000002 */
[----:B------:R-:W-:Y:S02]  /*42690*/  LOP3.LUT R3, R41, 0xffff, RZ, 0xc0, !PT ;  /* 0x0000ffff29037812 */ /* 0x000fe400078ec0ff */
[----:B------:R-:W-:Y:S02]  /*426a0*/  LOP3.LUT R2, R38, 0xffff, RZ, 0xc0, !PT ;  /* 0x0000ffff26027812 */ /* 0x000fe400078ec0ff */
[----:B------:R-:W-:Y:S02]  /*426b0*/  PRMT R41, R5, 0x3340, R4 ;  /* 0x0000334005297816 */ /* 0x000fe40000000004 */
[----:B------:R-:W-:Y:S02]  /*426c0*/  PRMT R38, R3, 0x3340, R2 ;  /* 0x0000334003267816 */ /* 0x000fe40000000002 */
[----:B------:R-:W-:-:S02]  /*426d0*/  LOP3.LUT R5, R9, 0xffff, RZ, 0xc0, !PT ;  /* 0x0000ffff09057812 */ /* 0x000fc400078ec0ff */
[----:B------:R-:W-:Y:S01]  /*426e0*/  LOP3.LUT R4, R33, 0xffff, RZ, 0xc0, !PT ;  /* 0x0000ffff21047812 */ /* 0x000fe200078ec0ff */
[----:B------:R-:W4:Y:S01]  /*426f0*/  LDL.LU R9, [R1+0x2530] ;  /* 0x0025300001097983 */ /* 0x000f220000300800 */
[----:B------:R-:W-:Y:S02]  /*42700*/  LOP3.LUT R3, R29, 0xffff, RZ, 0xc0, !PT ;  /* 0x0000ffff1d037812 */ /* 0x000fe400078ec0ff */
[----:B------:R-:W-:Y:S01]  /*42710*/  LOP3.LUT R2, R40, 0xffff, RZ, 0xc0, !PT ;  /* 0x0000ffff28027812 */ /* 0x000fe200078ec0ff */
[----:B------:R-:W2:Y:S01]  /*42720*/  LDL.LU R33, [R1+0x252c] ;  /* 0x00252c0001217983 */ /* 0x000ea20000300800 */
[----:B------:R-:W-:Y:S02]  /*42730*/  PRMT R40, R5, 0x3340, R4 ;  /* 0x0000334005287816 */ /* 0x000fe40000000004 */
[----:B------:R-:W-:Y:S01]  /*42740*/  PRMT R6, R3, 0x3340, R2 ;  /* 0x0000334003067816 */ /* 0x000fe20000000002 */
[----:B------:R-:W2:Y:S01]  /*42750*/  LDL.LU R29, [R1+0x2528] ;  /* 0x00252800011d7983 */ /* 0x000ea20000300800 */
[----:B------:R-:W-:-:S02]  /*42760*/  LOP3.LUT R5, R32, 0xffff, RZ, 0xc0, !PT ;  /* 0x0000ffff20057812 */ /* 0x000fc400078ec0ff */
[----:B------:R-:W-:Y:S01]  /*42770*/  LOP3.LUT R4, R35, 0xffff, RZ, 0xc0, !PT ;  /* 0x0000ffff23047812 */ /* 0x000fe200078ec0ff */
[----:B------:R-:W2:Y:S01]  /*42780*/  LDL.LU R32, [R1+0x2524] ;  /* 0x0025240001207983 */ /* 0x000ea20000300800 */
[----:B------:R-:W-:Y:S02]  /*42790*/  LOP3.LUT R3, R34, 0xffff, RZ, 0xc0, !PT ;  /* 0x0000ffff22037812 */ /* 0x000fe400078ec0ff */
[----:B------:R-:W-:Y:S01]  /*427a0*/  LOP3.LUT R2, R37, 0xffff, RZ, 0xc0, !PT ;  /* 0x0000ffff25027812 */ /* 0x000fe200078ec0ff */
[----:B------:R-:W2:Y:S01]  /*427b0*/  LDL.LU R35, [R1+0x2520] ;  /* 0x0025200001237983 */ /* 0x000ea20000300800 */
[----:B------:R-:W-:Y:S02]  /*427c0*/  PRMT R7, R5, 0x3340, R4 ;  /* 0x0000334005077816 */ /* 0x000fe40000000004 */
[----:B------:R-:W-:Y:S01]  /*427d0*/  PRMT R2, R3, 0x3340, R2 ;  /* 0x0000334003027816 */ /* 0x000fe20000000002 */
[----:B------:R-:W2:Y:S01]  /*427e0*/  LDL.LU R34, [R1+0x251c] ;  /* 0x00251c0001227983 */ /* 0x000ea20000300800 */
[----:B------:R-:W-:-:S02]  /*427f0*/  PRMT R4, R39, 0x5410, R36 ;  /* 0x0000541027047816 */ /* 0x000fc40000000024 */
[----:B------:R-:W-:Y:S01]  /*42800*/  PRMT R5, R41, 0x5410, R38 ;  /* 0x0000541029057816 */ /* 0x000fe20000000026 */
[----:B------:R-:W2:Y:S01]  /*42810*/  LDL.LU R37, [R1+0x2518] ;  /* 0x0025180001257983 */ /* 0x000ea20000300800 */
[----:B------:R-:W-:Y:S02]  /*42820*/  PRMT R6, R40, 0x5410, R6 ;  /* 0x0000541028067816 */ /* 0x000fe40000000006 */
[----:B------:R-:W-:Y:S01]  /*42830*/  PRMT R7, R7, 0x5410, R2 ;  /* 0x0000541007077816 */ /* 0x000fe20000000002 */
[----:B------:R-:W2:Y:S01]  /*42840*/  LDL.LU R36, [R1+0x2514] ;  /* 0x0025140001247983 */ /* 0x000ea20000300800 */
[----:B------:R-:W-:Y:S02]  /*42850*/  LOP3.LUT R3, R53, 0xffff, RZ, 0xc0, !PT ;  /* 0x0000ffff35037812 */ /* 0x000fe400078ec0ff */
[----:B------:R-:W-:Y:S01]  /*42860*/  LOP3.LUT R2, R52, 0xffff, RZ, 0xc0, !PT ;  /* 0x0000ffff34027812 */ /* 0x000fe200078ec0ff */
[----:B------:R-:W2:Y:S03]  /*42870*/  LDL.LU R39, [R1+0x2510] ;  /* 0x0025100001277983 */ /* 0x000ea60000300800 */
[----:B------:R-:W-:Y:S01]  /*42880*/  PRMT R53, R3, 0x3340, R2 ;  /* 0x0000334003357816 */ /* 0x000fe20000000002 */
[----:B------:R-:W2:Y:S01]  /*42890*/  LDL.LU R38, [R1+0x250c] ;  /* 0x00250c0001267983 */ /* 0x000ea20000300800 */
[----:B------:R-:W-:-:S02]  /*428a0*/  LOP3.LUT R3, R55, 0xffff, RZ, 0xc0, !PT ;  /* 0x0000ffff37037812 */ /* 0x000fc400078ec0ff */
[----:B------:R-:W-:Y:S01]  /*428b0*/  LOP3.LUT R2, R54, 0xffff, RZ, 0xc0, !PT ;  /* 0x0000ffff36027812 */ /* 0x000fe200078ec0ff */
[----:B------:R-:W2:Y:S03]  /*428c0*/  LDL.LU R41, [R1+0x2508] ;  /* 0x0025080001297983 */ /* 0x000ea60000300800 */
[----:B------:R-:W-:Y:S01]  /*428d0*/  PRMT R55, R3, 0x3340, R2 ;  /* 0x0000334003377816 */ /* 0x000fe20000000002 */
[----:B------:R-:W2:Y:S01]  /*428e0*/  LDL.LU R40, [R1+0x2504] ;  /* 0x0025040001287983 */ /* 0x000ea20000300800 */
[----:B------:R-:W-:Y:S02]  /*428f0*/  LOP3.LUT R3, R24, 0xffff, RZ, 0xc0, !PT ;  /* 0x0000ffff18037812 */ /* 0x000fe400078ec0ff */
[----:B------:R-:W-:Y:S01]  /*42900*/  LOP3.LUT R2, R124, 0xffff, RZ, 0xc0, !PT ;  /* 0x0000ffff7c027812 */ /* 0x000fe200078ec0ff */
[----:B---3--:R0:W-:Y:S02]  /*42910*/  STS.128 [R0+UR4+0x10000], R4 ;  /* 0x0100000400007988 */ /* 0x0081e40008000c04 */
[----:B0-----:R-:W-:-:S02]  /*42920*/  LOP3.LUT R5, R43, 0xffff, RZ, 0xc0, !PT ;  /* 0x0000ffff2b057812 */ /* 0x001fc400078ec0ff */
[----:B------:R-:W-:Y:S01]  /*42930*/  LOP3.LUT R4, R42, 0xffff, RZ, 0xc0, !PT ;  /* 0x0000ffff2a047812 */ /* 0x000fe200078ec0ff */
[----:B------:R-:W3:Y:S03]  /*42940*/  LDL.LU R43, [R1+0x2500] ;  /* 0x00250000012b7983 */ /* 0x000ee60000300800 */
[----:B------:R-:W-:Y:S01]  /*42950*/  PRMT R52, R5, 0x3340, R4 ;  /* 0x0000334005347816 */ /* 0x000fe20000000004 */
[----:B------:R-:W3:Y:S01]  /*42960*/  LDL.LU R42, [R1+0x24fc] ;  /* 0x0024fc00012a7983 */ /* 0x000ee20000300800 */
[----:B------:R-:W-:Y:S02]  /*42970*/  LOP3.LUT R5, R45, 0xffff, RZ, 0xc0, !PT ;  /* 0x0000ffff2d057812 */ /* 0x000fe400078ec0ff */
[----:B------:R-:W-:Y:S01]  /*42980*/  LOP3.LUT R4, R44, 0xffff, RZ, 0xc0, !PT ;  /* 0x0000ffff2c047812 */ /* 0x000fe200078ec0ff */
[----:B------:R-:W3:Y:S03]  /*42990*/  LDL.LU R45, [R1+0x24f8] ;  /* 0x0024f800012d7983 */ /* 0x000ee60000300800 */
[----:B------:R-:W-:Y:S01]  /*429a0*/  PRMT R54, R5, 0x3340, R4 ;  /* 0x0000334005367816 */ /* 0x000fe20000000004 */
[----:B------:R-:W3:Y:S01]  /*429b0*/  LDL.LU R44, [R1+0x24f4] ;  /* 0x0024f400012c7983 */ /* 0x000ee20000300800 */
[----:B------:R-:W-:-:S02]  /*429c0*/  LOP3.LUT R5, R47, 0xffff, RZ, 0xc0, !PT ;  /* 0x0000ffff2f057812 */ /* 0x000fc400078ec0ff */
[----:B------:R-:W-:Y:S01]  /*429d0*/  LOP3.LUT R4, R46, 0xffff, RZ, 0xc0, !PT ;  /* 0x0000ffff2e047812 */ /* 0x000fe200078ec0ff */
[----:B------:R-:W3:Y:S01]  /*429e0*/  LDL.LU R47, [R1+0x24f0] ;  /* 0x0024f000012f7983 */ /* 0x000ee20000300800 */
[----:B------:R-:W-:Y:S02]  /*429f0*/  PRMT R6, R3, 0x3340, R2 ;  /* 0x0000334003067816 */ /* 0x000fe40000000002 */
[----:B------:R-:W-:Y:S01]  /*42a00*/  PRMT R124, R5, 0x3340, R4 ;  /* 0x00003340057c7816 */ /* 0x000fe20000000004 */
[----:B------:R-:W3:Y:S01]  /*42a10*/  LDL.LU R46, [R1+0x24ec] ;  /* 0x0024ec00012e7983 */ /* 0x000ee20000300800 */
[----:B------:R-:W-:Y:S02]  /*42a20*/  LOP3.LUT R3, R51, 0xffff, RZ, 0xc0, !PT ;  /* 0x0000ffff33037812 */ /* 0x000fe400078ec0ff */
[----:B------:R-:W-:Y:S01]  /*42a30*/  LOP3.LUT R5, R49, 0xffff, RZ, 0xc0, !PT ;  /* 0x0000ffff31057812 */ /* 0x000fe200078ec0ff */
[----:B------:R-:W2:Y:S01]  /*42a40*/  LDL R0, [R1+0x1d34] ;  /* 0x001d340001007983 */ /* 0x000ea20000100800 */
[----:B------:R-:W-:-:S02]  /*42a50*/  LOP3.LUT R2, R50, 0xffff, RZ, 0xc0, !PT ;  /* 0x0000ffff32027812 */ /* 0x000fc400078ec0ff */
[----:B------:R-:W-:Y:S01]  /*42a60*/  LOP3.LUT R4, R48, 0xffff, RZ, 0xc0, !PT ;  /* 0x0000ffff30047812 */ /* 0x000fe200078ec0ff */
[----:B------:R-:W3:Y:S01]  /*42a70*/  LDL.LU R24, [R1+0x938] ;  /* 0x0009380001187983 */ /* 0x000ee20000300800 */
[----:B------:R-:W-:-:S03]  /*42a80*/  PRMT R2, R3, 0x3340, R2 ;  /* 0x0000334003027816 */ /* 0x000fc60000000002 */
[----:B------:R-:W2:Y:S04]  /*42a90*/  LDL.LU R49, [R1+0x24e8] ;  /* 0x0024e80001317983 */ /* 0x000ea80000300800 */
[----:B------:R-:W2:Y:S04]  /*42aa0*/  LDL.LU R48, [R1+0x24e4] ;  /* 0x0024e40001307983 */ /* 0x000ea80000300800 */
[----:B------:R-:W2:Y:S04]  /*42ab0*/  LDL.LU R51, [R1+0x24e0] ;  /* 0x0024e00001337983 */ /* 0x000ea80000300800 */
[----:B------:R-:W2:Y:S04]  /*42ac0*/  LDL.LU R50, [R1+0x24dc] ;  /* 0x0024dc0001327983 */ /* 0x000ea80000300800 */
[----:B------:R-:W2:Y:S01]  /*42ad0*/  LDL R3, [R1+0x934] ;  /* 0x0009340001037983 */ /* 0x000ea20000100800 */
[----:B------:R-:W-:-:S02]  /*42ae0*/  PRMT R7, R5, 0x3340, R4 ;  /* 0x0000334005077816 */ /* 0x000fc40000000004 */
[----:B----4-:R-:W-:Y:S02]  /*42af0*/  PRMT R9, RZ, 0x7610, R9 ;  /* 0x00007610ff097816 */ /* 0x010fe40000000009 */
[----:B------:R-:W-:Y:S02]  /*42b00*/  PRMT R7, R7, 0x5410, R2 ;  /* 0x0000541007077816 */ /* 0x000fe40000000002 */
[----:B------:R-:W-:Y:S02]  /*42b10*/  PRMT R6, R124, 0x5410, R6 ;  /* 0x000054107c067816 */ /* 0x000fe40000000006 */
[----:B------:R-:W0:Y:S01]  /*42b20*/  S2R R124, SR_TID.X ;  /* 0x00000000007c7919 */ /* 0x000e220000002100 */
[----:B------:R-:W-:Y:S02]  /*42b30*/  PRMT R4, R52, 0x5410, R53 ;  /* 0x0000541034047816 */ /* 0x000fe40000000035 */
[----:B------:R-:W-:Y:S01]  /*42b40*/  PRMT R5, R54, 0x5410, R55 ;  /* 0x0000541036057816 */ /* 0x000fe20000000037 */
[----:B------:R-:W4:Y:S04]  /*42b50*/  LDL.LU R53, [R1+0x24d8] ;  /* 0x0024d80001357983 */ /* 0x000f280000300800 */
[----:B------:R-:W4:Y:S04]  /*42b60*/  LDL.LU R52, [R1+0x24d4] ;  /* 0x0024d40001347983 */ /* 0x000f280000300800 */
[----:B------:R-:W4:Y:S04]  /*42b70*/  LDL.LU R55, [R1+0x24d0] ;  /* 0x0024d00001377983 */ /* 0x000f280000300800 */
[----:B------:R-:W4:Y:S01]  /*42b80*/  LDL.LU R54, [R1+0x24cc] ;  /* 0x0024cc0001367983 */ /* 0x000f220000300800 */
[----:B---3--:R-:W-:-:S05]  /*42b90*/  @!P0 IMAD.MOV.U32 R2, RZ, RZ, R24 ;  /* 0x000000ffff028224 */ /* 0x008fca00078e0018 */
[----:B--2---:R1:W2:Y:S04]  /*42ba0*/  @!P0 LDG.E.U8 R9, desc[UR6][R2.64] ;  /* 0x0000000602098981 */ /* 0x0042a8000c1e1100 */
[----:B------:R0:W-:Y:S02]  /*42bb0*/  STS.128 [R0+UR4+0x10000], R4 ;  /* 0x0100000400007988 */ /* 0x0001e40008000c04 */
[----:B0-----:R-:W-:-:S05]  /*42bc0*/  LOP3.LUT R0, R124, 0x7f, RZ, 0xc0, !PT ;  /* 0x0000007f7c007812 */ /* 0x001fca00078ec0ff */
[----:B------:R0:W-:Y:S04]  /*42bd0*/  STS.U8 [R0+UR4], R57 ;  /* 0x0000003900007988 */ /* 0x0001e80008000004 */
[----:B------:R3:W-:Y:S04]  /*42be0*/  STS.U8 [R0+UR4+0x400], R56 ;  /* 0x0004003800007988 */ /* 0x0007e80008000004 */
        /* <DEDUP_REMOVED lines=49> */
[----:B------:R4:W-:Y:S01]  /*42f00*/  STS.U8 [R0+UR4+0xcc00], R106 ;  /* 0x00cc006a00007988 */ /* 0x0009e20008000004 */
[----:B------:R-:W-:-:S03]  /*42f10*/  LOP3.LUT R124, R124, 0x7f, RZ, 0xc0, !PT ;  /* 0x0000007f7c7c7812 */ /* 0x000fc600078ec0ff */
[----:B------:R4:W-:Y:S04]  /*42f20*/  STS.U8 [R0+UR4+0xd000], R109 ;  /* 0x00d0006d00007988 */ /* 0x0009e80008000004 */
[----:B------:R4:W-:Y:S04]  /*42f30*/  STS.U8 [R0+UR4+0xd400], R108 ;  /* 0x00d4006c00007988 */ /* 0x0009e80008000004 */
[----:B------:R4:W-:Y:S04]  /*42f40*/  STS.U8 [R0+UR4+0xd800], R111 ;  /* 0x00d8006f00007988 */ /* 0x0009e80008000004 */
[----:B------:R4:W-:Y:S01]  /*42f50*/  STS.U8 [R0+UR4+0xdc00], R110 ;  /* 0x00dc006e00007988 */ /* 0x0009e20008000004 */
[----:B-1----:R-:W-:-:S03]  /*42f60*/  LOP3.LUT R3, R124, 0x10, RZ, 0x3c, !PT ;  /* 0x000000107c037812 */ /* 0x002fc600078e3cff */
        /* <DEDUP_REMOVED lines=12> */
[----:B------:R-:W-:Y:S04]  /*43030*/  STS.U8 [R3+UR4+0x1080], R150 ;  /* 0x0010809603007988 */ /* 0x000fe80008000004 */
        /* <DEDUP_REMOVED lines=49> */
[----:B--2---:R-:W-:Y:S04]  /*43350*/  STL [R1+0x21dc], R9 ;  /* 0x0021dc0901007387 */ /* 0x004fe80000100800 */
[----:B------:R-:W-:Y:S04]  /*43360*/  STS.U8 [R3+UR4+0xd880], R220 ;  /* 0x00d880dc03007988 */ /* 0x000fe80008000004 */
[----:B0-----:R-:W2:Y:S04]  /*43370*/  LDL.LU R57, [R1+0x24c8] ;  /* 0x0024c80001397983 */ /* 0x001ea80000300800 */
[----:B------:R-:W-:Y:S01]  /*43380*/  STS.U8 [R3+UR4+0xdc80], R219 ;  /* 0x00dc80db03007988 */ /* 0x000fe20008000004 */
[----:B------:R-:W-:-:S03]  /*43390*/  LOP3.LUT R2, R124, 0x20, RZ, 0x3c, !PT ;  /* 0x000000207c027812 */ /* 0x000fc600078e3cff */
[----:B---3--:R-:W3:Y:S04]  /*433a0*/  LDL.LU R56, [R1+0x24c4] ;  /* 0x0024c40001387983 */ /* 0x008ee80000300800 */
[----:B------:R-:W-:Y:S04]  /*433b0*/  STS.U8 [R3+UR4+0xe080], R218 ;  /* 0x00e080da03007988 */ /* 0x000fe80008000004 */
[----:B----4-:R-:W4:Y:S04]  /*433c0*/  LDL.LU R59, [R1+0x24c0] ;  /* 0x0024c000013b7983 */ /* 0x010f280000300800 */
[----:B------:R-:W-:Y:S04]  /*433d0*/  STS.U8 [R3+UR4+0xe480], R217 ;  /* 0x00e480d903007988 */ /* 0x000fe80008000004 */
[----:B------:R-:W2:Y:S04]  /*433e0*/  LDL.LU R58, [R1+0x24bc] ;  /* 0x0024bc00013a7983 */ /* 0x000ea80000300800 */
[----:B------:R-:W-:Y:S04]  /*433f0*/  STS.U8 [R3+UR4+0xe880], R216 ;  /* 0x00e880d803007988 */ /* 0x000fe80008000004 */
[----:B------:R-:W3:Y:S04]  /*43400*/  LDL.LU R61, [R1+0x24b8] ;  /* 0x0024b800013d7983 */ /* 0x000ee80000300800 */
[----:B------:R-:W-:Y:S04]  /*43410*/  STS.U8 [R3+UR4+0xec80], R215 ;  /* 0x00ec80d703007988 */ /* 0x000fe80008000004 */
[----:B------:R-:W4:Y:S04]  /*43420*/  LDL.LU R60, [R1+0x24b4] ;  /* 0x0024b400013c7983 */ /* 0x000f280000300800 */
[----:B------:R-:W-:Y:S04]  /*43430*/  STS.U8 [R3+UR4+0xf080], R214 ;  /* 0x00f080d603007988 */ /* 0x000fe80008000004 */
[----:B------:R-:W2:Y:S04]  /*43440*/  LDL.LU R63, [R1+0x24b0] ;  /* 0x0024b000013f7983 */ /* 0x000ea80000300800 */
[----:B------:R-:W-:Y:S04]  /*43450*/  STS.U8 [R3+UR4+0xf480], R213 ;  /* 0x00f480d503007988 */ /* 0x000fe80008000004 */
[----:B------:R-:W3:Y:S04]  /*43460*/  LDL.LU R62, [R1+0x24ac] ;  /* 0x0024ac00013e7983 */ /* 0x000ee80000300800 */
[----:B------:R-:W-:Y:S04]  /*43470*/  STS.U8 [R3+UR4+0xf880], R212 ;  /* 0x00f880d403007988 */ /* 0x000fe80008000004 */
[----:B------:R-:W4:Y:S04]  /*43480*/  LDL.LU R65, [R1+0x24a8] ;  /* 0x0024a80001417983 */ /* 0x000f280000300800 */
[----:B------:R0:W-:Y:S04]  /*43490*/  STS.U8 [R3+UR4+0xfc80], R207 ;  /* 0x00fc80cf03007988 */ /* 0x0001e80008000004 */
        /* <DEDUP_REMOVED lines=94> */
[----:B-1----:R-:W4:Y:S04]  /*43a80*/  LDL.LU R113, [R1+0x23e8] ;  /* 0x0023e80001717983 */ /* 0x002f280000300800 */
        /* <DEDUP_REMOVED lines=23> */
[----:B------:R-:W-:Y:S04]  /*43c00*/  STS.U8 [R2+UR4+0xed00], R22 ;  /* 0x00ed001602007988 */ /* 0x000fe80008000004 */
[----:B------:R-:W-:Y:S04]  /*43c10*/  STS.U8 [R2+UR4+0xf100], R21 ;  /* 0x00f1001502007988 */ /* 0x000fe80008000004 */
[----:B------:R-:W-:Y:S04]  /*43c20*/  STS.U8 [R2+UR4+0xf500], R20 ;  /* 0x00f5001402007988 */ /* 0x000fe80008000004 */
[----:B------:R-:W-:Y:S04]  /*43c30*/  STS.U8 [R2+UR4+0xf900], R19 ;  /* 0x00f9001302007988 */ /* 0x000fe80008000004 */
[----:B------:R1:W-:Y:S04]  /*43c40*/  STS.U8 [R2+UR4+0xfd00], R14 ;  /* 0x00fd000e02007988 */ /* 0x0003e80008000004 */
[----:B0-----:R-:W4:Y:S04]  /*43c50*/  LDL R3, [R1+0x1118] ;  /* 0x0011180001037983 */ /* 0x001f280000100800 */
[----:B-1----:R-:W4:Y:S04]  /*43c60*/  LDL R2, [R1+0x1d1c] ;  /* 0x001d1c0001027983 */ /* 0x002f280000100800 */
[----:B------:R-:W2:Y:S04]  /*43c70*/  LDL.LU R125, [R1+0x185c] ;  /* 0x00185c00017d7983 */ /* 0x000ea80000300800 */
[----:B------:R-:W2:Y:S04]  /*43c80*/  LDL.LU R126, [R1+0x1830] ;  /* 0x00183000017e7983 */ /* 0x000ea80000300800 */
[----:B------:R-:W2:Y:S04]  /*43c90*/  LDL.LU R127, [R1+0x1854] ;  /* 0x00185400017f7983 */ /* 0x000ea80000300800 */
[----:B------:R-:W2:Y:S01]  /*43ca0*/  LDL.LU R128, [R1+0x1828] ;  /* 0x0018280001807983 */ /* 0x000ea20000300800 */
[----:B------:R-:W-:-:S03]  /*43cb0*/  LOP3.LUT R124, R0, 0x30, RZ, 0x3c, !PT ;  /* 0x00000030007c7812 */ /* 0x000fc600078e3cff */
        /* <DEDUP_REMOVED lines=8> */
[----:B------:R-:W2:Y:S01]  /*43d40*/  LDL.LU R143, [R1+0x1814] ;  /* 0x00181400018f7983 */ /* 0x000ea20000300800 */
[----:B---3--:R-:W-:-:S03]  /*43d50*/  PRMT R122, RZ, 0x7610, R122 ;  /* 0x00007610ff7a7816 */ /* 0x008fc6000000007a */
[----:B------:R-:W-:Y:S04]  /*43d60*/  STS.U8 [R124+UR4+0x180], R18 ;  /* 0x000180127c007988 */ /* 0x000fe80008000004 */
[----:B------:R-:W3:Y:S04]  /*43d70*/  LDL.LU R144, [R1+0x17e8] ;  /* 0x0017e80001907983 */ /* 0x000ee80000300800 */
[----:B----4-:R-:W4:Y:S04]  /*43d80*/  @!P0 LDG.E.U8 R122, desc[UR6][R2.64] ;  /* 0x00000006027a8981 */ /* 0x010f28000c1e1100 */
[----:B------:R-:W-:Y:S04]  /*43d90*/  STS.U8 [R124+UR4+0x580], R17 ;  /* 0x000580117c007988 */ /* 0x000fe80008000004 */
[----:B------:R-:W3:Y:S04]  /*43da0*/  LDL.LU R145, [R1+0x180c] ;  /* 0x00180c0001917983 */ /* 0x000ee80000300800 */
        /* <DEDUP_REMOVED lines=8> */
[----:B------:R0:W-:Y:S04]  /*43e30*/  STS.U8 [R124+UR4+0x1980], R11 ;  /* 0x0019800b7c007988 */ /* 0x0001e80008000004 */
[----:B0-----:R-:W2:Y:S04]  /*43e40*/  LDL.LU R124, [R1+0x23b8] ;  /* 0x0023b800017c7983 */ /* 0x001ea80000300800 */
[----:B----4-:R0:W-:Y:S04]  /*43e50*/  STL [R1+0x924], R122 ;  /* 0x0009247a01007387 */ /* 0x0101e80000100800 */
[----:B0-----:R-:W4:Y:S04]  /*43e60*/  LDL.LU R122, [R1+0x23b4] ;  /* 0x0023b400017a7983 */ /* 0x001f280000300800 */
[----:B------:R-:W3:Y:S04]  /*43e70*/  LDL R2, [R1+0x1114] ;  /* 0x0011140001027983 */ /* 0x000ee80000100800 */
[----:B------:R-:W3:Y:S01]  /*43e80*/  LDL R3, [R1+0x1d18] ;  /* 0x001d180001037983 */ /* 0x000ee20000100800 */
[----:B--2---:R-:W-:-:S02]  /*43e90*/  PRMT R124, RZ, 0x7610, R124 ;  /* 0x00007610ff7c7816 */ /* 0x004fc4000000007c */
[----:B---3--:R-:W-:-:S04]  /*43ea0*/  @!P0 LOP3.LUT R3, R3, R2, RZ, 0x3c, !PT ;  /* 0x0000000203038212 */ /* 0x008fc800078e3cff */
[----:B------:R-:W-:-:S04]  /*43eb0*/  @!P0 LOP3.LUT R2, R3, R2, RZ, 0x3c, !PT ;  /* 0x0000000203028212 */ /* 0x000fc800078e3cff */
[----:B------:R-:W-:-:S05]  /*43ec0*/  @!P0 LOP3.LUT R3, R3, R2, RZ, 0x3c, !PT ;  /* 0x0000000203038212 */ /* 0x000fca00078e3cff */
[----:B------:R-:W2:Y:S04]  /*43ed0*/  @!P0 LDG.E.U8 R124, desc[UR6][R2.64] ;  /* 0x00000006027c8981 */ /* 0x000ea8000c1e1100 */
[----:B--2---:R0:W-:Y:S04]  /*43ee0*/  STL [R1+0x920], R124 ;  /* 0x0009207c01007387 */ /* 0x0041e80000100800 */
[----:B0-----:R-:W2:Y:S04]  /*43ef0*/  LDL.LU R124, [R1+0x23b0] ;  /* 0x0023b000017c7983 */ /* 0x001ea80000300800 */
[----:B------:R-:W3:Y:S04]  /*43f00*/  LDL R2, [R1+0x1110] ;  /* 0x0011100001027983 */ /* 0x000ee80000100800 */
[----:B------:R-:W3:Y:S01]  /*43f10*/  LDL R3, [R1+0x1d14] ;  /* 0x001d140001037983 */ /* 0x000ee20000100800 */
[----:B----4-:R-:W-:-:S02]  /*43f20*/  PRMT R122, RZ, 0x7610, R122 ;  /* 0x00007610ff7a7816 */ /* 0x010fc4000000007a */
[----:B---3--:R-:W-:-:S04]  /*43f30*/  @!P0 LOP3.LUT R3, R3, R2, RZ, 0x3c, !PT ;  /* 0x0000000203038212 */ /* 0x008fc800078e3cff */
[----:B------:R-:W-:-:S04]  /*43f40*/  @!P0 LOP3.LUT R2, R3, R2, RZ, 0x3c, !PT ;  /* 0x0000000203028212 */ /* 0x000fc800078e3cff */
[----:B------:R-:W-:-:S05]  /*43f50*/  @!P0 LOP3.LUT R3, R3, R2, RZ, 0x3c, !PT ;  /* 0x0000000203038212 */ /* 0x000fca00078e3cff */
[----:B------:R-:W3:Y:S04]  /*43f60*/  @!P0 LDG.E.U8 R122, desc[UR6][R2.64] ;  /* 0x00000006027a8981 */ /* 0x000ee8000c1e1100 */
[----:B---3--:R0:W-:Y:S04]  /*43f70*/  STL [R1+0x91c], R122 ;  /* 0x00091c7a01007387 */ /* 0x0081e80000100800 */
[----:B0-----:R-:W3:Y:S04]  /*43f80*/  LDL.LU R122, [R1+0x23ac] ;  /* 0x0023ac00017a7983 */ /* 0x001ee80000300800 */
[----:B------:R-:W4:Y:S04]  /*43f90*/  LDL R2, [R1+0x1d0c] ;  /* 0x001d0c0001027983 */ /* 0x000f280000100800 */
[----:B------:R-:W4:Y:S01]  /*43fa0*/  LDL R3, [R1+0x1d10] ;  /* 0x001d100001037983 */ /* 0x000f220000100800 */
[----:B--2---:R-:W-:-:S02]  /*43fb0*/  PRMT R124, RZ, 0x7610, R124 ;  /* 0x00007610ff7c7816 */ /* 0x004fc4000000007c */
[----:B----4-:R-:W-:-:S04]  /*43fc0*/  @!P0 LOP3.LUT R3, R3, R2, RZ, 0x3c, !PT ;  /* 0x0000000203038212 */ /* 0x010fc800078e3cff */
[----:B------:R-:W-:-:S04]  /*43fd0*/  @!P0 LOP3.LUT R2, R3, R2, RZ, 0x3c, !PT ;  /* 0x0000000203028212 */ /* 0x000fc800078e3cff */
[----:B------:R-:W-:-:S05]  /*43fe0*/  @!P0 LOP3.LUT R3, R3, R2, RZ, 0x3c, !PT ;  /* 0x0000000203038212 */ /* 0x000fca00078e3cff */
[----:B------:R-:W2:Y:S04]  /*43ff0*/  @!P0 LDG.E.U8 R124, desc[UR6][R2.64] ;  /* 0x00000006027c8981 */ /* 0x000ea8000c1e1100 */
[----:B--2---:R0:W-:Y:S04]  /*44000*/  STL [R1+0x918], R124 ;  /* 0x0009187c01007387 */ /* 0x0041e80000100800 */
[----:B0-----:R-:W2:Y:S04]  /*44010*/  LDL.LU R124, [R1+0x23a8] ;  /* 0x0023a800017c7983 */ /* 0x001ea80000300800 */
[----:B------:R-:W4:Y:S04]  /*44020*/  LDL R2, [R1+0x1ce4] ;  /* 0x001ce40001027983 */ /* 0x000f280000100800 */
[----:B------:R-:W4:Y:S01]  /*44030*/  LDL R3, [R1+0x1ce8] ;  /* 0x001ce80001037983 */ /* 0x000f220000100800 */
[----:B---3--:R-:W-:-:S02]  /*44040*/  PRMT R122, RZ, 0x7610, R122 ;  /* 0x00007610ff7a7816 */ /* 0x008fc4000000007a */
[----:B----4-:R-:W-:-:S04]  /*44050*/  @!P0 LOP3.LUT R3, R3, R2, RZ, 0x3c, !PT ;  /* 0x0000000203038212 */ /* 0x010fc800078e3cff */
        /* <DEDUP_REMOVED lines=61> */
[----:B------:R-:W-:-:S02]  /*44430*/  PRMT R123, RZ, 0x7610, R123 ;  /* 0x00007610ff7b7816 */ /* 0x000fc4000000007b */
[----:B----4-:R-:W-:-:S04]  /*44440*/  @!P0 LOP3.LUT R3, R3, R2, RZ, 0x3c, !PT ;  /* 0x0000000203038212 */ /* 0x010fc800078e3cff */
[----:B------:R-:W-:-:S04]  /*44450*/  @!P0 LOP3.LUT R2, R3, R2, RZ, 0x3c, !PT ;  /* 0x0000000203028212 */ /* 0x000fc800078e3cff */
[----:B------:R-:W-:-:S05]  /*44460*/  @!P0 LOP3.LUT R3, R3, R2, RZ, 0x3c, !PT ;  /* 0x0000000203038212 */ /* 0x000fca00078e3cff */
[----:B------:R-:W4:Y:S04]  /*44470*/  @!P0 LDG.E.U8 R123, desc[UR6][R2.64] ;  /* 0x00000006027b8981 */ /* 0x000f28000c1e1100 */
[----:B----4-:R0:W-:Y:S04]  /*44480*/  STL [R1+0x8f8], R123 ;  /* 0x0008f87b01007387 */ /* 0x0101e80000100800 */
        /* <DEDUP_REMOVED lines=9> */
[----:B0-----:R-:W4:Y:S04]  /*44520*/  LDL.LU R120, [R1+0x2384] ;  /* 0x0023840001787983 */ /* 0x001f280000300800 */
[----:B------:R-:W2:Y:S04]  /*44530*/  LDL R2, [R1+0x1c5c] ;  /* 0x001c5c0001027983 */ /* 0x000ea80000100800 */
[----:B------:R-:W2:Y:S01]  /*44540*/  LDL R3, [R1+0x1c60] ;  /* 0x001c600001037983 */ /* 0x000ea20000100800 */
[----:B------:R-:W-:-:S02]  /*44550*/  PRMT R121, RZ, 0x7610, R121 ;  /* 0x00007610ff797816 */ /* 0x000fc40000000079 */
[----:B--2---:R-:W-:-:S04]  /*44560*/  @!P0 LOP3.LUT R3, R3, R2, RZ, 0x3c, !PT ;  /* 0x0000000203038212 */ /* 0x004fc800078e3cff */
[----:B------:R-:W-:-:S04]  /*44570*/  @!P0 LOP3.LUT R2, R3, R2, RZ, 0x3c, !PT ;  /* 0x0000000203028212 */ /* 0x000fc800078e3cff */
[----:B------:R-:W-:-:S05]  /*44580*/  @!P0 LOP3.LUT R3, R3, R2, RZ, 0x3c, !PT ;  /* 0x0000000203038212 */ /* 0x000fca00078e3cff */
[----:B------:R-:W2:Y:S04]  /*44590*/  @!P0 LDG.E.U8 R121, desc[UR6][R2.64] ;  /* 0x0000000602798981 */ /* 0x000ea8000c1e1100 */
[----:B--2---:R0:W-:Y:S04]  /*445a0*/  STL [R1+0x8f0], R121 ;  /* 0x0008f07901007387 */ /* 0x0041e80000100800 */
        /* <DEDUP_REMOVED lines=9> */
[----:B0-----:R-:W2:Y:S04]  /*44640*/  LDL.LU R118, [R1+0x237c] ;  /* 0x00237c0001767983 */ /* 0x001ea80000300800 */
[----:B------:R-:W3:Y:S04]  /*44650*/  LDL R2, [R1+0x1c4c] ;  /* 0x001c4c0001027983 */ /* 0x000ee80000100800 */
[----:B------:R-:W3:Y:S01]  /*44660*/  LDL R3, [R1+0x1c50] ;  /* 0x001c500001037983 */ /* 0x000ee20000100800 */
[----:B------:R-:W-:-:S02]  /*44670*/  PRMT R119, RZ, 0x7610, R119 ;  /* 0x00007610ff777816 */ /* 0x000fc40000000077 */
[----:B---3--:R-:W-:-:S04]  /*44680*/  @!P0 LOP3.LUT R3, R3, R2, RZ, 0x3c, !PT ;  /* 0x0000000203038212 */ /* 0x008fc800078e3cff */
[----:B------:R-:W-:-:S04]  /*44690*/  @!P0 LOP3.LUT R2, R3, R2, RZ, 0x3c, !PT ;  /* 0x0000000203028212 */ /* 0x000fc800078e3cff */
[----:B------:R-:W-:-:S05]  /*446a0*/  @!P0 LOP3.LUT R3, R3, R2, RZ, 0x3c, !PT ;  /* 0x0000000203038212 */ /* 0x000fca00078e3cff */
[----:B------:R-:W3:Y:S04]  /*446b0*/  @!P0 LDG.E.U8 R119, desc[UR6][R2.64] ;  /* 0x0000000602778981 */ /* 0x000ee8000c1e1100 */
[----:B---3--:R0:W-:Y:S04]  /*446c0*/  STL [R1+0x8e8], R119 ;  /* 0x0008e87701007387 */ /* 0x0081e80000100800 */
        /* <DEDUP_REMOVED lines=169> */
[----:B------:R0:W3:Y:S04]  /*45160*/  @!P0 LDG.E.U8 R29, desc[UR6][R2.64] ;  /* 0x00000006021d8981 */ /* 0x0000e8000c1e1100 */
[----:B------:R-:W0:Y:S04]  /*45170*/  LDL R2, [R1+0x1b1c] ;  /* 0x001b1c0001027983 */ /* 0x000e280000100800 */
[----:B------:R-:W0:Y:S01]  /*45180*/  LDL R3, [R1+0x1b20] ;  /* 0x001b200001037983 */ /* 0x000e220000100800 */
[----:B------:R-:W-:Y:S02]  /*45190*/  PRMT R98, RZ, 0x7610, R98 ;  /* 0x00007610ff627816 */ /* 0x000fe40000000062 */
[----:B0-----:R-:W-:-:S04]  /*451a0*/  @!P0 LOP3.LUT R3, R3, R2, RZ, 0x3c, !PT ;  /* 0x0000000203038212 */ /* 0x001fc800078e3cff */
[----:B------:R-:W-:-:S04]  /*451b0*/  @!P0 LOP3.LUT R2, R3, R2, RZ, 0x3c, !PT ;  /* 0x0000000203028212 */ /* 0x000fc800078e3cff */
[----:B------:R-:W-:-:S05]  /*451c0*/  @!P0 LOP3.LUT R3, R3, R2, RZ, 0x3c, !PT ;  /* 0x0000000203038212 */ /* 0x000fca00078e3cff */
[----:B------:R-:W4:Y:S04]  /*451d0*/  @!P0 LDG.E.U8 R98, desc[UR6][R2.64] ;  /* 0x0000000602628981 */ /* 0x000f28000c1e1100 */
[----:B---3--:R0:W-:Y:S04]  /*451e0*/  STL [R1+0x89c], R29 ;  /* 0x00089c1d01007387 */ /* 0x0081e80000100800 */
[----:B0-----:R-:W3:Y:S04]  /*451f0*/  LDL.LU R29, [R1+0x1ae0] ;  /* 0x001ae000011d7983 */ /* 0x001ee80000300800 */
        /* <DEDUP_REMOVED lines=35> */
[----:B------:R-:W3:Y:S01]  /*45430*/  @!P0 LDG.E.U8 R94, desc[UR6][R2.64] ;  /* 0x00000006025e8981 */ /* 0x000ee2000c1e1100 */
[----:B------:R-:W-:-:S03]  /*45440*/  PRMT R95, RZ, 0x7610, R95 ;  /* 0x00007610ff5f7816 */ /* 0x000fc6000000005f */
[----:B---3--:R0:W-:Y:S04]  /*45450*/  STL [R1+0x888], R94 ;  /* 0x0008885e01007387 */ /* 0x0081e80000100800 */
[----:B0-----:R-:W3:Y:S04]  /*45460*/  LDL.LU R94, [R1+0x231c] ;  /* 0x00231c00015e7983 */ /* 0x001ee80000300800 */
[----:B------:R-:W4:Y:S01]  /*45470*/  LDL R3, [R1+0x1adc] ;  /* 0x001adc0001037983 */ /* 0x000f220000100800 */
[----:B------:R-:W-:-:S05]  /*45480*/  @!P0 IMAD.MOV.U32 R2, RZ, RZ, R29 ;  /* 0x000000ffff028224 */ /* 0x000fca00078e001d */
[----:B----4-:R-:W4:Y:S04]  /*45490*/  @!P0 LDG.E.U8 R95, desc[UR6][R2.64] ;  /* 0x00000006025f8981 */ /* 0x010f28000c1e1100 */
        /* <DEDUP_REMOVED lines=443> */
[----:B------:R-:W2:Y:S01]  /*47050*/  LDL R3, [R1+0x1860] ;  /* 0x0018600001037983 */ /* 0x000ea20000100800 */
[----:B------:R-:W-:Y:S01]  /*47060*/  PRMT R45, RZ, 0x7610, R45 ;  /* 0x00007610ff2d7816 */ /* 0x000fe2000000002d */
[----:B--2---:R-:W-:-:S02]  /*47070*/  @!P0 IMAD.MOV.U32 R2, RZ, RZ, R3 ;  /* 0x000000ffff028224 */ /* 0x004fc400078e0003 */
[----:B------:R-:W-:-:S05]  /*47080*/  @!P0 IMAD.MOV.U32 R3, RZ, RZ, R125 ;  /* 0x000000ffff038224 */ /* 0x000fca00078e007d */
[----:B------:R-:W2:Y:S04]  /*47090*/  @!P0 LDG.E.U8 R45, desc[UR6][R2.64] ;  /* 0x00000006022d8981 */ /* 0x000ea8000c1e1100 */
[----:B--2---:R0:W-:Y:S04]  /*470a0*/  STL [R1+0x7bc], R45 ;  /* 0x0007bc2d01007387 */ /* 0x0041e80000100800 */
[----:B0-----:R-:W4:Y:S04]  /*470b0*/  LDL.LU R45, [R1+0x2250] ;  /* 0x00225000012d7983 */ /* 0x001f280000300800 */
[----:B------:R-:W2:Y:S01]  /*470c0*/  LDL R3, [R1+0x1858] ;  /* 0x0018580001037983 */ /* 0x000ea20000100800 */
[----:B------:R-:W-:Y:S01]  /*470d0*/  PRMT R42, RZ, 0x7610, R42 ;  /* 0x00007610ff2a7816 */ /* 0x000fe2000000002a */
[----:B--2---:R-:W-:-:S02]  /*470e0*/  @!P0 IMAD.MOV.U32 R2, RZ, RZ, R3 ;  /* 0x000000ffff028224 */ /* 0x004fc400078e0003 */
[----:B------:R-:W-:-:S05]  /*470f0*/  @!P0 IMAD.MOV.U32 R3, RZ, RZ, R127 ;  /* 0x000000ffff038224 */ /* 0x000fca00078e007f */
[----:B------:R-:W2:Y:S04]  /*47100*/  @!P0 LDG.E.U8 R42, desc[UR6][R2.64] ;  /* 0x00000006022a8981 */ /* 0x000ea8000c1e1100 */
[----:B--2---:R0:W-:Y:S04]  /*47110*/  STL [R1+0x7b8], R42 ;  /* 0x0007b82a01007387 */ /* 0x0041e80000100800 */
[----:B0-----:R-:W2:Y:S04]  /*47120*/  LDL.LU R42, [R1+0x224c] ;  /* 0x00224c00012a7983 */ /* 0x001ea80000300800 */
[----:B------:R-:W3:Y:S01]  /*47130*/  LDL R3, [R1+0x1850] ;  /* 0x0018500001037983 */ /* 0x000ee20000100800 */
[----:B------:R-:W-:-:S02]  /*47140*/  PRMT R43, RZ, 0x7610, R43 ;  /* 0x00007610ff2b7816 */ /* 0x000fc4000000002b */
[----:B------:R-:W-:Y:S02]  /*47150*/  PRMT R40, RZ, 0x7610, R40 ;  /* 0x00007610ff287816 */ /* 0x000fe40000000028 */
[----:B------:R-:W-:Y:S02]  /*47160*/  PRMT R41, RZ, 0x7610, R41 ;  /* 0x00007610ff297816 */ /* 0x000fe40000000029 */
[----:B------:R-:W-:Y:S02]  /*47170*/  PRMT R38, RZ, 0x7610, R38 ;  /* 0x00007610ff267816 */ /* 0x000fe40000000026 */
[----:B------:R-:W-:Y:S02]  /*47180*/  PRMT R39, RZ, 0x7610, R39 ;  /* 0x00007610ff277816 */ /* 0x000fe40000000027 */
[----:B------:R-:W-:Y:S01]  /*47190*/  PRMT R36, RZ, 0x7610, R36 ;  /* 0x00007610ff247816 */ /* 0x000fe20000000024 */
[----:B---3--:R-:W-:Y:S02]  /*471a0*/  @!P0 IMAD.MOV.U32 R2, RZ, RZ, R3 ;  /* 0x000000ffff028224 */ /* 0x008fe400078e0003 */
[----:B------:R-:W-:-:S05]  /*471b0*/  @!P0 IMAD.MOV.U32 R3, RZ, RZ, R129 ;  /* 0x000000ffff038224 */ /* 0x000fca00078e0081 */
[----:B------:R0:W3:Y:S02]  /*471c0*/  @!P0 LDG.E.U8 R43, desc[UR6][R2.64] ;  /* 0x00000006022b8981 */ /* 0x0000e4000c1e1100 */
[----:B0-----:R-:W-:Y:S02]  /*471d0*/  @!P0 IMAD.MOV.U32 R2, RZ, RZ, R126 ;  /* 0x000000ffff028224 */ /* 0x001fe400078e007e */
[----:B------:R-:W-:-:S05]  /*471e0*/  @!P0 IMAD.MOV.U32 R3, RZ, RZ, R137 ;  /* 0x000000ffff038224 */ /* 0x000fca00078e0089 */
[----:B------:R0:W4:Y:S02]  /*471f0*/  @!P0 LDG.E.U8 R40, desc[UR6][R2.64] ;  /* 0x0000000602288981 */ /* 0x000124000c1e1100 */
[----:B0-----:R-:W-:Y:S02]  /*47200*/  @!P0 IMAD.MOV.U32 R2, RZ, RZ, R128 ;  /* 0x000000ffff028224 */ /* 0x001fe400078e0080 */
[----:B------:R-:W-:-:S05]  /*47210*/  @!P0 IMAD.MOV.U32 R3, RZ, RZ, R139 ;  /* 0x000000ffff038224 */ /* 0x000fca00078e008b */
[----:B------:R0:W2:Y:S02]  /*47220*/  @!P0 LDG.E.U8 R41, desc[UR6][R2.64] ;  /* 0x0000000602298981 */ /* 0x0000a4000c1e1100 */
        /* <DEDUP_REMOVED lines=8> */
[----:B------:R-:W2:Y:S04]  /*472b0*/  @!P0 LDG.E.U8 R36, desc[UR6][R2.64] ;  /* 0x0000000602248981 */ /* 0x000ea8000c1e1100 */
[----:B---3--:R0:W-:Y:S04]  /*472c0*/  STL [R1+0x7b4], R43 ;  /* 0x0007b42b01007387 */ /* 0x0081e80000100800 */
[----:B0-----:R-:W3:Y:S04]  /*472d0*/  LDL.LU R43, [R1+0x2248] ;  /* 0x00224800012b7983 */ /* 0x001ee80000300800 */
[----:B----4-:R0:W-:Y:S04]  /*472e0*/  STL [R1+0x7b0], R40 ;  /* 0x0007b02801007387 */ /* 0x0101e80000100800 */
[----:B0-----:R-:W4:Y:S04]  /*472f0*/  LDL.LU R40, [R1+0x2244] ;  /* 0x0022440001287983 */ /* 0x001f280000300800 */
[----:B--2---:R0:W-:Y:S04]  /*47300*/  STL [R1+0x7ac], R41 ;  /* 0x0007ac2901007387 */ /* 0x0041e80000100800 */
[----:B0-----:R-:W4:Y:S04]  /*47310*/  LDL.LU R41, [R1+0x2240] ;  /* 0x0022400001297983 */ /* 0x001f280000300800 */
[----:B------:R0:W-:Y:S04]  /*47320*/  STL [R1+0x7a8], R38 ;  /* 0x0007a82601007387 */ /* 0x0001e80000100800 */
[----:B0-----:R-:W2:Y:S04]  /*47330*/  LDL.LU R38, [R1+0x223c] ;  /* 0x00223c0001267983 */ /* 0x001ea80000300800 */
[----:B------:R0:W-:Y:S04]  /*47340*/  STL [R1+0x7a4], R39 ;  /* 0x0007a42701007387 */ /* 0x0001e80000100800 */
[----:B0-----:R-:W2:Y:S04]  /*47350*/  LDL.LU R39, [R1+0x2238] ;  /* 0x0022380001277983 */ /* 0x001ea80000300800 */
[----:B------:R0:W-:Y:S04]  /*47360*/  STL [R1+0x7a0], R36 ;  /* 0x0007a02401007387 */ /* 0x0001e80000100800 */
[----:B0-----:R-:W2:Y:S04]  /*47370*/  LDL.LU R36, [R1+0x2234] ;  /* 0x0022340001247983 */ /* 0x001ea80000300800 */
[----:B------:R-:W3:Y:S01]  /*47380*/  LDL R3, [R1+0x17ec] ;  /* 0x0017ec0001037983 */ /* 0x000ee20000100800 */
[----:B------:R-:W-:Y:S01]  /*47390*/  PRMT R37, RZ, 0x7610, R37 ;  /* 0x00007610ff257816 */ /* 0x000fe20000000025 */
[----:B------:R-:W-:-:S05]  /*473a0*/  @!P0 IMAD.MOV.U32 R2, RZ, RZ, R142 ;  /* 0x000000ffff028224 */ /* 0x000fca00078e008e */
[----:B---3--:R-:W3:Y:S01]  /*473b0*/  @!P0 LDG.E.U8 R37, desc[UR6][R2.64] ;  /* 0x0000000602258981 */ /* 0x008ee2000c1e1100 */
[----:B------:R-:W-:-:S03]  /*473c0*/  PRMT R34, RZ, 0x7610, R34 ;  /* 0x00007610ff227816 */ /* 0x000fc60000000022 */
[----:B---3--:R0:W-:Y:S04]  /*473d0*/  STL [R1+0x79c], R37 ;  /* 0x00079c2501007387 */ /* 0x0081e80000100800 */
[----:B0-----:R-:W3:Y:S04]  /*473e0*/  LDL.LU R37, [R1+0x2230] ;  /* 0x0022300001257983 */ /* 0x001ee80000300800 */
[----:B------:R-:W4:Y:S01]  /*473f0*/  LDL R3, [R1+0x17e4] ;  /* 0x0017e40001037983 */ /* 0x000f220000100800 */
[----:B------:R-:W-:-:S05]  /*47400*/  @!P0 IMAD.MOV.U32 R2, RZ, RZ, R144 ;  /* 0x000000ffff028224 */ /* 0x000fca00078e0090 */
[----:B----4-:R-:W4:Y:S01]  /*47410*/  @!P0 LDG.E.U8 R34, desc[UR6][R2.64] ;  /* 0x0000000602228981 */ /* 0x010f22000c1e1100 */
[----:B------:R-:W-:-:S03]  /*47420*/  PRMT R35, RZ, 0x7610, R35 ;  /* 0x00007610ff237816 */ /* 0x000fc60000000023 */
[----:B----4-:R0:W-:Y:S04]  /*47430*/  STL [R1+0x798], R34 ;  /* 0x0007982201007387 */ /* 0x0101e80000100800 */
[----:B0-----:R-:W4:Y:S04]  /*47440*/  LDL.LU R34, [R1+0x222c] ;  /* 0x00222c0001227983 */ /* 0x001f280000300800 */
[----:B------:R-:W2:Y:S01]  /*47450*/  LDL R3, [R1+0x17dc] ;  /* 0x0017dc0001037983 */ /* 0x000ea20000100800 */
[----:B------:R-:W-:-:S05]  /*47460*/  @!P0 IMAD.MOV.U32 R2, RZ, RZ, R146 ;  /* 0x000000ffff028224 */ /* 0x000fca00078e0092 */
[----:B--2---:R-:W2:Y:S01]  /*47470*/  @!P0 LDG.E.U8 R35, desc[UR6][R2.64] ;  /* 0x0000000602238981 */ /* 0x004ea2000c1e1100 */
[----:B------:R-:W-:-:S03]  /*47480*/  PRMT R32, RZ, 0x7610, R32 ;  /* 0x00007610ff207816 */ /* 0x000fc60000000020 */
[----:B--2---:R0:W-:Y:S04]  /*47490*/  STL [R1+0x794], R35 ;  /* 0x0007942301007387 */ /* 0x0041e80000100800 */
[----:B0-----:R-:W4:Y:S04]  /*474a0*/  LDL.LU R35, [R1+0x2228] ;  /* 0x0022280001237983 */ /* 0x001f280000300800 */
[----:B------:R-:W2:Y:S01]  /*474b0*/  LDL R3, [R1+0x17d4] ;  /* 0x0017d40001037983 */ /* 0x000ea20000100800 */
[----:B------:R-:W-:-:S05]  /*474c0*/  @!P0 IMAD.MOV.U32 R2, RZ, RZ, R148 ;  /* 0x000000ffff028224 */ /* 0x000fca00078e0094 */
[----:B--2---:R0:W2:Y:S02]  /*474d0*/  @!P0 LDG.E.U8 R32, desc[UR6][R2.64] ;  /* 0x0000000602208981 */ /* 0x0040a4000c1e1100 */
[----:B0-----:R-:W-:Y:S02]  /*474e0*/  PRMT R2, RZ, 0x7610, R2 ;  /* 0x00007610ff027816 */ /* 0x001fe40000000002 */
[----:B--2---:R0:W-:Y:S04]  /*474f0*/  STL [R1+0x790], R32 ;  /* 0x0007902001007387 */ /* 0x0041e80000100800 */
[----:B0-----:R-:W2:Y:S04]  /*47500*/  LDL.LU R32, [R1+0x2224] ;  /* 0x0022240001207983 */ /* 0x001ea80000300800 */
[----:B------:R-:W3:Y:S04]  /*47510*/  LDL R3, [R1+0x17cc] ;  /* 0x0017cc0001037983 */ /* 0x000ee80000100800 */
[----:B------:R-:W-:Y:S04]  /*47520*/  STL.S16 [R1+0x788], R2 ;  /* 0x0007880201007387 */ /* 0x000fe80000100600 */
[----:B------:R-:W-:Y:S04]  /*47530*/  STL.64 [R1+0x1fc8], R150 ;  /* 0x001fc89601007387 */ /* 0x000fe80000100a00 */
[----:B------:R0:W-:Y:S01]  /*47540*/  STL.64 [R1+0x1fc0], R148 ;  /* 0x001fc09401007387 */ /* 0x0001e20000100a00 */
[----:B------:R-:W-:Y:S01]  /*47550*/  PRMT R9, RZ, 0x7610, R9 ;  /* 0x00007610ff097816 */ /* 0x000fe20000000009 */
[----:B0-----:R-:W-:-:S02]  /*47560*/  IMAD.MOV.U32 R149, RZ, RZ, R33 ;  /* 0x000000ffff957224 */ /* 0x001fc400078e0021 */
[----:B------:R-:W2:Y:S04]  /*47570*/  LDL.LU R33, [R1+0x2220] ;  /* 0x0022200001217983 */ /* 0x000ea80000300800 */
[----:B------:R0:W-:Y:S04]  /*47580*/  STL.64 [R1+0x1fb8], R146 ;  /* 0x001fb89201007387 */ /* 0x0001e80000100a00 */
[----:B------:R1:W-:Y:S04]  /*47590*/  STL.64 [R1+0x1fb0], R144 ;  /* 0x001fb09001007387 */ /* 0x0003e80000100a00 */
[----:B------:R4:W-:Y:S01]  /*475a0*/  STL.64 [R1+0x1fa8], R142 ;  /* 0x001fa88e01007387 */ /* 0x0009e20000100a00 */
[----:B------:R-:W-:-:S02]  /*475b0*/  @!P0 IMAD.MOV.U32 R2, RZ, RZ, R150 ;  /* 0x000000ffff028224 */ /* 0x000fc400078e0096 */
[----:B------:R-:W-:Y:S02]  /*475c0*/  IMAD.MOV.U32 R151, RZ, RZ, R29 ;  /* 0x000000ffff977224 */ /* 0x000fe400078e001d */
[----:B------:R-:W-:Y:S02]  /*475d0*/  IMAD.MOV.U32 R150, RZ, RZ, R26 ;  /* 0x000000ffff967224 */ /* 0x000fe400078e001a */
[----:B0-----:R-:W-:Y:S02]  /*475e0*/  IMAD.MOV.U32 R146, RZ, RZ, R28 ;  /* 0x000000ffff927224 */ /* 0x001fe400078e001c */
[----:B-1----:R-:W-:Y:S02]  /*475f0*/  IMAD.MOV.U32 R144, RZ, RZ, R31 ;  /* 0x000000ffff907224 */ /* 0x002fe400078e001f */
[----:B----4-:R-:W-:Y:S02]  /*47600*/  IMAD.MOV.U32 R142, RZ, RZ, R30 ;  /* 0x000000ffff8e7224 */ /* 0x010fe400078e001e */
[----:B------:R-:W4:Y:S04]  /*47610*/  LDL.LU R30, [R1+0x221c] ;  /* 0x00221c00011e7983 */ /* 0x000f280000300800 */
[----:B------:R-:W4:Y:S04]  /*47620*/  LDL.LU R31, [R1+0x2218] ;  /* 0x00221800011f7983 */ /* 0x000f280000300800 */
[----:B------:R-:W4:Y:S04]  /*47630*/  LDL.LU R28, [R1+0x2214] ;  /* 0x00221400011c7983 */ /* 0x000f280000300800 */
[----:B------:R-:W4:Y:S04]  /*47640*/  LDL.LU R29, [R1+0x2210] ;  /* 0x00221000011d7983 */ /* 0x000f280000300800 */
[----:B------:R-:W4:Y:S01]  /*47650*/  LDL.LU R26, [R1+0x220c] ;  /* 0x00220c00011a7983 */ /* 0x000f220000300800 */
[----:B------:R-:W-:-:S03]  /*47660*/  IMAD.MOV.U32 R147, RZ, RZ, R27 ;  /* 0x000000ffff937224 */ /* 0x000fc600078e001b */
[----:B------:R-:W4:Y:S01]  /*47670*/  LDL.LU R27, [R1+0x2208] ;  /* 0x00220800011b7983 */ /* 0x000f220000300800 */
[----:B------:R-:W-:Y:S02]  /*47680*/  IMAD.MOV.U32 R143, RZ, RZ, R24 ;  /* 0x000000ffff8f7224 */ /* 0x000fe400078e0018 */
[----:B------:R-:W-:Y:S01]  /*47690*/  IMAD.MOV.U32 R145, RZ, RZ, R25 ;  /* 0x000000ffff917224 */ /* 0x000fe200078e0019 */
[----:B------:R-:W4:Y:S04]  /*476a0*/  LDL.LU R24, [R1+0x2204] ;  /* 0x0022040001187983 */ /* 0x000f280000300800 */
[----:B------:R-:W4:Y:S04]  /*476b0*/  LDL.LU R148, [R1+0x930] ;  /* 0x0009300001947983 */ /* 0x000f280000300800 */
[----:B------:R-:W4:Y:S04]  /*476c0*/  LDL.LU R25, [R1+0x2200] ;  /* 0x0022000001197983 */ /* 0x000f280000300800 */
[----:B------:R0:W-:Y:S04]  /*476d0*/  STL.64 [R1+0x1fa0], R140 ;  /* 0x001fa08c01007387 */ /* 0x0001e80000100a00 */
[----:B0-----:R-:W4:Y:S04]  /*476e0*/  LDL R140, [R1+0x17ac] ;  /* 0x0017ac00018c7983 */ /* 0x001f280000100800 */
[----:B------:R-:W4:Y:S04]  /*476f0*/  LDL R141, [R1+0x17b0] ;  /* 0x0017b000018d7983 */ /* 0x000f280000100800 */
[----:B---3--:R-:W3:Y:S04]  /*47700*/  @!P0 LDG.E.U8 R9, desc[UR6][R2.64] ;  /* 0x0000000602098981 */ /* 0x008ee8000c1e1100 */
[----:B------:R-:W-:Y:S04]  /*47710*/  STL.64 [R1+0x1f98], R138 ;  /* 0x001f988a01007387 */ /* 0x000fe80000100a00 */
[----:B------:R0:W-:Y:S04]  /*47720*/  STL.64 [R1+0x1f90], R136 ;  /* 0x001f908801007387 */ /* 0x0001e80000100a00 */
[----:B0-----:R-:W3:Y:S04]  /*47730*/  LDL.LU R137, [R1+0x788] ;  /* 0x0007880001897983 */ /* 0x001ee80000300800 */
[----:B------:R-:W-:Y:S04]  /*47740*/  STL.64 [R1+0x1f88], R134 ;  /* 0x001f888601007387 */ /* 0x000fe80000100a00 */
        /* <DEDUP_REMOVED lines=50> */
[----:B--2---:R-:W-:Y:S04]  /*47a70*/  STL.64 [R1+0x1df0], R32 ;  /* 0x001df02001007387 */ /* 0x004fe80000100a00 */
[----:B----4-:R0:W-:Y:S04]  /*47a80*/  STL.64 [R1+0x1de8], R30 ;  /* 0x001de81e01007387 */ /* 0x0101e80000100a00 */
[----:B------:R1:W-:Y:S04]  /*47a90*/  STL.64 [R1+0x1de0], R28 ;  /* 0x001de01c01007387 */ /* 0x0003e80000100a00 */
[----:B------:R2:W-:Y:S04]  /*47aa0*/  STL.64 [R1+0x1dd8], R26 ;  /* 0x001dd81a01007387 */ /* 0x0005e80000100a00 */
[----:B------:R4:W-:Y:S04]  /*47ab0*/  STL.64 [R1+0x1dd0], R24 ;  /* 0x001dd01801007387 */ /* 0x0009e80000100a00 */
[----:B---3--:R3:W-:Y:S04]  /*47ac0*/  STL [R1+0x21e0], R9 ;  /* 0x0021e00901007387 */ /* 0x0087e80000100800 */
[----:B0-----:R-:W3:Y:S04]  /*47ad0*/  LDL R30, [R1+0x17a4] ;  /* 0x0017a400011e7983 */ /* 0x001ee80000100800 */
[----:B-1----:R-:W3:Y:S04]  /*47ae0*/  LDL R29, [R1+0x17a8] ;  /* 0x0017a800011d7983 */ /* 0x002ee80000100800 */
[----:B------:R-:W3:Y:S04]  /*47af0*/  LDL R28, [R1+0x179c] ;  /* 0x00179c00011c7983 */ /* 0x000ee80000100800 */
[----:B--2---:R-:W2:Y:S04]  /*47b00*/  LDL R27, [R1+0x17a0] ;  /* 0x0017a000011b7983 */ /* 0x004ea80000100800 */
[----:B------:R-:W2:Y:S04]  /*47b10*/  LDL R26, [R1+0x1794] ;  /* 0x00179400011a7983 */ /* 0x000ea80000100800 */
[----:B----4-:R-:W4:Y:S01]  /*47b20*/  LDL R25, [R1+0x1798] ;  /* 0x0017980001197983 */ /* 0x010f220000100800 */
[----:B------:R-:W-:-:S02]  /*47b30*/  @!P0 IMAD.MOV.U32 R2, RZ, RZ, R141 ;  /* 0x000000ffff028224 */ /* 0x000fc400078e008d */
[----:B------:R-:W-:Y:S01]  /*47b40*/  @!P0 IMAD.MOV.U32 R3, RZ, RZ, R140 ;  /* 0x000000ffff038224 */ /* 0x000fe200078e008c */
[----:B------:R-:W-:Y:S02]  /*47b50*/  PRMT R138, RZ, 0x7610, R138 ;  /* 0x00007610ff8a7816 */ /* 0x000fe4000000008a */
[----:B------:R-:W-:Y:S02]  /*47b60*/  PRMT R94, RZ, 0x7610, R94 ;  /* 0x00007610ff5e7816 */ /* 0x000fe4000000005e */
[----:B------:R-:W-:Y:S01]  /*47b70*/  PRMT R76, RZ, 0x7610, R76 ;  /* 0x00007610ff4c7816 */ /* 0x000fe2000000004c */
[----:B------:R-:W4:Y:S04]  /*47b80*/  LDL R24, [R1+0x178c] ;  /* 0x00178c0001187983 */ /* 0x000f280000100800 */
[----:B------:R0:W4:Y:S04]  /*47b90*/  @!P0 LDG.E.U8 R137, desc[UR6][R2.64] ;  /* 0x0000000602898981 */ /* 0x000128000c1e1100 */
[----:B---3--:R-:W3:Y:S01]  /*47ba0*/  LDL R9, [R1+0x1790] ;  /* 0x0017900001097983 */ /* 0x008ee20000100800 */
[----:B0-----:R-:W-:-:S02]  /*47bb0*/  @!P0 IMAD.MOV.U32 R3, RZ, RZ, R30 ;  /* 0x000000ffff038224 */ /* 0x001fc400078e001e */
[----:B------:R-:W-:-:S05]  /*47bc0*/  @!P0 IMAD.MOV.U32 R2, RZ, RZ, R29 ;  /* 0x000000ffff028224 */ /* 0x000fca00078e001d */
[----:B------:R2:W3:Y:S02]  /*47bd0*/  @!P0 LDG.E.U8 R138, desc[UR6][R2.64] ;  /* 0x00000006028a8981 */ /* 0x0004e4000c1e1100 */
[----:B--2---:R-:W-:Y:S02]  /*47be0*/  @!P0 IMAD.MOV.U32 R2, RZ, RZ, R27 ;  /* 0x000000ffff028224 */ /* 0x004fe400078e001b */
[----:B------:R-:W-:-:S05]  /*47bf0*/  @!P0 IMAD.MOV.U32 R3, RZ, RZ, R28 ;  /* 0x000000ffff038224 */ /* 0x000fca00078e001c */
[----:B------:R4:W2:Y:S02]  /*47c00*/  @!P0 LDG.E.U8 R94, desc[UR6][R2.64] ;  /* 0x00000006025e8981 */ /* 0x0008a4000c1e1100 */
[----:B----4-:R-:W-:Y:S02]  /*47c10*/  @!P0 IMAD.MOV.U32 R2, RZ, RZ, R25 ;  /* 0x000000ffff028224 */ /* 0x010fe400078e0019 */
[----:B------:R-:W-:-:S05]  /*47c20*/  @!P0 IMAD.MOV.U32 R3, RZ, RZ, R26 ;  /* 0x000000ffff038224 */ /* 0x000fca00078e001a */
[----:B------:R-:W4:Y:S04]  /*47c30*/  @!P0 LDG.E.U8 R76, desc[UR6][R2.64] ;  /* 0x00000006024c8981 */ /* 0x000f28000c1e1100 */
[----:B------:R-:W-:Y:S04]  /*47c40*/  STL [R1+0x21e4], R137 ;  /* 0x0021e48901007387 */ /* 0x000fe80000100800 */
[----:B---3--:R-:W-:Y:S04]  /*47c50*/  STL [R1+0x21e8], R138 ;  /* 0x0021e88a01007387 */ /* 0x008fe80000100800 */
[----:B--2---:R-:W-:Y:S04]  /*47c60*/  STL [R1+0x21ec], R94 ;  /* 0x0021ec5e01007387 */ /* 0x004fe80000100800 */
[----:B------:R-:W2:Y:S04]  /*47c70*/  LDL R28, [R1+0x176c] ;  /* 0x00176c00011c7983 */ /* 0x000ea80000100800 */
[----:B------:R-:W3:Y:S04]  /*47c80*/  LDL R27, [R1+0x1770] ;  /* 0x00177000011b7983 */ /* 0x000ee80000100800 */
[----:B------:R-:W3:Y:S04]  /*47c90*/  LDL R25, [R1+0x1768] ;  /* 0x0017680001197983 */ /* 0x000ee80000100800 */
[----:B----4-:R-:W-:Y:S04]  /*47ca0*/  STL [R1+0x21f0], R76 ;  /* 0x0021f04c01007387 */ /* 0x010fe80000100800 */
[----:B------:R-:W4:Y:S01]  /*47cb0*/  LDL R26, [R1+0x1764] ;  /* 0x00176400011a7983 */ /* 0x000f220000100800 */
[----:B------:R-:W-:Y:S01]  /*47cc0*/  PRMT R58, RZ, 0x7610, R58 ;  /* 0x00007610ff3a7816 */ /* 0x000fe2000000003a */
[----:B------:R-:W-:-:S02]  /*47cd0*/  @!P0 IMAD.MOV.U32 R2, RZ, RZ, R9 ;  /* 0x000000ffff028224 */ /* 0x000fc400078e0009 */
[----:B------:R-:W-:Y:S01]  /*47ce0*/  @!P0 IMAD.MOV.U32 R3, RZ, RZ, R24 ;  /* 0x000000ffff038224 */ /* 0x000fe200078e0018 */
[----:B------:R-:W-:Y:S02]  /*47cf0*/  PRMT R130, RZ, 0x7610, R130 ;  /* 0x00007610ff827816 */ /* 0x000fe40000000082 */
[----:B------:R-:W-:Y:S01]  /*47d00*/  PRMT R112, RZ, 0x7610, R112 ;  /* 0x00007610ff707816 */ /* 0x000fe20000000070 */
[----:B------:R-:W4:Y:S04]  /*47d10*/  LDL R24, [R1+0x175c] ;  /* 0x00175c0001187983 */ /* 0x000f280000100800 */
[----:B------:R2:W4:Y:S04]  /*47d20*/  @!P0 LDG.E.U8 R58, desc[UR6][R2.64] ;  /* 0x00000006023a8981 */ /* 0x000528000c1e1100 */
[----:B------:R-:W4:Y:S01]  /*47d30*/  LDL R9, [R1+0x1760] ;  /* 0x0017600001097983 */ /* 0x000f220000100800 */
[----:B--2---:R-:W-:-:S02]  /*47d40*/  @!P0 IMAD.MOV.U32 R3, RZ, RZ, R28 ;  /* 0x000000ffff038224 */ /* 0x004fc400078e001c */
[----:B---3--:R-:W-:-:S05]  /*47d50*/  @!P0 IMAD.MOV.U32 R2, RZ, RZ, R27 ;  /* 0x000000ffff028224 */ /* 0x008fca00078e001b */
[----:B------:R0:W2:Y:S02]  /*47d60*/  @!P0 LDG.E.U8 R130, desc[UR6][R2.64] ;  /* 0x0000000602828981 */ /* 0x0000a4000c1e1100 */
[----:B0-----:R-:W-:Y:S02]  /*47d70*/  @!P0 IMAD.MOV.U32 R2, RZ, RZ, R25 ;  /* 0x000000ffff028224 */ /* 0x001fe400078e0019 */
[----:B----4-:R-:W-:-:S05]  /*47d80*/  @!P0 IMAD.MOV.U32 R3, RZ, RZ, R26 ;  /* 0x000000ffff038224 */ /* 0x010fca00078e001a */
[----:B------:R0:W3:Y:S04]  /*47d90*/  @!P0 LDG.E.U8 R112, desc[UR6][R2.64] ;  /* 0x0000000602708981 */ /* 0x0000e8000c1e1100 */
[----:B------:R-:W-:Y:S01]  /*47da0*/  STL [R1+0x21f4], R58 ;  /* 0x0021f43a01007387 */ /* 0x000fe20000100800 */
[----:B0-----:R-:W-:Y:S02]  /*47db0*/  @!P0 IMAD.MOV.U32 R3, RZ, RZ, R24 ;  /* 0x000000ffff038224 */ /* 0x001fe400078e0018 */
[----:B------:R-:W-:Y:S01]  /*47dc0*/  @!P0 IMAD.MOV.U32 R2, RZ, RZ, R9 ;  /* 0x000000ffff028224 */ /* 0x000fe200078e0009 */
[----:B--2---:R-:W-:Y:S04]  /*47dd0*/  STL [R1+0x21f8], R130 ;  /* 0x0021f88201007387 */ /* 0x004fe80000100800 */
[----:B------:R-:W2:Y:S04]  /*47de0*/  LDL R32, [R1+0x1754] ;  /* 0x0017540001207983 */ /* 0x000ea80000100800 */
[----:B------:R-:W4:Y:S04]  /*47df0*/  LDL R31, [R1+0x1758] ;  /* 0x00175800011f7983 */ /* 0x000f280000100800 */
[----:B---3--:R-:W-:Y:S04]  /*47e00*/  STL [R1+0x21fc], R112 ;  /* 0x0021fc7001007387 */ /* 0x008fe80000100800 */
[----:B------:R-:W3:Y:S04]  /*47e10*/  LDL R30, [R1+0x174c] ;  /* 0x00174c00011e7983 */ /* 0x000ee80000100800 */
[----:B------:R-:W3:Y:S04]  /*47e20*/  LDL R29, [R1+0x1750] ;  /* 0x00175000011d7983 */ /* 0x000ee80000100800 */
[----:B------:R-:W3:Y:S04]  /*47e30*/  LDL R28, [R1+0x172c] ;  /* 0x00172c00011c7983 */ /* 0x000ee80000100800 */
[----:B------:R-:W3:Y:S04]  /*47e40*/  LDL R27, [R1+0x1730] ;  /* 0x00173000011b7983 */ /* 0x000ee80000100800 */
[----:B------:R-:W3:Y:S04]  /*47e50*/  LDL R26, [R1+0x1724] ;  /* 0x00172400011a7983 */ /* 0x000ee80000100800 */
[----:B------:R-:W3:Y:S04]  /*47e60*/  LDL R25, [R1+0x1728] ;  /* 0x0017280001197983 */ /* 0x000ee80000100800 */
[----:B------:R-:W3:Y:S04]  /*47e70*/  LDL R24, [R1+0x171c] ;  /* 0x00171c0001187983 */ /* 0x000ee80000100800 */
[----:B------:R-:W3:Y:S01]  /*47e80*/  LDL R9, [R1+0x1720] ;  /* 0x0017200001097983 */ /* 0x000ee20000100800 */
[----:B------:R-:W-:-:S02]  /*47e90*/  PRMT R93, RZ, 0x7610, R93 ;  /* 0x00007610ff5d7816 */ /* 0x000fc4000000005d */
[----:B------:R-:W-:-:S04]  /*47ea0*/  PRMT R75, RZ, 0x7610, R75 ;  /* 0x00007610ff4b7816 */ /* 0x000fc8000000004b */
[----:B------:R2:W3:Y:S01]  /*47eb0*/  @!P0 LDG.E.U8 R93, desc[UR6][R2.64] ;  /* 0x00000006025d8981 */ /* 0x0004e2000c1e1100 */
[----:B------:R-:W-:Y:S02]  /*47ec0*/  PRMT R57, RZ, 0x7610, R57 ;  /* 0x00007610ff397816 */ /* 0x000fe40000000039 */
[----:B------:R-:W-:Y:S02]  /*47ed0*/  PRMT R129, RZ, 0x7610, R129 ;  /* 0x00007610ff817816 */ /* 0x000fe40000000081 */
[----:B------:R-:W-:Y:S01]  /*47ee0*/  PRMT R111, RZ, 0x7610, R111 ;  /* 0x00007610ff6f7816 */ /* 0x000fe2000000006f */
[----:B--2---:R-:W-:Y:S02]  /*47ef0*/  @!P0 IMAD.MOV.U32 R3, RZ, RZ, R32 ;  /* 0x000000ffff038224 */ /* 0x004fe400078e0020 */
[----:B----4-:R-:W-:Y:S01]  /*47f00*/  @!P0 IMAD.MOV.U32 R2, RZ, RZ, R31 ;  /* 0x000000ffff028224 */ /* 0x010fe200078e001f */
[----:B------:R-:W-:Y:S01]  /*47f10*/  PRMT R92, RZ, 0x7610, R92 ;  /* 0x00007610ff5c7816 */ /* 0x000fe2000000005c */
[----:B------:R-:W2:Y:S04]  /*47f20*/  LDL R32, [R1+0x16dc] ;  /* 0x0016dc0001207983 */ /* 0x000ea80000100800 */
[----:B------:R3:W4:Y:S04]  /*47f30*/  @!P0 LDG.E.U8 R75, desc[UR6][R2.64] ;  /* 0x00000006024b8981 */ /* 0x000728000c1e1100 */
[----:B------:R-:W2:Y:S01]  /*47f40*/  LDL R31, [R1+0x16e0] ;  /* 0x0016e000011f7983 */ /* 0x000ea20000100800 */
[----:B---3--:R-:W-:-:S02]  /*47f50*/  @!P0 IMAD.MOV.U32 R3, RZ, RZ, R30 ;  /* 0x000000ffff038224 */ /* 0x008fc400078e001e */
[----:B------:R-:W-:Y:S01]  /*47f60*/  @!P0 IMAD.MOV.U32 R2, RZ, RZ, R29 ;  /* 0x000000ffff028224 */ /* 0x000fe200078e001d */
[----:B------:R-:W3:Y:S04]  /*47f70*/  LDL R30, [R1+0x1714] ;  /* 0x00171400011e7983 */ /* 0x000ee80000100800 */
[----:B------:R-:W4:Y:S04]  /*47f80*/  LDL R29, [R1+0x1718] ;  /* 0x00171800011d7983 */ /* 0x000f280000100800 */
[----:B------:R0:W2:Y:S02]  /*47f90*/  @!P0 LDG.E.U8 R57, desc[UR6][R2.64] ;  /* 0x0000000602398981 */ /* 0x0000a4000c1e1100 */
[----:B0-----:R-:W-:-:S02]  /*47fa0*/  @!P0 IMAD.MOV.U32 R2, RZ, RZ, R27 ;  /* 0x000000ffff028224 */ /* 0x001fc400078e001b */
[----:B------:R-:W-:Y:S01]  /*47fb0*/  @!P0 IMAD.MOV.U32 R3, RZ, RZ, R28 ;  /* 0x000000ffff038224 */ /* 0x000fe200078e001c */
[----:B------:R-:W2:Y:S04]  /*47fc0*/  LDL R27, [R1+0x1710] ;  /* 0x00171000011b7983 */ /* 0x000ea80000100800 */
[----:B------:R-:W2:Y:S04]  /*47fd0*/  LDL R28, [R1+0x170c] ;  /* 0x00170c00011c7983 */ /* 0x000ea80000100800 */
[----:B------:R0:W2:Y:S02]  /*47fe0*/  @!P0 LDG.E.U8 R129, desc[UR6][R2.64] ;  /* 0x0000000602818981 */ /* 0x0000a4000c1e1100 */
[----:B0-----:R-:W-:-:S02]  /*47ff0*/  @!P0 IMAD.MOV.U32 R3, RZ, RZ, R26 ;  /* 0x000000ffff038224 */ /* 0x001fc400078e001a */
[----:B------:R-:W2:Y:S01]  /*48000*/  LDL R26, [R1+0x16ec] ;  /* 0x0016ec00011a7983 */ /* 0x000ea20000100800 */
[----:B------:R-:W-:-:S03]  /*48010*/  @!P0 IMAD.MOV.U32 R2, RZ, RZ, R25 ;  /* 0x000000ffff028224 */ /* 0x000fc600078e0019 */
[----:B------:R-:W2:Y:S04]  /*48020*/  LDL R25, [R1+0x16f0] ;  /* 0x0016f00001197983 */ /* 0x000ea80000100800 */
[----:B------:R0:W2:Y:S02]  /*48030*/  @!P0 LDG.E.U8 R111, desc[UR6][R2.64] ;  /* 0x00000006026f8981 */ /* 0x0000a4000c1e1100 */
[----:B0-----:R-:W-:Y:S02]  /*48040*/  @!P0 IMAD.MOV.U32 R3, RZ, RZ, R24 ;  /* 0x000000ffff038224 */ /* 0x001fe400078e0018 */
[----:B------:R-:W2:Y:S01]  /*48050*/  LDL R24, [R1+0x16e4] ;  /* 0x0016e40001187983 */ /* 0x000ea20000100800 */
[----:B------:R-:W-:-:S03]  /*48060*/  @!P0 IMAD.MOV.U32 R2, RZ, RZ, R9 ;  /* 0x000000ffff028224 */ /* 0x000fc600078e0009 */
[----:B------:R-:W2:Y:S01]  /*48070*/  LDL R9, [R1+0x16e8] ;  /* 0x0016e80001097983 */ /* 0x000ea20000100800 */
[----:B------:R-:W-:-:S03]  /*48080*/  PRMT R74, RZ, 0x7610, R74 ;  /* 0x00007610ff4a7816 */ /* 0x000fc6000000004a */
[----:B------:R3:W2:Y:S01]  /*48090*/  @!P0 LDG.E.U8 R92, desc[UR6][R2.64] ;  /* 0x00000006025c8981 */ /* 0x0006a2000c1e1100 */
[----:B------:R-:W-:Y:S02]  /*480a0*/  PRMT R56, RZ, 0x7610, R56 ;  /* 0x00007610ff387816 */ /* 0x000fe40000000038 */
[----:B------:R-:W-:Y:S01]  /*480b0*/  PRMT R128, RZ, 0x7610, R128 ;  /* 0x00007610ff807816 */ /* 0x000fe20000000080 */
[----:B---3--:R-:W-:Y:S02]  /*480c0*/  @!P0 IMAD.MOV.U32 R3, RZ, RZ, R30 ;  /* 0x000000ffff038224 */ /* 0x008fe400078e001e */
[----:B----4-:R-:W-:Y:S01]  /*480d0*/  @!P0 IMAD.MOV.U32 R2, RZ, RZ, R29 ;  /* 0x000000ffff028224 */ /* 0x010fe200078e001d */
[----:B------:R-:W3:Y:S04]  /*480e0*/  LDL R30, [R1+0x16d4] ;  /* 0x0016d400011e7983 */ /* 0x000ee80000100800 */
[----:B------:R-:W4:Y:S04]  /*480f0*/  LDL R29, [R1+0x16d8] ;  /* 0x0016d800011d7983 */ /* 0x000f280000100800 */
[----:B------:R2:W4:Y:S02]  /*48100*/  @!P0 LDG.E.U8 R74, desc[UR6][R2.64] ;  /* 0x00000006024a8981 */ /* 0x000524000c1e1100 */
[----:B--2---:R-:W-:-:S02]  /*48110*/  @!P0 IMAD.MOV.U32 R2, RZ, RZ, R27 ;  /* 0x000000ffff028224 */ /* 0x004fc400078e001b */
        /* <DEDUP_REMOVED lines=13> */
[----:B------:R-:W-:Y:S02]  /*481f0*/  PRMT R110, RZ, 0x7610, R110 ;  /* 0x00007610ff6e7816 */ /* 0x000fe4000000006e */
[----:B------:R-:W-:-:S04]  /*48200*/  PRMT R91, RZ, 0x7610, R91 ;  /* 0x00007610ff5b7816 */ /* 0x000fc8000000005b */
[----:B------:R0:W2:Y:S01]  /*48210*/  @!P0 LDG.E.U8 R110, desc[UR6][R2.64] ;  /* 0x00000006026e8981 */ /* 0x0000a2000c1e1100 */
[----:B------:R-:W-:Y:S01]  /*48220*/  PRMT R73, RZ, 0x7610, R73 ;  /* 0x00007610ff497816 */ /* 0x000fe20000000049 */
[----:B0-----:R-:W-:Y:S02]  /*48230*/  @!P0 IMAD.MOV.U32 R2, RZ, RZ, R31 ;  /* 0x000000ffff028224 */ /* 0x001fe400078e001f */
[----:B------:R-:W-:Y:S01]  /*48240*/  @!P0 IMAD.MOV.U32 R3, RZ, RZ, R32 ;  /* 0x000000ffff038224 */ /* 0x000fe200078e0020 */
[----:B------:R-:W-:Y:S02]  /*48250*/  PRMT R55, RZ, 0x7610, R55 ;  /* 0x00007610ff377816 */ /* 0x000fe40000000037 */
[----:B------:R-:W-:Y:S02]  /*48260*/  PRMT R127, RZ, 0x7610, R127 ;  /* 0x00007610ff7f7816 */ /* 0x000fe4000000007f */
[----:B------:R-:W-:Y:S01]  /*48270*/  PRMT R109, RZ, 0x7610, R109 ;  /* 0x00007610ff6d7816 */ /* 0x000fe2000000006d */
[----:B------:R-:W2:Y:S04]  /*48280*/  LDL R32, [R1+0x1664] ;  /* 0x0016640001207983 */ /* 0x000ea80000100800 */
[----:B------:R3:W2:Y:S04]  /*48290*/  @!P0 LDG.E.U8 R91, desc[UR6][R2.64] ;  /* 0x00000006025b8981 */ /* 0x0006a8000c1e1100 */
[----:B------:R-:W2:Y:S01]  /*482a0*/  LDL R31, [R1+0x1668] ;  /* 0x00166800011f7983 */ /* 0x000ea20000100800 */
[----:B---3--:R-:W-:-:S02]  /*482b0*/  @!P0 IMAD.MOV.U32 R3, RZ, RZ, R30 ;  /* 0x000000ffff038224 */ /* 0x008fc400078e001e */
        /* <DEDUP_REMOVED lines=474> */
[----:B------:R-:W-:Y:S02]  /*4a060*/  PRMT R246, RZ, 0x7610, R246 ;  /* 0x00007610fff67816 */ /* 0x000fe400000000f6 */
[----:B------:R-:W-:Y:S02]  /*4a070*/  PRMT R245, RZ, 0x7610, R245 ;  /* 0x00007610fff57816 */ /* 0x000fe400000000f5 */
[----:B------:R-:W-:Y:S01]  /*4a080*/  PRMT R244, RZ, 0x7610, R244 ;  /* 0x00007610fff47816 */ /* 0x000fe200000000f4 */
[----:B------:R-:W2:Y:S04]  /*4a090*/  LDL.LU R40, [R1+0x1270] ;  /* 0x0012700001287983 */ /* 0x000ea80000300800 */
[----:B------:R0:W2:Y:S02]  /*4a0a0*/  @!P0 LDG.E.U8 R247, desc[UR6][R2.64] ;  /* 0x0000000602f78981 */ /* 0x0000a4000c1e1100 */
[----:B0-----:R-:W-:-:S02]  /*4a0b0*/  @!P0 IMAD.MOV.U32 R2, RZ, RZ, R31 ;  /* 0x000000ffff028224 */ /* 0x001fc400078e001f */
[----:B------:R-:W-:Y:S01]  /*4a0c0*/  @!P0 IMAD.MOV.U32 R3, RZ, RZ, R32 ;  /* 0x000000ffff038224 */ /* 0x000fe200078e0020 */
[----:B------:R-:W-:Y:S02]  /*4a0d0*/  PRMT R243, RZ, 0x7610, R243 ;  /* 0x00007610fff37816 */ /* 0x000fe400000000f3 */
[----:B------:R-:W-:Y:S01]  /*4a0e0*/  PRMT R242, RZ, 0x7610, R242 ;  /* 0x00007610fff27816 */ /* 0x000fe200000000f2 */
[----:B------:R-:W2:Y:S04]  /*4a0f0*/  LDL R31, [R1+0x1260] ;  /* 0x00126000011f7983 */ /* 0x000ea80000100800 */
[----:B------:R3:W2:Y:S04]  /*4a100*/  @!P0 LDG.E.U8 R246, desc[UR6][R2.64] ;  /* 0x0000000602f68981 */ /* 0x0006a8000c1e1100 */
[----:B------:R-:W2:Y:S01]  /*4a110*/  LDL R32, [R1+0x125c] ;  /* 0x00125c0001207983 */ /* 0x000ea20000100800 */
[----:B---3--:R-:W-:-:S02]  /*4a120*/  @!P0 IMAD.MOV.U32 R3, RZ, RZ, R30 ;  /* 0x000000ffff038224 */ /* 0x008fc400078e001e */
[----:B----4-:R-:W-:Y:S01]  /*4a130*/  @!P0 IMAD.MOV.U32 R2, RZ, RZ, R29 ;  /* 0x000000ffff028224 */ /* 0x010fe200078e001d */
[----:B------:R-:W-:Y:S01]  /*4a140*/  PRMT R241, RZ, 0x7610, R241 ;  /* 0x00007610fff17816 */ /* 0x000fe200000000f1 */
[----:B------:R-:W3:Y:S04]  /*4a150*/  LDL R29, [R1+0x1294] ;  /* 0x00129400011d7983 */ /* 0x000ee80000100800 */
[----:B------:R2:W4:Y:S04]  /*4a160*/  @!P0 LDG.E.U8 R245, desc[UR6][R2.64] ;  /* 0x0000000602f58981 */ /* 0x000528000c1e1100 */
[----:B------:R-:W4:Y:S01]  /*4a170*/  LDL R30, [R1+0x1254] ;  /* 0x00125400011e7983 */ /* 0x000f220000100800 */
[----:B--2---:R-:W-:-:S02]  /*4a180*/  @!P0 IMAD.MOV.U32 R2, RZ, RZ, R27 ;  /* 0x000000ffff028224 */ /* 0x004fc400078e001b */
[----:B------:R-:W-:Y:S01]  /*4a190*/  @!P0 IMAD.MOV.U32 R3, RZ, RZ, R28 ;  /* 0x000000ffff038224 */ /* 0x000fe200078e001c */
[----:B------:R-:W2:Y:S04]  /*4a1a0*/  LDL R27, [R1+0x128c] ;  /* 0x00128c00011b7983 */ /* 0x000ea80000100800 */
[----:B------:R-:W4:Y:S04]  /*4a1b0*/  LDL R28, [R1+0x1298] ;  /* 0x00129800011c7983 */ /* 0x000f280000100800 */
        /* <DEDUP_REMOVED lines=9> */
[----:B------:R-:W2:Y:S04]  /*4a250*/  LDL R9, [R1+0x1268] ;  /* 0x0012680001097983 */ /* 0x000ea80000100800 */
[----:B------:R3:W2:Y:S01]  /*4a260*/  @!P0 LDG.E.U8 R242, desc[UR6][R2.64] ;  /* 0x0000000602f28981 */ /* 0x0006a2000c1e1100 */
[----:B------:R-:W-:Y:S02]  /*4a270*/  PRMT R240, RZ, 0x7610, R240 ;  /* 0x00007610fff07816 */ /* 0x000fe400000000f0 */
[----:B------:R-:W-:Y:S01]  /*4a280*/  PRMT R239, RZ, 0x7610, R239 ;  /* 0x00007610ffef7816 */ /* 0x000fe200000000ef */
[----:B---3--:R-:W-:Y:S02]  /*4a290*/  @!P0 IMAD.MOV.U32 R3, RZ, RZ, R29 ;  /* 0x000000ffff038224 */ /* 0x008fe400078e001d */
[----:B------:R-:W3:Y:S01]  /*4a2a0*/  LDL R29, [R1+0x1258] ;  /* 0x00125800011d7983 */ /* 0x000ee20000100800 */
[----:B----4-:R-:W-:-:S03]  /*4a2b0*/  @!P0 IMAD.MOV.U32 R2, RZ, RZ, R28 ;  /* 0x000000ffff028224 */ /* 0x010fc600078e001c */
[----:B------:R-:W4:Y:S04]  /*4a2c0*/  LDL R28, [R1+0x124c] ;  /* 0x00124c00011c7983 */ /* 0x000f280000100800 */
[----:B------:R2:W4:Y:S02]  /*4a2d0*/  @!P0 LDG.E.U8 R241, desc[UR6][R2.64] ;  /* 0x0000000602f18981 */ /* 0x000524000c1e1100 */
[----:B--2---:R-:W-:Y:S02]  /*4a2e0*/  @!P0 IMAD.MOV.U32 R2, RZ, RZ, R26 ;  /* 0x000000ffff028224 */ /* 0x004fe400078e001a */
[----:B------:R-:W-:Y:S01]  /*4a2f0*/  @!P0 IMAD.MOV.U32 R3, RZ, RZ, R27 ;  /* 0x000000ffff038224 */ /* 0x000fe200078e001b */
[----:B------:R-:W2:Y:S04]  /*4a300*/  LDL R26, [R1+0x122c] ;  /* 0x00122c00011a7983 */ /* 0x000ea80000100800 */
[----:B------:R-:W2:Y:S04]  /*4a310*/  LDL R27, [R1+0x1250] ;  /* 0x00125000011b7983 */ /* 0x000ea80000100800 */
[----:B------:R0:W2:Y:S02]  /*4a320*/  @!P0 LDG.E.U8 R240, desc[UR6][R2.64] ;  /* 0x0000000602f08981 */ /* 0x0000a4000c1e1100 */
[----:B0-----:R-:W-:-:S02]  /*4a330*/  @!P0 IMAD.MOV.U32 R2, RZ, RZ, R40 ;  /* 0x000000ffff028224 */ /* 0x001fc400078e0028 */
[----:B------:R-:W-:Y:S02]  /*4a340*/  @!P0 IMAD.MOV.U32 R3, RZ, RZ, R25 ;  /* 0x000000ffff038224 */ /* 0x000fe400078e0019 */
        /* <DEDUP_REMOVED lines=18> */
[----:B0-----:R-:W-:-:S03]  /*4a470*/  @!P0 IMAD.MOV.U32 R3, RZ, RZ, R30 ;  /* 0x000000ffff038224 */ /* 0x001fc600078e001e */
[----:B------:R-:W2:Y:S01]  /*4a480*/  LDL R30, [R1+0x121c] ;  /* 0x00121c00011e7983 */ /* 0x000ea20000100800 */
[----:B---3--:R-:W-:-:S03]  /*4a490*/  @!P0 IMAD.MOV.U32 R2, RZ, RZ, R29 ;  /* 0x000000ffff028224 */ /* 0x008fc600078e001d */
[----:B------:R-:W3:Y:S04]  /*4a4a0*/  LDL R29, [R1+0x1220] ;  /* 0x00122000011d7983 */ /* 0x000ee80000100800 */
[----:B------:R4:W3:Y:S02]  /*4a4b0*/  @!P0 LDG.E.U8 R236, desc[UR6][R2.64] ;  /* 0x0000000602ec8981 */ /* 0x0008e4000c1e1100 */
[----:B----4-:R-:W-:Y:S02]  /*4a4c0*/  @!P0 IMAD.MOV.U32 R3, RZ, RZ, R28 ;  /* 0x000000ffff038224 */ /* 0x010fe400078e001c */
        /* <DEDUP_REMOVED lines=11> */
[----:B------:R-:W-:-:S03]  /*4a580*/  @!P0 IMAD.MOV.U32 R2, RZ, RZ, R9 ;  /* 0x000000ffff028224 */ /* 0x000fc600078e0009 */
[----:B------:R-:W2:Y:S01]  /*4a590*/  LDL R9, [R1+0x11f0] ;  /* 0x0011f00001097983 */ /* 0x000ea20000100800 */
[----:B------:R-:W-:-:S03]  /*4a5a0*/  PRMT R232, RZ, 0x7610, R232 ;  /* 0x00007610ffe87816 */ /* 0x000fc600000000e8 */
[----:B------:R0:W2:Y:S01]  /*4a5b0*/  @!P0 LDG.E.U8 R233, desc[UR6][R2.64] ;  /* 0x0000000602e98981 */ /* 0x0000a2000c1e1100 */
[----:B------:R-:W-:Y:S02]  /*4a5c0*/  PRMT R231, RZ, 0x7610, R231 ;  /* 0x00007610ffe77816 */ /* 0x000fe400000000e7 */
[----:B------:R-:W-:Y:S01]  /*4a5d0*/  PRMT R230, RZ, 0x7610, R230 ;  /* 0x00007610ffe67816 */ /* 0x000fe200000000e6 */
[----:B0-----:R-:W-:Y:S02]  /*4a5e0*/  @!P0 IMAD.MOV.U32 R3, RZ, RZ, R30 ;  /* 0x000000ffff038224 */ /* 0x001fe400078e001e */
        /* <DEDUP_REMOVED lines=134> */
[----:B------:R-:W-:Y:S02]  /*4ae50*/  PRMT R206, RZ, 0x7610, R206 ;  /* 0x00007610ffce7816 */ /* 0x000fe400000000ce */
[----:B------:R-:W-:Y:S01]  /*4ae60*/  PRMT R205, RZ, 0x7610, R205 ;  /* 0x00007610ffcd7816 */ /* 0x000fe200000000cd */
[----:B------:R0:W2:Y:S04]  /*4ae70*/  @!P0 LDG.E.U8 R210, desc[UR6][R2.64] ;  /* 0x0000000602d28981 */ /* 0x0000a8000c1e1100 */
[----:B------:R-:W2:Y:S04]  /*4ae80*/  LDL R31, [R1+0xc80] ;  /* 0x000c8000011f7983 */ /* 0x000ea80000100800 */
        /* <DEDUP_REMOVED lines=47> */
[----:B------:R-:W-:-:S05]  /*4b180*/  @!P0 IMAD.MOV.U32 R3, RZ, RZ, R32 ;  /* 0x000000ffff038224 */ /* 0x000fca00078e0020 */
[----:B------:R0:W2:Y:S01]  /*4b190*/  @!P0 LDG.E.U8 R201, desc[UR6][R2.64] ;  /* 0x0000000602c98981 */ /* 0x0000a2000c1e1100 */
[----:B------:R-:W-:Y:S01]  /*4b1a0*/  PRMT R199, RZ, 0x7610, R199 ;  /* 0x00007610ffc77816 */ /* 0x000fe200000000c7 */
[----:B0-----:R-:W-:Y:S02]  /*4b1b0*/  @!P0 IMAD.MOV.U32 R3, RZ, RZ, R30 ;  /* 0x000000ffff038224 */ /* 0x001fe400078e001e */
[----:B------:R-:W2:Y:S01]  /*4b1c0*/  LDL R30, [R1+0xc3c] ;  /* 0x000c3c00011e7983 */ /* 0x000ea20000100800 */
[----:B------:R-:W-:Y:S01]  /*4b1d0*/  PRMT R198, RZ, 0x7610, R198 ;  /* 0x00007610ffc67816 */ /* 0x000fe200000000c6 */
[----:B---3--:R-:W-:Y:S02]  /*4b1e0*/  @!P0 IMAD.MOV.U32 R2, RZ, RZ, R29 ;  /* 0x000000ffff028224 */ /* 0x008fe400078e001d */
        /* <DEDUP_REMOVED lines=18> */
[----:B------:R0:W2:Y:S02]  /*4b310*/  @!P0 LDG.E.U8 R197, desc[UR6][R2.64] ;  /* 0x0000000602c58981 */ /* 0x0000a4000c1e1100 */
[----:B0-----:R-:W-:Y:S01]  /*4b320*/  @!P0 IMAD.MOV.U32 R3, RZ, RZ, R30 ;  /* 0x000000ffff038224 */ /* 0x001fe200078e001e */
[----:B------:R-:W-:Y:S02]  /*4b330*/  PRMT R195, RZ, 0x7610, R195 ;  /* 0x00007610ffc37816 */ /* 0x000fe400000000c3 */
[----:B------:R-:W-:Y:S01]  /*4b340*/  PRMT R194, RZ, 0x7610, R194 ;  /* 0x00007610ffc27816 */ /* 0x000fe200000000c2 */
[----:B---3--:R-:W-:-:S05]  /*4b350*/  @!P0 IMAD.MOV.U32 R2, RZ, RZ, R29 ;  /* 0x000000ffff028224 */ /* 0x008fca00078e001d */
[----:B------:R4:W3:Y:S02]  /*4b360*/  @!P0 LDG.E.U8 R196, desc[UR6][R2.64] ;  /* 0x0000000602c48981 */ /* 0x0008e4000c1e1100 */
[----:B----4-:R-:W-:Y:S02]  /*4b370*/  @!P0 IMAD.MOV.U32 R3, RZ, RZ, R28 ;  /* 0x000000ffff038224 */ /* 0x010fe400078e001c */
[----:B--2---:R-:W-:Y:S02]  /*4b380*/  @!P0 IMAD.MOV.U32 R2, RZ, RZ, R24 ;  /* 0x000000ffff028224 */ /* 0x004fe400078e0018 */
[----:B------:R-:W2:Y:S04]  /*4b390*/  LDL.LU R24, [R1+0xbd4] ;  /* 0x000bd40001187983 */ /* 0x000ea80000300800 */
[----:B------:R-:W4:Y:S04]  /*4b3a0*/  LDL R31, [R1+0xc08] ;  /* 0x000c0800011f7983 */ /* 0x000f280000100800 */
[----:B------:R-:W3:Y:S04]  /*4b3b0*/  LDL R32, [R1+0xc04] ;  /* 0x000c040001207983 */ /* 0x000ee80000100800 */
[----:B------:R-:W2:Y:S04]  /*4b3c0*/  LDL R30, [R1+0xbfc] ;  /* 0x000bfc00011e7983 */ /* 0x000ea80000100800 */
[----:B------:R-:W2:Y:S04]  /*4b3d0*/  LDL R29, [R1+0xc00] ;  /* 0x000c0000011d7983 */ /* 0x000ea80000100800 */
[----:B------:R0:W2:Y:S04]  /*4b3e0*/  @!P0 LDG.E.U8 R195, desc[UR6][R2.64] ;  /* 0x0000000602c38981 */ /* 0x0000a8000c1e1100 */
[----:B------:R-:W2:Y:S01]  /*4b3f0*/  LDL R28, [R1+0xbf4] ;  /* 0x000bf400011c7983 */ /* 0x000ea20000100800 */
[----:B------:R-:W-:-:S02]  /*4b400*/  PRMT R193, RZ, 0x7610, R193 ;  /* 0x00007610ffc17816 */ /* 0x000fc400000000c1 */
[----:B------:R-:W-:Y:S02]  /*4b410*/  PRMT R192, RZ, 0x7610, R192 ;  /* 0x00007610ffc07816 */ /* 0x000fe400000000c0 */
[----:B------:R-:W-:Y:S02]  /*4b420*/  PRMT R191, RZ, 0x7610, R191 ;  /* 0x00007610ffbf7816 */ /* 0x000fe400000000bf */
[----:B------:R-:W-:Y:S02]  /*4b430*/  PRMT R190, RZ, 0x7610, R190 ;  /* 0x00007610ffbe7816 */ /* 0x000fe400000000be */
[----:B------:R-:W-:Y:S02]  /*4b440*/  PRMT R188, RZ, 0x7610, R188 ;  /* 0x00007610ffbc7816 */ /* 0x000fe400000000bc */
[----:B------:R-:W-:Y:S02]  /*4b450*/  PRMT R187, RZ, 0x7610, R187 ;  /* 0x00007610ffbb7816 */ /* 0x000fe400000000bb */
[----:B------:R-:W-:Y:S01]  /*4b460*/  PRMT R186, RZ, 0x7610, R186 ;  /* 0x00007610ffba7816 */ /* 0x000fe200000000ba */
        /* <DEDUP_REMOVED lines=10> */
[----:B------:R4:W2:Y:S02]  /*4b510*/  @!P0 LDG.E.U8 R193, desc[UR6][R2.64] ;  /* 0x0000000602c18981 */ /* 0x0008a4000c1e1100 */
[----:B----4-:R-:W-:Y:S02]  /*4b520*/  @!P0 IMAD.MOV.U32 R2, RZ, RZ, R31 ;  /* 0x000000ffff028224 */ /* 0x010fe400078e001f */
[----:B---3--:R-:W-:Y:S01]  /*4b530*/  @!P0 IMAD.MOV.U32 R3, RZ, RZ, R32 ;  /* 0x000000ffff038224 */ /* 0x008fe200078e0020 */
[----:B------:R-:W3:Y:S04]  /*4b540*/  LDL R31, [R1+0xbc4] ;  /* 0x000bc400011f7983 */ /* 0x000ee80000100800 */
[----:B------:R-:W4:Y:S04]  /*4b550*/  LDL R32, [R1+0xa98] ;  /* 0x000a980001207983 */ /* 0x000f280000100800 */
[----:B------:R2:W4:Y:S02]  /*4b560*/  @!P0 LDG.E.U8 R192, desc[UR6][R2.64] ;  /* 0x0000000602c08981 */ /* 0x000524000c1e1100 */
[----:B--2---:R-:W-:-:S02]  /*4b570*/  @!P0 IMAD.MOV.U32 R3, RZ, RZ, R30 ;  /* 0x000000ffff038224 */ /* 0x004fc400078e001e */
[----:B------:R-:W2:Y:S01]  /*4b580*/  LDL R30, [R1+0xbc8] ;  /* 0x000bc800011e7983 */ /* 0x000ea20000100800 */
        /* <DEDUP_REMOVED lines=11> */
[----:B------:R0:W4:Y:S02]  /*4b640*/  @!P0 LDG.E.U8 R188, desc[UR6][R2.64] ;  /* 0x0000000602bc8981 */ /* 0x000124000c1e1100 */
[----:B0-----:R-:W-:Y:S02]  /*4b650*/  @!P0 IMAD.MOV.U32 R3, RZ, RZ, R25 ;  /* 0x000000ffff038224 */ /* 0x001fe400078e0019 */
[----:B------:R-:W4:Y:S01]  /*4b660*/  LDL R25, [R1+0xb14] ;  /* 0x000b140001197983 */ /* 0x000f220000100800 */
[----:B------:R-:W-:-:S03]  /*4b670*/  @!P0 IMAD.MOV.U32 R2, RZ, RZ, R9 ;  /* 0x000000ffff028224 */ /* 0x000fc600078e0009 */
[----:B------:R-:W4:Y:S04]  /*4b680*/  LDL R9, [R1+0xb18] ;  /* 0x000b180001097983 */ /* 0x000f280000100800 */
[----:B------:R3:W4:Y:S01]  /*4b690*/  @!P0 LDG.E.U8 R187, desc[UR6][R2.64] ;  /* 0x0000000602bb8981 */ /* 0x000722000c1e1100 */
[----:B------:R-:W-:Y:S02]  /*4b6a0*/  PRMT R185, RZ, 0x7610, R185 ;  /* 0x00007610ffb97816 */ /* 0x000fe400000000b9 */
[----:B------:R-:W-:Y:S01]  /*4b6b0*/  PRMT R184, RZ, 0x7610, R184 ;  /* 0x00007610ffb87816 */ /* 0x000fe200000000b8 */
[----:B---3--:R-:W-:Y:S02]  /*4b6c0*/  @!P0 IMAD.MOV.U32 R3, RZ, RZ, R31 ;  /* 0x000000ffff038224 */ /* 0x008fe400078e001f */
[----:B------:R-:W3:Y:S01]  /*4b6d0*/  LDL R31, [R1+0xa54] ;  /* 0x000a5400011f7983 */ /* 0x000ee20000100800 */
[----:B--2---:R-:W-:-:S03]  /*4b6e0*/  @!P0 IMAD.MOV.U32 R2, RZ, RZ, R30 ;  /* 0x000000ffff028224 */ /* 0x004fc600078e001e */
[----:B------:R-:W2:Y:S04]  /*4b6f0*/  LDL R30, [R1+0xad4] ;  /* 0x000ad400011e7983 */ /* 0x000ea80000100800 */
[----:B------:R4:W3:Y:S02]  /*4b700*/  @!P0 LDG.E.U8 R186, desc[UR6][R2.64] ;  /* 0x0000000602ba8981 */ /* 0x0008e4000c1e1100 */
[----:B----4-:R-:W-:Y:S02]  /*4b710*/  @!P0 IMAD.MOV.U32 R3, RZ, RZ, R29 ;  /* 0x000000ffff038224 */ /* 0x010fe400078e001d */
[----:B------:R-:W4:Y:S01]  /*4b720*/  LDL R29, [R1+0xad8] ;  /* 0x000ad800011d7983 */ /* 0x000f220000100800 */
[----:B------:R-:W-:-:S03]  /*4b730*/  @!P0 IMAD.MOV.U32 R2, RZ, RZ, R28 ;  /* 0x000000ffff028224 */ /* 0x000fc600078e001c */
[----:B------:R-:W3:Y:S04]  /*4b740*/  LDL R28, [R1+0xa58] ;  /* 0x000a5800011c7983 */ /* 0x000ee80000100800 */
[----:B------:R0:W3:Y:S02]  /*4b750*/  @!P0 LDG.E.U8 R185, desc[UR6][R2.64] ;  /* 0x0000000602b98981 */ /* 0x0000e4000c1e1100 */
[----:B0-----:R-:W-:Y:S02]  /*4b760*/  @!P0 IMAD.MOV.U32 R2, RZ, RZ, R26 ;  /* 0x000000ffff028224 */ /* 0x001fe400078e001a */
[----:B------:R-:W-:Y:S01]  /*4b770*/  @!P0 IMAD.MOV.U32 R3, RZ, RZ, R27 ;  /* 0x000000ffff038224 */ /* 0x000fe200078e001b */
[----:B------:R-:W3:Y:S04]  /*4b780*/  LDL R26, [R1+0xa18] ;  /* 0x000a1800011a7983 */ /* 0x000ee80000100800 */
[----:B------:R-:W3:Y:S04]  /*4b790*/  LDL R27, [R1+0xa14] ;  /* 0x000a1400011b7983 */ /* 0x000ee80000100800 */
[----:B------:R0:W3:Y:S02]  /*4b7a0*/  @!P0 LDG.E.U8 R184, desc[UR6][R2.64] ;  /* 0x0000000602b88981 */ /* 0x0000e4000c1e1100 */
[----:B0-----:R-:W-:-:S02]  /*4b7b0*/  @!P0 IMAD.MOV.U32 R3, RZ, RZ, R25 ;  /* 0x000000ffff038224 */ /* 0x001fc400078e0019 */
[----:B------:R-:W3:Y:S01]  /*4b7c0*/  LDL R25, [R1+0x9d4] ;  /* 0x0009d40001197983 */ /* 0x000ee20000100800 */
[----:B------:R-:W-:-:S03]  /*4b7d0*/  @!P0 IMAD.MOV.U32 R2, RZ, RZ, R9 ;  /* 0x000000ffff028224 */ /* 0x000fc600078e0009 */
[----:B------:R-:W3:Y:S01]  /*4b7e0*/  LDL R9, [R1+0x9d8] ;  /* 0x0009d80001097983 */ /* 0x000ee20000100800 */
[----:B------:R-:W-:Y:S02]  /*4b7f0*/  PRMT R183, RZ, 0x7610, R183 ;  /* 0x00007610ffb77816 */ /* 0x000fe400000000b7 */
[----:B------:R-:W-:Y:S01]  /*4b800*/  PRMT R182, RZ, 0x7610, R182 ;  /* 0x00007610ffb67816 */ /* 0x000fe200000000b6 */
[----:B------:R-:W3:Y:S01]  /*4b810*/  LDL.LU R39, [R1+0x954] ;  /* 0x0009540001277983 */ /* 0x000ee20000300800 */
[----:B------:R-:W-:-:S03]  /*4b820*/  PRMT R181, RZ, 0x7610, R181 ;  /* 0x00007610ffb57816 */ /* 0x000fc600000000b5 */
[----:B------:R-:W3:Y:S04]  /*4b830*/  LDL.LU R37, [R1+0x994] ;  /* 0x0009940001257983 */ /* 0x000ee80000300800 */
[----:B------:R2:W3:Y:S01]  /*4b840*/  @!P0 LDG.E.U8 R183, desc[UR6][R2.64] ;  /* 0x0000000602b78981 */ /* 0x0004e2000c1e1100 */
[----:B------:R-:W-:Y:S02]  /*4b850*/  PRMT R180, RZ, 0x7610, R180 ;  /* 0x00007610ffb47816 */ /* 0x000fe400000000b4 */
[----:B------:R-:W-:Y:S01]  /*4b860*/  PRMT R179, RZ, 0x7610, R179 ;  /* 0x00007610ffb37816 */ /* 0x000fe200000000b3 */
[----:B--2---:R-:W-:Y:S02]  /*4b870*/  @!P0 IMAD.MOV.U32 R3, RZ, RZ, R30 ;  /* 0x000000ffff038224 */ /* 0x004fe400078e001e */
[----:B------:R-:W2:Y:S01]  /*4b880*/  LDL.LU R30, [R1+0x998] ;  /* 0x00099800011e7983 */ /* 0x000ea20000300800 */
[----:B----4-:R-:W-:-:S03]  /*4b890*/  @!P0 IMAD.MOV.U32 R2, RZ, RZ, R29 ;  /* 0x000000ffff028224 */ /* 0x010fc600078e001d */
[----:B------:R-:W4:Y:S04]  /*4b8a0*/  LDL.LU R29, [R1+0x958] ;  /* 0x00095800011d7983 */ /* 0x000f280000300800 */
[----:B------:R0:W4:Y:S01]  /*4b8b0*/  @!P0 LDG.E.U8 R182, desc[UR6][R2.64] ;  /* 0x0000000602b68981 */ /* 0x000122000c1e1100 */
[----:B------:R-:W-:Y:S02]  /*4b8c0*/  PRMT R178, RZ, 0x7610, R178 ;  /* 0x00007610ffb27816 */ /* 0x000fe400000000b2 */
[----:B------:R-:W-:Y:S01]  /*4b8d0*/  PRMT R177, RZ, 0x7610, R177 ;  /* 0x00007610ffb17816 */ /* 0x000fe200000000b1 */
[----:B------:R-:W4:Y:S04]  /*4b8e0*/  LDL R35, [R1+0xb4c] ;  /* 0x000b4c0001237983 */ /* 0x000f280000100800 */
[----:B------:R-:W4:Y:S01]  /*4b8f0*/  LDL R34, [R1+0xb50] ;  /* 0x000b500001227983 */ /* 0x000f220000100800 */
[----:B0-----:R-:W-:-:S02]  /*4b900*/  @!P0 IMAD.MOV.U32 R2, RZ, RZ, R32 ;  /* 0x000000ffff028224 */ /* 0x001fc400078e0020 */
[----:B------:R-:W-:Y:S01]  /*4b910*/  @!P0 IMAD.MOV.U32 R3, RZ, RZ, R33 ;  /* 0x000000ffff038224 */ /* 0x000fe200078e0021 */
[----:B------:R-:W-:Y:S01]  /*4b920*/  PRMT R176, RZ, 0x7610, R176 ;  /* 0x00007610ffb07816 */ /* 0x000fe200000000b0 */
[----:B------:R-:W4:Y:S04]  /*4b930*/  LDL R33, [R1+0xb0c] ;  /* 0x000b0c0001217983 */ /* 0x000f280000100800 */
[----:B------:R3:W4:Y:S04]  /*4b940*/  @!P0 LDG.E.U8 R181, desc[UR6][R2.64] ;  /* 0x0000000602b58981 */ /* 0x000728000c1e1100 */
[----:B------:R-:W4:Y:S01]  /*4b950*/  LDL R32, [R1+0xb10] ;  /* 0x000b100001207983 */ /* 0x000f220000100800 */
[----:B---3--:R-:W-:-:S02]  /*4b960*/  @!P0 IMAD.MOV.U32 R2, RZ, RZ, R28 ;  /* 0x000000ffff028224 */ /* 0x008fc400078e001c */
[----:B------:R-:W-:Y:S01]  /*4b970*/  @!P0 IMAD.MOV.U32 R3, RZ, RZ, R31 ;  /* 0x000000ffff038224 */ /* 0x000fe200078e001f */
[----:B------:R-:W-:Y:S01]  /*4b980*/  PRMT R175, RZ, 0x7610, R175 ;  /* 0x00007610ffaf7816 */ /* 0x000fe200000000af */
        /* <DEDUP_REMOVED lines=8> */
[----:B0-----:R-:W-:-:S02]  /*4ba10*/  @!P0 IMAD.MOV.U32 R3, RZ, RZ, R25 ;  /* 0x000000ffff038224 */ /* 0x001fc400078e0019 */
[----:B------:R-:W3:Y:S01]  /*4ba20*/  LDL R25, [R1+0xb8c] ;  /* 0x000b8c0001197983 */ /* 0x000ee20000100800 */
[----:B------:R-:W-:-:S03]  /*4ba30*/  @!P0 IMAD.MOV.U32 R2, RZ, RZ, R9 ;  /* 0x000000ffff028224 */ /* 0x000fc600078e0009 */
[----:B------:R-:W3:Y:S04]  /*4ba40*/  LDL R9, [R1+0xb90] ;  /* 0x000b900001097983 */ /* 0x000ee80000100800 */
[----:B------:R0:W3:Y:S02]  /*4ba50*/  @!P0 LDG.E.U8 R178, desc[UR6][R2.64] ;  /* 0x0000000602b28981 */ /* 0x0000e4000c1e1100 */
[----:B0-----:R-:W-:Y:S02]  /*4ba60*/  @!P0 IMAD.MOV.U32 R3, RZ, RZ, R37 ;  /* 0x000000ffff038224 */ /* 0x001fe400078e0025 */
[----:B--2---:R-:W-:-:S05]  /*4ba70*/  @!P0 IMAD.MOV.U32 R2, RZ, RZ, R30 ;  /* 0x000000ffff028224 */ /* 0x004fca00078e001e */
[----:B------:R4:W2:Y:S02]  /*4ba80*/  @!P0 LDG.E.U8 R177, desc[UR6][R2.64] ;  /* 0x0000000602b18981 */ /* 0x0008a4000c1e1100 */
[----:B----4-:R-:W-:Y:S02]  /*4ba90*/  @!P0 IMAD.MOV.U32 R2, RZ, RZ, R29 ;  /* 0x000000ffff028224 */ /* 0x010fe400078e001d */
[----:B------:R-:W-:-:S05]  /*4baa0*/  @!P0 IMAD.MOV.U32 R3, RZ, RZ, R39 ;  /* 0x000000ffff038224 */ /* 0x000fca00078e0027 */
[----:B------:R3:W4:Y:S02]  /*4bab0*/  @!P0 LDG.E.U8 R176, desc[UR6][R2.64] ;  /* 0x0000000602b08981 */ /* 0x000724000c1e1100 */
[----:B---3--:R-:W-:Y:S02]  /*4bac0*/  @!P0 IMAD.MOV.U32 R2, RZ, RZ, R26 ;  /* 0x000000ffff028224 */ /* 0x008fe400078e001a */
[----:B------:R-:W-:Y:S01]  /*4bad0*/  @!P0 IMAD.MOV.U32 R3, RZ, RZ, R27 ;  /* 0x000000ffff038224 */ /* 0x000fe200078e001b */
[----:B------:R-:W3:Y:S01]  /*4bae0*/  LDL R26, [R1+0xa8c] ;  /* 0x000a8c00011a7983 */ /* 0x000ee20000100800 */
[----:B------:R-:W-:Y:S02]  /*4baf0*/  PRMT R174, RZ, 0x7610, R174 ;  /* 0x00007610ffae7816 */ /* 0x000fe400000000ae */
[----:B------:R-:W-:Y:S02]  /*4bb00*/  PRMT R173, RZ, 0x7610, R173 ;  /* 0x00007610ffad7816 */ /* 0x000fe400000000ad */
[----:B------:R-:W-:Y:S01]  /*4bb10*/  PRMT R172, RZ, 0x7610, R172 ;  /* 0x00007610ffac7816 */ /* 0x000fe200000000ac */
[----:B------:R0:W4:Y:S01]  /*4bb20*/  @!P0 LDG.E.U8 R175, desc[UR6][R2.64] ;  /* 0x0000000602af8981 */ /* 0x000122000c1e1100 */
[----:B------:R-:W-:-:S03]  /*4bb30*/  PRMT R171, RZ, 0x7610, R171 ;  /* 0x00007610ffab7816 */ /* 0x000fc600000000ab */
[----:B------:R-:W2:Y:S01]  /*4bb40*/  LDL R27, [R1+0xa4c] ;  /* 0x000a4c00011b7983 */ /* 0x000ea20000100800 */
[----:B0-----:R-:W-:-:S03]  /*4bb50*/  @!P0 IMAD.MOV.U32 R3, RZ, RZ, R25 ;  /* 0x000000ffff038224 */ /* 0x001fc600078e0019 */
[----:B------:R-:W4:Y:S01]  /*4bb60*/  LDL R25, [R1+0xa90] ;  /* 0x000a900001197983 */ /* 0x000f220000100800 */
[----:B------:R-:W-:-:S03]  /*4bb70*/  @!P0 IMAD.MOV.U32 R2, RZ, RZ, R9 ;  /* 0x000000ffff028224 */ /* 0x000fc600078e0009 */
[----:B------:R-:W2:Y:S04]  /*4bb80*/  LDL R9, [R1+0xa50] ;  /* 0x000a500001097983 */ /* 0x000ea80000100800 */
[----:B------:R-:W2:Y:S04]  /*4bb90*/  LDL.LU R38, [R1+0x98c] ;  /* 0x00098c0001267983 */ /* 0x000ea80000300800 */
[----:B------:R0:W2:Y:S02]  /*4bba0*/  @!P0 LDG.E.U8 R174, desc[UR6][R2.64] ;  /* 0x0000000602ae8981 */ /* 0x0000a4000c1e1100 */
[----:B0-----:R-:W-:-:S02]  /*4bbb0*/  @!P0 IMAD.MOV.U32 R2, RZ, RZ, R34 ;  /* 0x000000ffff028224 */ /* 0x001fc400078e0022 */
[----:B------:R-:W-:-:S05]  /*4bbc0*/  @!P0 IMAD.MOV.U32 R3, RZ, RZ, R35 ;  /* 0x000000ffff038224 */ /* 0x000fca00078e0023 */
[----:B------:R0:W2:Y:S02]  /*4bbd0*/  @!P0 LDG.E.U8 R173, desc[UR6][R2.64] ;  /* 0x0000000602ad8981 */ /* 0x0000a4000c1e1100 */
[----:B0-----:R-:W-:Y:S02]  /*4bbe0*/  @!P0 IMAD.MOV.U32 R2, RZ, RZ, R32 ;  /* 0x000000ffff028224 */ /* 0x001fe400078e0020 */
[----:B------:R-:W-:Y:S01]  /*4bbf0*/  @!P0 IMAD.MOV.U32 R3, RZ, RZ, R33 ;  /* 0x000000ffff038224 */ /* 0x000fe200078e0021 */
[----:B------:R-:W-:Y:S01]  /*4bc00*/  PRMT R170, RZ, 0x7610, R170 ;  /* 0x00007610ffaa7816 */ /* 0x000fe200000000aa */
[----:B------:R-:W2:Y:S04]  /*4bc10*/  LDL.LU R32, [R1+0x990] ;  /* 0x0009900001207983 */ /* 0x000ea80000300800 */
[----:B------:R0:W2:Y:S02]  /*4bc20*/  @!P0 LDG.E.U8 R172, desc[UR6][R2.64] ;  /* 0x0000000602ac8981 */ /* 0x0000a4000c1e1100 */
[----:B0-----:R-:W-:-:S02]  /*4bc30*/  @!P0 IMAD.MOV.U32 R2, RZ, RZ, R28 ;  /* 0x000000ffff028224 */ /* 0x001fc400078e001c */
[----:B------:R-:W-:-:S05]  /*4bc40*/  @!P0 IMAD.MOV.U32 R3, RZ, RZ, R31 ;  /* 0x000000ffff038224 */ /* 0x000fca00078e001f */
[----:B------:R3:W2:Y:S02]  /*4bc50*/  @!P0 LDG.E.U8 R171, desc[UR6][R2.64] ;  /* 0x0000000602ab8981 */ /* 0x0006a4000c1e1100 */
[----:B---3--:R-:W-:Y:S02]  /*4bc60*/  @!P0 IMAD.MOV.U32 R3, RZ, RZ, R26 ;  /* 0x000000ffff038224 */ /* 0x008fe400078e001a */
[----:B------:R-:W3:Y:S01]  /*4bc70*/  LDL R26, [R1+0xa0c] ;  /* 0x000a0c00011a7983 */ /* 0x000ee20000100800 */
[----:B----4-:R-:W-:-:S03]  /*4bc80*/  @!P0 IMAD.MOV.U32 R2, RZ, RZ, R25 ;  /* 0x000000ffff028224 */ /* 0x010fc600078e0019 */
[----:B------:R-:W4:Y:S04]  /*4bc90*/  LDL R25, [R1+0xa10] ;  /* 0x000a100001197983 */ /* 0x000f280000100800 */
[----:B------:R2:W4:Y:S04]  /*4bca0*/  @!P0 LDG.E.U8 R170, desc[UR6][R2.64] ;  /* 0x0000000602aa8981 */ /* 0x000528000c1e1100 */
[----:B------:R-:W4:Y:S04]  /*4bcb0*/  LDL.LU R28, [R1+0x950] ;  /* 0x00095000011c7983 */ /* 0x000f280000300800 */
[----:B------:R-:W4:Y:S04]  /*4bcc0*/  LDL R36, [R1+0x94c] ;  /* 0x00094c0001247983 */ /* 0x000f280000100800 */
[----:B------:R-:W4:Y:S04]  /*4bcd0*/  LDL R35, [R1+0xb84] ;  /* 0x000b840001237983 */ /* 0x000f280000100800 */
[----:B------:R-:W4:Y:S01]  /*4bce0*/  LDL R34, [R1+0xb88] ;  /* 0x000b880001227983 */ /* 0x000f220000100800 */
[----:B------:R-:W-:-:S03]  /*4bcf0*/  PRMT R169, RZ, 0x7610, R169 ;  /* 0x00007610ffa97816 */ /* 0x000fc600000000a9 */
[----:B------:R-:W4:Y:S04]  /*4bd00*/  LDL R33, [R1+0xb44] ;  /* 0x000b440001217983 */ /* 0x000f280000100800 */
[----:B------:R-:W4:Y:S01]  /*4bd10*/  LDL R31, [R1+0xb48] ;  /* 0x000b4800011f7983 */ /* 0x000f220000100800 */
[----:B--2---:R-:W-:-:S03]  /*4bd20*/  @!P0 IMAD.MOV.U32 R2, RZ, RZ, R9 ;  /* 0x000000ffff028224 */ /* 0x004fc600078e0009 */
[----:B------:R-:W2:Y:S01]  /*4bd30*/  LDL R9, [R1+0x9d0] ;  /* 0x0009d00001097983 */ /* 0x000ea20000100800 */
[----:B------:R-:W-:Y:S01]  /*4bd40*/  @!P0 IMAD.MOV.U32 R3, RZ, RZ, R27 ;  /* 0x000000ffff038224 */ /* 0x000fe200078e001b */
[----:B------:R-:W-:Y:S02]  /*4bd50*/  PRMT R168, RZ, 0x7610, R168 ;  /* 0x00007610ffa87816 */ /* 0x000fe400000000a8 */
[----:B------:R-:W2:Y:S04]  /*4bd60*/  LDL R27, [R1+0xb04] ;  /* 0x000b0400011b7983 */ /* 0x000ea80000100800 */
[----:B------:R3:W2:Y:S02]  /*4bd70*/  @!P0 LDG.E.U8 R169, desc[UR6][R2.64] ;  /* 0x0000000602a98981 */ /* 0x0006a4000c1e1100 */
[----:B---3--:R-:W-:-:S02]  /*4bd80*/  @!P0 IMAD.MOV.U32 R3, RZ, RZ, R26 ;  /* 0x000000ffff038224 */ /* 0x008fc400078e001a */
[----:B------:R-:W3:Y:S01]  /*4bd90*/  LDL R26, [R1+0xb08] ;  /* 0x000b0800011a7983 */ /* 0x000ee20000100800 */
[----:B----4-:R-:W-:Y:S01]  /*4bda0*/  @!P0 IMAD.MOV.U32 R2, RZ, RZ, R25 ;  /* 0x000000ffff028224 */ /* 0x010fe200078e0019 */
[----:B------:R-:W-:Y:S02]  /*4bdb0*/  PRMT R167, RZ, 0x7610, R167 ;  /* 0x00007610ffa77816 */ /* 0x000fe400000000a7 */
[----:B------:R-:W-:Y:S02]  /*4bdc0*/  PRMT R166, RZ, 0x7610, R166 ;  /* 0x00007610ffa67816 */ /* 0x000fe400000000a6 */
[----:B------:R-:W-:Y:S01]  /*4bdd0*/  PRMT R165, RZ, 0x7610, R165 ;  /* 0x00007610ffa57816 */ /* 0x000fe200000000a5 */
[----:B------:R-:W4:Y:S04]  /*4bde0*/  LDL R25, [R1+0xac4] ;  /* 0x000ac40001197983 */ /* 0x000f280000100800 */
[----:B------:R2:W4:Y:S02]  /*4bdf0*/  @!P0 LDG.E.U8 R168, desc[UR6][R2.64] ;  /* 0x0000000602a88981 */ /* 0x000524000c1e1100 */
[----:B--2---:R-:W-:-:S02]  /*4be00*/  @!P0 IMAD.MOV.U32 R2, RZ, RZ, R9 ;  /* 0x000000ffff028224 */ /* 0x004fc400078e0009 */
[----:B------:R-:W2:Y:S01]  /*4be10*/  LDL R9, [R1+0xac8] ;  /* 0x000ac80001097983 */ /* 0x000ea20000100800 */
[----:B------:R-:W-:-:S05]  /*4be20*/  @!P0 IMAD.MOV.U32 R3, RZ, RZ, R0 ;  /* 0x000000ffff038224 */ /* 0x000fca00078e0000 */
[----:B------:R0:W4:Y:S02]  /*4be30*/  @!P0 LDG.E.U8 R167, desc[UR6][R2.64] ;  /* 0x0000000602a78981 */ /* 0x000124000c1e1100 */
[----:B0-----:R-:W-:Y:S02]  /*4be40*/  @!P0 IMAD.MOV.U32 R2, RZ, RZ, R32 ;  /* 0x000000ffff028224 */ /* 0x001fe400078e0020 */
[----:B------:R-:W-:-:S05]  /*4be50*/  @!P0 IMAD.MOV.U32 R3, RZ, RZ, R38 ;  /* 0x000000ffff038224 */ /* 0x000fca00078e0026 */
[----:B------:R0:W4:Y:S01]  /*4be60*/  @!P0 LDG.E.U8 R166, desc[UR6][R2.64] ;  /* 0x0000000602a68981 */ /* 0x000122000c1e1100 */
[----:B------:R-:W-:Y:S01]  /*4be70*/  PRMT R164, RZ, 0x7610, R164 ;  /* 0x00007610ffa47816 */ /* 0x000fe200000000a4 */
[----:B0-----:R-:W-:Y:S02]  /*4be80*/  @!P0 IMAD.MOV.U32 R2, RZ, RZ, R28 ;  /* 0x000000ffff028224 */ /* 0x001fe400078e001c */
[----:B------:R-:W-:Y:S02]  /*4be90*/  @!P0 IMAD.MOV.U32 R3, RZ, RZ, R36 ;  /* 0x000000ffff038224 */ /* 0x000fe400078e0024 */
[----:B------:R-:W-:-:S03]  /*4bea0*/  IMAD.MOV.U32 R140, RZ, RZ, R143 ;  /* 0x000000ffff8c7224 */ /* 0x000fc600078e008f */
[----:B------:R0:W4:Y:S04]  /*4beb0*/  @!P0 LDG.E.U8 R165, desc[UR6][R2.64] ;  /* 0x0000000602a58981 */ /* 0x000128000c1e1100 */
[----:B------:R1:W-:Y:S01]  /*4bec0*/  STL [R1+0x1d60], R0 ;  /* 0x001d600001007387 */ /* 0x0003e20000100800 */
[----:B------:R-:W-:Y:S02]  /*4bed0*/  IMAD.MOV.U32 R141, RZ, RZ, R142 ;  /* 0x000000ffff8d7224 */ /* 0x000fe400078e008e */
[----:B------:R-:W-:Y:S01]  /*4bee0*/  IMAD.MOV.U32 R143, RZ, RZ, R10 ;  /* 0x000000ffff8f7224 */ /* 0x000fe200078e000a */
[----:B------:R-:W-:Y:S01]  /*4bef0*/  PRMT R163, RZ, 0x7610, R163 ;  /* 0x00007610ffa37816 */ /* 0x000fe200000000a3 */
[----:B------:R-:W-:Y:S01]  /*4bf00*/  IMAD.MOV.U32 R142, RZ, RZ, R189 ;  /* 0x000000ffff8e7224 */ /* 0x000fe200078e00bd */
[----:B------:R-:W4:Y:S04]  /*4bf10*/  LDL.LU R10, [R1+0x9c4] ;  /* 0x0009c400010a7983 */ /* 0x000f280000300800 */
[----:B------:R-:W4:Y:S01]  /*4bf20*/  LDL.LU R189, [R1+0x984] ;  /* 0x0009840001bd7983 */ /* 0x000f220000300800 */
[----:B0-----:R-:W-:-:S02]  /*4bf30*/  @!P0 IMAD.MOV.U32 R2, RZ, RZ, R34 ;  /* 0x000000ffff028224 */ /* 0x001fc400078e0022 */
[----:B------:R-:W-:Y:S01]  /*4bf40*/  @!P0 IMAD.MOV.U32 R3, RZ, RZ, R35 ;  /* 0x000000ffff038224 */ /* 0x000fe200078e0023 */
[----:B------:R-:W-:Y:S01]  /*4bf50*/  PRMT R162, RZ, 0x7610, R162 ;  /* 0x00007610ffa27816 */ /* 0x000fe200000000a2 */
[----:B------:R-:W4:Y:S04]  /*4bf60*/  LDL R35, [R1+0xa84] ;  /* 0x000a840001237983 */ /* 0x000f280000100800 */
[----:B------:R0:W4:Y:S04]  /*4bf70*/  @!P0 LDG.E.U8 R164, desc[UR6][R2.64] ;  /* 0x0000000602a48981 */ /* 0x000128000c1e1100 */
[----:B-1----:R-:W4:Y:S01]  /*4bf80*/  LDL R0, [R1+0xa08] ;  /* 0x000a080001007983 */ /* 0x002f220000100800 */
[----:B0-----:R-:W-:-:S02]  /*4bf90*/  @!P0 IMAD.MOV.U32 R2, RZ, RZ, R31 ;  /* 0x000000ffff028224 */ /* 0x001fc400078e001f */
[----:B------:R-:W-:Y:S01]  /*4bfa0*/  @!P0 IMAD.MOV.U32 R3, RZ, RZ, R33 ;  /* 0x000000ffff038224 */ /* 0x000fe200078e0021 */
[----:B------:R-:W4:Y:S04]  /*4bfb0*/  LDL R31, [R1+0xa44] ;  /* 0x000a4400011f7983 */ /* 0x000f280000100800 */
[----:B------:R-:W4:Y:S04]  /*4bfc0*/  LDL R33, [R1+0xa88] ;  /* 0x000a880001217983 */ /* 0x000f280000100800 */
[----:B------:R0:W4:Y:S02]  /*4bfd0*/  @!P0 LDG.E.U8 R163, desc[UR6][R2.64] ;  /* 0x0000000602a38981 */ /* 0x000124000c1e1100 */
[----:B0-----:R-:W-:-:S02]  /*4bfe0*/  @!P0 IMAD.MOV.U32 R3, RZ, RZ, R27 ;  /* 0x000000ffff038224 */ /* 0x001fc400078e001b */
[----:B---3--:R-:W-:Y:S02]  /*4bff0*/  @!P0 IMAD.MOV.U32 R2, RZ, RZ, R26 ;  /* 0x000000ffff028224 */ /* 0x008fe400078e001a */
[----:B------:R-:W3:Y:S04]  /*4c000*/  LDL R26, [R1+0xa48] ;  /* 0x000a4800011a7983 */ /* 0x000ee80000100800 */
[----:B------:R2:W3:Y:S02]  /*4c010*/  @!P0 LDG.E.U8 R162, desc[UR6][R2.64] ;  /* 0x0000000602a28981 */ /* 0x0004e4000c1e1100 */
[----:B--2---:R-:W-:Y:S02]  /*4c020*/  @!P0 IMAD.MOV.U32 R2, RZ, RZ, R9 ;  /* 0x000000ffff028224 */ /* 0x004fe400078e0009 */
[----:B------:R-:W2:Y:S04]  /*4c030*/  LDL R9, [R1+0xa04] ;  /* 0x000a040001097983 */ /* 0x000ea80000100800 */
[----:B------:R-:W2:Y:S01]  /*4c040*/  LDL.LU R34, [R1+0x988] ;  /* 0x0009880001227983 */ /* 0x000ea20000300800 */
[----:B----4-:R-:W-:-:S03]  /*4c050*/  @!P0 IMAD.MOV.U32 R3, RZ, RZ, R25 ;  /* 0x000000ffff038224 */ /* 0x010fc600078e0019 */
[----:B------:R-:W4:Y:S04]  /*4c060*/  LDL.LU R27, [R1+0x948] ;  /* 0x00094800011b7983 */ /* 0x000f280000300800 */
[----:B------:R-:W4:Y:S04]  /*4c070*/  LDL.LU R25, [R1+0x944] ;  /* 0x0009440001197983 */ /* 0x000f280000300800 */
[----:B------:R-:W4:Y:S01]  /*4c080*/  LDL R36, [R1+0x9c8] ;  /* 0x0009c80001247983 */ /* 0x000f220000100800 */
[----:B------:R-:W-:Y:S02]  /*4c090*/  PRMT R161, RZ, 0x7610, R161 ;  /* 0x00007610ffa17816 */ /* 0x000fe400000000a1 */
[----:B------:R-:W-:-:S04]  /*4c0a0*/  PRMT R160, RZ, 0x7610, R160 ;  /* 0x00007610ffa07816 */ /* 0x000fc800000000a0 */
[----:B------:R0:W4:Y:S01]  /*4c0b0*/  @!P0 LDG.E.U8 R161, desc[UR6][R2.64] ;  /* 0x0000000602a18981 */ /* 0x000122000c1e1100 */
[----:B------:R-:W-:Y:S01]  /*4c0c0*/  PRMT R159, RZ, 0x7610, R159 ;  /* 0x00007610ff9f7816 */ /* 0x000fe2000000009f */
[----:B0-----:R-:W-:Y:S02]  /*4c0d0*/  @!P0 IMAD.MOV.U32 R3, RZ, RZ, R35 ;  /* 0x000000ffff038224 */ /* 0x001fe400078e0023 */
[----:B------:R-:W4:Y:S01]  /*4c0e0*/  LDL R35, [R1+0xbb4] ;  /* 0x000bb40001237983 */ /* 0x000f220000100800 */
[----:B------:R-:W-:-:S03]  /*4c0f0*/  @!P0 IMAD.MOV.U32 R2, RZ, RZ, R33 ;  /* 0x000000ffff028224 */ /* 0x000fc600078e0021 */
[----:B------:R-:W4:Y:S04]  /*4c100*/  LDL R33, [R1+0xbb8] ;  /* 0x000bb80001217983 */ /* 0x000f280000100800 */
[----:B------:R0:W4:Y:S02]  /*4c110*/  @!P0 LDG.E.U8 R160, desc[UR6][R2.64] ;  /* 0x0000000602a08981 */ /* 0x000124000c1e1100 */
[----:B0-----:R-:W-:Y:S01]  /*4c120*/  @!P0 IMAD.MOV.U32 R3, RZ, RZ, R31 ;  /* 0x000000ffff038224 */ /* 0x001fe200078e001f */
[----:B------:R-:W-:Y:S02]  /*4c130*/  PRMT R158, RZ, 0x7610, R158 ;  /* 0x00007610ff9e7816 */ /* 0x000fe4000000009e */
[----:B------:R-:W-:Y:S02]  /*4c140*/  PRMT R157, RZ, 0x7610, R157 ;  /* 0x00007610ff9d7816 */ /* 0x000fe4000000009d */
[----:B------:R-:W-:-:S02]  /*4c150*/  PRMT R156, RZ, 0x7610, R156 ;  /* 0x00007610ff9c7816 */ /* 0x000fc4000000009c */
[----:B------:R-:W-:Y:S02]  /*4c160*/  PRMT R155, RZ, 0x7610, R155 ;  /* 0x00007610ff9b7816 */ /* 0x000fe4000000009b */
[----:B------:R-:W-:Y:S01]  /*4c170*/  PRMT R154, RZ, 0x7610, R154 ;  /* 0x00007610ff9a7816 */ /* 0x000fe2000000009a */
[----:B------:R-:W4:Y:S01]  /*4c180*/  LDL R31, [R1+0xb3c] ;  /* 0x000b3c00011f7983 */ /* 0x000f220000100800 */
[----:B---3--:R-:W-:-:S03]  /*4c190*/  @!P0 IMAD.MOV.U32 R2, RZ, RZ, R26 ;  /* 0x000000ffff028224 */ /* 0x008fc600078e001a */
[----:B------:R-:W3:Y:S04]  /*4c1a0*/  LDL R26, [R1+0xb40] ;  /* 0x000b4000011a7983 */ /* 0x000ee80000100800 */
[----:B------:R2:W3:Y:S02]  /*4c1b0*/  @!P0 LDG.E.U8 R159, desc[UR6][R2.64] ;  /* 0x00000006029f8981 */ /* 0x0004e4000c1e1100 */
[----:B--2---:R-:W-:Y:S02]  /*4c1c0*/  @!P0 IMAD.MOV.U32 R3, RZ, RZ, R9 ;  /* 0x000000ffff038224 */ /* 0x004fe400078e0009 */
[----:B------:R-:W2:Y:S01]  /*4c1d0*/  LDL R9, [R1+0xb7c] ;  /* 0x000b7c0001097983 */ /* 0x000ea20000100800 */
[----:B------:R-:W-:-:S03]  /*4c1e0*/  @!P0 IMAD.MOV.U32 R2, RZ, RZ, R0 ;  /* 0x000000ffff028224 */ /* 0x000fc600078e0000 */
[----:B------:R-:W3:Y:S04]  /*4c1f0*/  LDL R0, [R1+0xb80] ;  /* 0x000b800001007983 */ /* 0x000ee80000100800 */
[----:B------:R4:W3:Y:S02]  /*4c200*/  @!P0 LDG.E.U8 R158, desc[UR6][R2.64] ;  /* 0x00000006029e8981 */ /* 0x0008e4000c1e1100 */
[----:B----4-:R-:W-:Y:S02]  /*4c210*/  @!P0 IMAD.MOV.U32 R2, RZ, RZ, R36 ;  /* 0x000000ffff028224 */ /* 0x010fe400078e0024 */
[----:B------:R-:W-:Y:S01]  /*4c220*/  @!P0 IMAD.MOV.U32 R3, RZ, RZ, R10 ;  /* 0x000000ffff038224 */ /* 0x000fe200078e000a */
[----:B------:R-:W-:Y:S01]  /*4c230*/  PRMT R153, RZ, 0x7610, R153 ;  /* 0x00007610ff997816 */ /* 0x000fe20000000099 */
[----:B------:R-:W4:Y:S04]  /*4c240*/  LDL R36, [R1+0xa7c] ;  /* 0x000a7c0001247983 */ /* 0x000f280000100800 */
[----:B------:R0:W4:Y:S02]  /*4c250*/  @!P0 LDG.E.U8 R157, desc[UR6][R2.64] ;  /* 0x00000006029d8981 */ /* 0x000124000c1e1100 */
[----:B0-----:R-:W-:-:S02]  /*4c260*/  @!P0 IMAD.MOV.U32 R2, RZ, RZ, R34 ;  /* 0x000000ffff028224 */ /* 0x001fc400078e0022 */
[----:B------:R-:W-:-:S05]  /*4c270*/  @!P0 IMAD.MOV.U32 R3, RZ, RZ, R189 ;  /* 0x000000ffff038224 */ /* 0x000fca00078e00bd */
[----:B------:R0:W4:Y:S02]  /*4c280*/  @!P0 LDG.E.U8 R156, desc[UR6][R2.64] ;  /* 0x00000006029c8981 */ /* 0x000124000c1e1100 */
[----:B0-----:R-:W-:Y:S02]  /*4c290*/  @!P0 IMAD.MOV.U32 R2, RZ, RZ, R27 ;  /* 0x000000ffff028224 */ /* 0x001fe400078e001b */
[----:B------:R-:W-:-:S05]  /*4c2a0*/  @!P0 IMAD.MOV.U32 R3, RZ, RZ, R25 ;  /* 0x000000ffff038224 */ /* 0x000fca00078e0019 */
[----:B------:R0:W4:Y:S02]  /*4c2b0*/  @!P0 LDG.E.U8 R155, desc[UR6][R2.64] ;  /* 0x00000006029b8981 */ /* 0x000124000c1e1100 */
[----:B0-----:R-:W-:Y:S02]  /*4c2c0*/  @!P0 IMAD.MOV.U32 R2, RZ, RZ, R33 ;  /* 0x000000ffff028224 */ /* 0x001fe400078e0021 */
[----:B------:R-:W-:Y:S01]  /*4c2d0*/  @!P0 IMAD.MOV.U32 R3, RZ, RZ, R35 ;  /* 0x000000ffff038224 */ /* 0x000fe200078e0023 */
[----:B------:R-:W-:Y:S01]  /*4c2e0*/  PRMT R152, RZ, 0x7610, R152 ;  /* 0x00007610ff987816 */ /* 0x000fe20000000098 */
[----:B------:R-:W4:Y:S04]  /*4c2f0*/  LDL R35, [R1+0xabc] ;  /* 0x000abc0001237983 */ /* 0x000f280000100800 */
[----:B------:R2:W4:Y:S04]  /*4c300*/  @!P0 LDG.E.U8 R154, desc[UR6][R2.64] ;  /* 0x00000006029a8981 */ /* 0x000528000c1e1100 */
[----:B------:R-:W4:Y:S01]  /*4c310*/  LDL R33, [R1+0xa80] ;  /* 0x000a800001217983 */ /* 0x000f220000100800 */
[----:B--2---:R-:W-:-:S03]  /*4c320*/  @!P0 IMAD.MOV.U32 R3, RZ, RZ, R9 ;  /* 0x000000ffff038224 */ /* 0x004fc600078e0009 */
[----:B------:R-:W2:Y:S01]  /*4c330*/  LDL R9, [R1+0xafc] ;  /* 0x000afc0001097983 */ /* 0x000ea20000100800 */
[----:B---3--:R-:W-:-:S03]  /*4c340*/  @!P0 IMAD.MOV.U32 R2, RZ, RZ, R0 ;  /* 0x000000ffff028224 */ /* 0x008fc600078e0000 */
[----:B------:R-:W3:Y:S04]  /*4c350*/  LDL R0, [R1+0xb00] ;  /* 0x000b000001007983 */ /* 0x000ee80000100800 */
[----:B------:R0:W4:Y:S02]  /*4c360*/  @!P0 LDG.E.U8 R153, desc[UR6][R2.64] ;  /* 0x0000000602998981 */ /* 0x000124000c1e1100 */
[----:B0-----:R-:W-:Y:S02]  /*4c370*/  @!P0 IMAD.MOV.U32 R2, RZ, RZ, R26 ;  /* 0x000000ffff028224 */ /* 0x001fe400078e001a */
[----:B------:R-:W4:Y:S01]  /*4c380*/  LDL R26, [R1+0xac0] ;  /* 0x000ac000011a7983 */ /* 0x000f220000100800 */
[----:B------:R-:W-:-:S05]  /*4c390*/  @!P0 IMAD.MOV.U32 R3, RZ, RZ, R31 ;  /* 0x000000ffff038224 */ /* 0x000fca00078e001f */
[----:B------:R2:W4:Y:S01]  /*4c3a0*/  @!P0 LDG.E.U8 R152, desc[UR6][R2.64] ;  /* 0x0000000602988981 */ /* 0x000522000c1e1100 */
[----:B------:R-:W-:Y:S02]  /*4c3b0*/  PRMT R23, RZ, 0x7610, R23 ;  /* 0x00007610ff177816 */ /* 0x000fe40000000017 */
[----:B------:R-:W-:Y:S01]  /*4c3c0*/  PRMT R22, RZ, 0x7610, R22 ;  /* 0x00007610ff167816 */ /* 0x000fe20000000016 */
[----:B--2---:R-:W-:Y:S02]  /*4c3d0*/  @!P0 IMAD.MOV.U32 R3, RZ, RZ, R9 ;  /* 0x000000ffff038224 */ /* 0x004fe400078e0009 */
[----:B------:R-:W2:Y:S01]  /*4c3e0*/  LDL R9, [R1+0xa3c] ;  /* 0x000a3c0001097983 */ /* 0x000ea20000100800 */
[----:B---3--:R-:W-:-:S03]  /*4c3f0*/  @!P0 IMAD.MOV.U32 R2, RZ, RZ, R0 ;  /* 0x000000ffff028224 */ /* 0x008fc600078e0000 */
[----:B------:R-:W3:Y:S01]  /*4c400*/  LDL R0, [R1+0xa40] ;  /* 0x000a400001007983 */ /* 0x000ee20000100800 */
[----:B------:R-:W-:-:S03]  /*4c410*/  IMAD.MOV.U32 R139, RZ, RZ, R8 ;  /* 0x000000ffff8b7224 */ /* 0x000fc600078e0008 */
[----:B------:R-:W3:Y:S04]  /*4c420*/  LDL.LU R31, [R1+0x9bc] ;  /* 0x0009bc00011f7983 */ /* 0x000ee80000300800 */
[----:B------:R4:W3:Y:S04]  /*4c430*/  @!P0 LDG.E.U8 R23, desc[UR6][R2.64] ;  /* 0x0000000602178981 */ /* 0x0008e8000c1e1100 */
[----:B------:R-:W3:Y:S01]  /*4c440*/  LDL.LU R8, [R1+0x97c] ;  /* 0x00097c0001087983 */ /* 0x000ee20000300800 */
[----:B----4-:R-:W-:Y:S02]  /*4c450*/  @!P0 IMAD.MOV.U32 R3, RZ, RZ, R35 ;  /* 0x000000ffff038224 */ /* 0x010fe400078e0023 */
[----:B------:R-:W-:Y:S01]  /*4c460*/  @!P0 IMAD.MOV.U32 R2, RZ, RZ, R26 ;  /* 0x000000ffff028224 */ /* 0x000fe200078e001a */
[----:B------:R-:W4:Y:S04]  /*4c470*/  LDL.LU R35, [R1+0x980] ;  /* 0x0009800001237983 */ /* 0x000f280000300800 */
[----:B------:R-:W4:Y:S01]  /*4c480*/  LDL.LU R26, [R1+0x940] ;  /* 0x00094000011a7983 */ /* 0x000f220000300800 */
[----:B------:R-:W-:-:S02]  /*4c490*/  PRMT R21, RZ, 0x7610, R21 ;  /* 0x00007610ff157816 */ /* 0x000fc40000000015 */
[----:B------:R-:W-:Y:S01]  /*4c4a0*/  PRMT R20, RZ, 0x7610, R20 ;  /* 0x00007610ff147816 */ /* 0x000fe20000000014 */
[----:B------:R0:W4:Y:S01]  /*4c4b0*/  @!P0 LDG.E.U8 R22, desc[UR6][R2.64] ;  /* 0x0000000602168981 */ /* 0x000122000c1e1100 */
[----:B------:R-:W-:-:S03]  /*4c4c0*/  PRMT R19, RZ, 0x7610, R19 ;  /* 0x00007610ff137816 */ /* 0x000fc60000000013 */
[----:B------:R-:W4:Y:S01]  /*4c4d0*/  LDL R58, [R1+0xb74] ;  /* 0x000b7400013a7983 */ /* 0x000f220000100800 */
[----:B0-----:R-:W-:-:S03]  /*4c4e0*/  @!P0 IMAD.MOV.U32 R3, RZ, RZ, R36 ;  /* 0x000000ffff038224 */ /* 0x001fc600078e0024 */
        /* <DEDUP_REMOVED lines=15> */
[----:B--2---:R-:W-:Y:S02]  /*4c5e0*/  @!P0 IMAD.MOV.U32 R2, RZ, RZ, R9 ;  /* 0x000000ffff028224 */ /* 0x004fe400078e0009 */
[----:B------:R-:W2:Y:S01]  /*4c5f0*/  LDL R9, [R1+0xb38] ;  /* 0x000b380001097983 */ /* 0x000ea20000100800 */
[----:B------:R-:W-:Y:S01]  /*4c600*/  @!P0 IMAD.MOV.U32 R3, RZ, RZ, R31 ;  /* 0x000000ffff038224 */ /* 0x000fe200078e001f */
[----:B------:R-:W-:-:S04]  /*4c610*/  PRMT R17, RZ, 0x7610, R17 ;  /* 0x00007610ff117816 */ /* 0x000fc80000000011 */
[----:B------:R0:W2:Y:S01]  /*4c620*/  @!P0 LDG.E.U8 R18, desc[UR6][R2.64] ;  /* 0x0000000602128981 */ /* 0x0000a2000c1e1100 */
[----:B------:R-:W-:Y:S01]  /*4c630*/  PRMT R16, RZ, 0x7610, R16 ;  /* 0x00007610ff107816 */ /* 0x000fe20000000010 */
[----:B0-----:R-:W-:Y:S02]  /*4c640*/  @!P0 IMAD.MOV.U32 R2, RZ, RZ, R35 ;  /* 0x000000ffff028224 */ /* 0x001fe400078e0023 */
[----:B------:R-:W-:-:S05]  /*4c650*/  @!P0 IMAD.MOV.U32 R3, RZ, RZ, R8 ;  /* 0x000000ffff038224 */ /* 0x000fca00078e0008 */
[----:B------:R0:W2:Y:S02]  /*4c660*/  @!P0 LDG.E.U8 R17, desc[UR6][R2.64] ;  /* 0x0000000602118981 */ /* 0x0000a4000c1e1100 */
[----:B0-----:R-:W-:Y:S02]  /*4c670*/  @!P0 IMAD.MOV.U32 R2, RZ, RZ, R26 ;  /* 0x000000ffff028224 */ /* 0x001fe400078e001a */
[----:B---3--:R-:W-:Y:S02]  /*4c680*/  @!P0 IMAD.MOV.U32 R3, RZ, RZ, R0 ;  /* 0x000000ffff038224 */ /* 0x008fe400078e0000 */
[----:B------:R-:W3:Y:S04]  /*4c690*/  LDL.LU R0, [R1+0x9b8] ;  /* 0x0009b80001007983 */ /* 0x000ee80000300800 */
[----:B------:R4:W3:Y:S04]  /*4c6a0*/  @!P0 LDG.E.U8 R16, desc[UR6][R2.64] ;  /* 0x0000000602108981 */ /* 0x0008e8000c1e1100 */
[----:B------:R-:W3:Y:S04]  /*4c6b0*/  LDL R133, [R1+0xaf4] ;  /* 0x000af40001857983 */ /* 0x000ee80000100800 */
[----:B------:R-:W3:Y:S04]  /*4c6c0*/  LDL R132, [R1+0xab4] ;  /* 0x000ab40001847983 */ /* 0x000ee80000100800 */
[----:B------:R-:W3:Y:S04]  /*4c6d0*/  LDL R131, [R1+0xab8] ;  /* 0x000ab80001837983 */ /* 0x000ee80000100800 */
[----:B------:R-:W3:Y:S04]  /*4c6e0*/  LDL R130, [R1+0xa74] ;  /* 0x000a740001827983 */ /* 0x000ee80000100800 */
[----:B------:R-:W3:Y:S01]  /*4c6f0*/  LDL R112, [R1+0xa78] ;  /* 0x000a780001707983 */ /* 0x000ee20000100800 */
[----:B------:R-:W-:-:S03]  /*4c700*/  PRMT R15, RZ, 0x7610, R15 ;  /* 0x00007610ff0f7816 */ /* 0x000fc6000000000f */
[----:B------:R-:W3:Y:S04]  /*4c710*/  LDL R94, [R1+0xa34] ;  /* 0x000a3400015e7983 */ /* 0x000ee80000100800 */
[----:B------:R-:W3:Y:S01]  /*4c720*/  LDL R76, [R1+0xa38] ;  /* 0x000a3800014c7983 */ /* 0x000ee20000100800 */
[----:B----4-:R-:W-:-:S03]  /*4c730*/  @!P0 IMAD.MOV.U32 R2, RZ, RZ, R36 ;  /* 0x000000ffff028224 */ /* 0x010fc600078e0024 */
[----:B------:R-:W4:Y:S01]  /*4c740*/  LDL R36, [R1+0xaf8] ;  /* 0x000af80001247983 */ /* 0x000f220000100800 */
[----:B------:R-:W-:-:S03]  /*4c750*/  @!P0 IMAD.MOV.U32 R3, RZ, RZ, R58 ;  /* 0x000000ffff038224 */ /* 0x000fc600078e003a */
[----:B------:R-:W4:Y:S04]  /*4c760*/  LDL R58, [R1+0x9f4] ;  /* 0x0009f400013a7983 */ /* 0x000f280000100800 */
[----:B------:R0:W4:Y:S02]  /*4c770*/  @!P0 LDG.E.U8 R15, desc[UR6][R2.64] ;  /* 0x00000006020f8981 */ /* 0x000124000c1e1100 */
[----:B0-----:R-:W-:Y:S02]  /*4c780*/  @!P0 IMAD.MOV.U32 R3, RZ, RZ, R33 ;  /* 0x000000ffff038224 */ /* 0x001fe400078e0021 */
[----:B--2---:R-:W-:Y:S02]  /*4c790*/  @!P0 IMAD.MOV.U32 R2, RZ, RZ, R9 ;  /* 0x000000ffff028224 */ /* 0x004fe400078e0009 */
[----:B------:R-:W2:Y:S04]  /*4c7a0*/  LDL R9, [R1+0x9f8] ;  /* 0x0009f80001097983 */ /* 0x000ea80000100800 */
[----:B------:R-:W2:Y:S01]  /*4c7b0*/  LDL.LU R33, [R1+0x9b4] ;  /* 0x0009b40001217983 */ /* 0x000ea20000300800 */
[----:B------:R-:W-:-:S02]  /*4c7c0*/  PRMT R14, RZ, 0x7610, R14 ;  /* 0x00007610ff0e7816 */ /* 0x000fc4000000000e */
[----:B------:R-:W-:-:S04]  /*4c7d0*/  PRMT R13, RZ, 0x7610, R13 ;  /* 0x00007610ff0d7816 */ /* 0x000fc8000000000d */
[----:B------:R3:W2:Y:S01]  /*4c7e0*/  @!P0 LDG.E.U8 R14, desc[UR6][R2.64] ;  /* 0x00000006020e8981 */ /* 0x0006a2000c1e1100 */
[----:B------:R-:W-:Y:S02]  /*4c7f0*/  PRMT R12, RZ, 0x7610, R12 ;  /* 0x00007610ff0c7816 */ /* 0x000fe4000000000c */
[----:B------:R-:W-:Y:S02]  /*4c800*/  PRMT R11, RZ, 0x7610, R11 ;  /* 0x00007610ff0b7816 */ /* 0x000fe4000000000b */
[----:B------:R-:W-:Y:S02]  /*4c810*/  PRMT R7, RZ, 0x7610, R7 ;  /* 0x00007610ff077816 */ /* 0x000fe40000000007 */
[----:B------:R-:W-:Y:S01]  /*4c820*/  PRMT R6, RZ, 0x7610, R6 ;  /* 0x00007610ff067816 */ /* 0x000fe20000000006 */
[----:B---3--:R-:W-:Y:S02]  /*4c830*/  @!P0 IMAD.MOV.U32 R3, RZ, RZ, R133 ;  /* 0x000000ffff038224 */ /* 0x008fe400078e0085 */
[----:B----4-:R-:W-:Y:S01]  /*4c840*/  @!P0 IMAD.MOV.U32 R2, RZ, RZ, R36 ;  /* 0x000000ffff028224 */ /* 0x010fe200078e0024 */
[----:B------:R-:W-:Y:S01]  /*4c850*/  PRMT R5, RZ, 0x7610, R5 ;  /* 0x00007610ff057816 */ /* 0x000fe20000000005 */
[----:B------:R-:W3:Y:S04]  /*4c860*/  LDL.LU R36, [R1+0x978] ;  /* 0x0009780001247983 */ /* 0x000ee80000300800 */
[----:B------:R0:W4:Y:S02]  /*4c870*/  @!P0 LDG.E.U8 R13, desc[UR6][R2.64] ;  /* 0x00000006020d8981 */ /* 0x000124000c1e1100 */
[----:B0-----:R-:W-:-:S02]  /*4c880*/  @!P0 IMAD.MOV.U32 R2, RZ, RZ, R131 ;  /* 0x000000ffff028224 */ /* 0x001fc400078e0083 */
[----:B------:R-:W-:-:S05]  /*4c890*/  @!P0 IMAD.MOV.U32 R3, RZ, RZ, R132 ;  /* 0x000000ffff038224 */ /* 0x000fca00078e0084 */
[----:B------:R0:W4:Y:S02]  /*4c8a0*/  @!P0 LDG.E.U8 R12, desc[UR6][R2.64] ;  /* 0x00000006020c8981 */ /* 0x000124000c1e1100 */
[----:B0-----:R-:W-:Y:S02]  /*4c8b0*/  @!P0 IMAD.MOV.U32 R2, RZ, RZ, R112 ;  /* 0x000000ffff028224 */ /* 0x001fe400078e0070 */
[----:B------:R-:W-:Y:S01]  /*4c8c0*/  @!P0 IMAD.MOV.U32 R3, RZ, RZ, R130 ;  /* 0x000000ffff038224 */ /* 0x000fe200078e0082 */
[----:B------:R-:W3:Y:S04]  /*4c8d0*/  LDL.LU R112, [R1+0x8b4] ;  /* 0x0008b40001707983 */ /* 0x000ee80000300800 */
[----:B------:R-:W4:Y:S04]  /*4c8e0*/  LDL.LU R130, [R1+0x8a0] ;  /* 0x0008a00001827983 */ /* 0x000f280000300800 */
[----:B------:R0:W4:Y:S02]  /*4c8f0*/  @!P0 LDG.E.U8 R11, desc[UR6][R2.64] ;  /* 0x00000006020b8981 */ /* 0x000124000c1e1100 */
[----:B0-----:R-:W-:-:S02]  /*4c900*/  @!P0 IMAD.MOV.U32 R2, RZ, RZ, R76 ;  /* 0x000000ffff028224 */ /* 0x001fc400078e004c */
[----:B------:R-:W-:-:S05]  /*4c910*/  @!P0 IMAD.MOV.U32 R3, RZ, RZ, R94 ;  /* 0x000000ffff038224 */ /* 0x000fca00078e005e */
[----:B------:R0:W4:Y:S02]  /*4c920*/  @!P0 LDG.E.U8 R7, desc[UR6][R2.64] ;  /* 0x0000000602078981 */ /* 0x000124000c1e1100 */
[----:B0-----:R-:W-:Y:S02]  /*4c930*/  @!P0 IMAD.MOV.U32 R3, RZ, RZ, R58 ;  /* 0x000000ffff038224 */ /* 0x001fe400078e003a */
[----:B--2---:R-:W-:-:S05]  /*4c940*/  @!P0 IMAD.MOV.U32 R2, RZ, RZ, R9 ;  /* 0x000000ffff028224 */ /* 0x004fca00078e0009 */
[----:B------:R0:W2:Y:S02]  /*4c950*/  @!P0 LDG.E.U8 R6, desc[UR6][R2.64] ;  /* 0x0000000602068981 */ /* 0x0000a4000c1e1100 */
[----:B0-----:R-:W-:Y:S02]  /*4c960*/  @!P0 IMAD.MOV.U32 R2, RZ, RZ, R0 ;  /* 0x000000ffff028224 */ /* 0x001fe400078e0000 */
[----:B------:R-:W-:-:S05]  /*4c970*/  @!P0 IMAD.MOV.U32 R3, RZ, RZ, R33 ;  /* 0x000000ffff038224 */ /* 0x000fca00078e0021 */
[----:B------:R0:W2:Y:S04]  /*4c980*/  @!P0 LDG.E.U8 R5, desc[UR6][R2.64] ;  /* 0x0000000602058981 */ /* 0x0000a8000c1e1100 */
[----:B------:R-:W0:Y:S04]  /*4c990*/  LDL R2, [R1+0x974] ;  /* 0x0009740001027983 */ /* 0x000e280000100800 */
[----:B------:R-:W2:Y:S04]  /*4c9a0*/  LDL.LU R58, [R1+0x88c] ;  /* 0x00088c00013a7983 */ /* 0x000ea80000300800 */
[----:B------:R-:W2:Y:S04]  /*4c9b0*/  LDL.LU R76, [R1+0x878] ;  /* 0x00087800014c7983 */ /* 0x000ea80000300800 */
[----:B------:R-:W2:Y:S04]  /*4c9c0*/  LDL.LU R94, [R1+0x864] ;  /* 0x00086400015e7983 */ /* 0x000ea80000300800 */
[----:B------:R-:W2:Y:S04]  /*4c9d0*/  LDL.LU R138, [R1+0x850] ;  /* 0x00085000018a7983 */ /* 0x000ea80000300800 */
[----:B------:R-:W2:Y:S01]  /*4c9e0*/  LDL.LU R137, [R1+0x83c] ;  /* 0x00083c0001897983 */ /* 0x000ea20000300800 */
[----:B------:R-:W1:Y:S01]  /*4c9f0*/  S2R R136, SR_TID.X ;  /* 0x0000000000887919 */ /* 0x000e620000002100 */
[----:B------:R-:W-:-:S02]  /*4ca00*/  PRMT R4, RZ, 0x7610, R4 ;  /* 0x00007610ff047816 */ /* 0x000fc40000000004 */
[----:B------:R-:W2:Y:S04]  /*4ca10*/  LDL.LU R9, [R1+0x828] ;  /* 0x0008280001097983 */ /* 0x000ea80000300800 */
[----:B------:R-:W2:Y:S04]  /*4ca20*/  LDL.LU R131, [R1+0x7ec] ;  /* 0x0007ec0001837983 */ /* 0x000ea80000300800 */
[----:B------:R-:W2:Y:S04]  /*4ca30*/  LDL.LU R133, [R1+0x7d8] ;  /* 0x0007d80001857983 */ /* 0x000ea80000300800 */
[----:B------:R-:W2:Y:S04]  /*4ca40*/  LDL.LU R134, [R1+0x7c4] ;  /* 0x0007c40001867983 */ /* 0x000ea80000300800 */
[----:B------:R-:W2:Y:S01]  /*4ca50*/  LDL.LU R135, [R1+0x7b0] ;  /* 0x0007b00001877983 */ /* 0x000ea20000300800 */
[----:B-1----:R-:W-:-:S04]  /*4ca60*/  LOP3.LUT R136, R136, 0x7f, RZ, 0xc0, !PT ;  /* 0x0000007f88887812 */ /* 0x002fc800078ec0ff */
[----:B------:R-:W-:Y:S02]  /*4ca70*/  LOP3.LUT R132, R136, 0x30, RZ, 0x3c, !PT ;  /* 0x0000003088847812 */ /* 0x000fe400078e3cff */
[----:B------:R-:W2:Y:S04]  /*4ca80*/  LDL.LU R136, [R1+0x79c] ;  /* 0x00079c0001887983 */ /* 0x000ea80000300800 */
[----:B---3--:R1:W-:Y:S04]  /*4ca90*/  STS.U8 [R132+UR4+0x1d80], R112 ;  /* 0x001d807084007988 */ /* 0x0083e80008000004 */
[----:B----4-:R3:W-:Y:S01]  /*4caa0*/  STS.U8 [R132+UR4+0x2180], R130 ;  /* 0x0021808284007988 */ /* 0x0107e20008000004 */
[----:B0-----:R-:W-:-:S02]  /*4cab0*/  @!P0 IMAD.MOV.U32 R3, RZ, RZ, R2 ;  /* 0x000000ffff038224 */ /* 0x001fc400078e0002 */
[----:B------:R-:W-:Y:S01]  /*4cac0*/  @!P0 IMAD.MOV.U32 R2, RZ, RZ, R36 ;  /* 0x000000ffff028224 */ /* 0x000fe200078e0024 */
[----:B--2---:R0:W-:Y:S04]  /*4cad0*/  STS.U8 [R132+UR4+0x2580], R58 ;  /* 0x0025803a84007988 */ /* 0x0041e80008000004 */
[----:B------:R2:W4:Y:S04]  /*4cae0*/  @!P0 LDG.E.U8 R4, desc[UR6][R2.64] ;  /* 0x0000000602048981 */ /* 0x000528000c1e1100 */
[----:B------:R0:W-:Y:S04]  /*4caf0*/  STS.U8 [R132+UR4+0x2980], R76 ;  /* 0x0029804c84007988 */ /* 0x0001e80008000004 */
[----:B------:R0:W-:Y:S04]  /*4cb00*/  STS.U8 [R132+UR4+0x2d80], R94 ;  /* 0x002d805e84007988 */ /* 0x0001e80008000004 */
[----:B------:R0:W-:Y:S04]  /*4cb10*/  STS.U8 [R132+UR4+0x3180], R138 ;  /* 0x0031808a84007988 */ /* 0x0001e80008000004 */
[----:B------:R-:W2:Y:S04]  /*4cb20*/  LDL.LU R2, [R1+0x814] ;  /* 0x0008140001027983 */ /* 0x000ea80000300800 */
[----:B------:R-:W4:Y:S04]  /*4cb30*/  LDL.LU R3, [R1+0x800] ;  /* 0x0008000001037983 */ /* 0x000f280000300800 */
[----:B-1----:R-:W4:Y:S04]  /*4cb40*/  LDL.LU R112, [R1+0x21fc] ;  /* 0x0021fc0001707983 */ /* 0x002f280000300800 */
[----:B---3--:R-:W3:Y:S04]  /*4cb50*/  LDL.LU R130, [R1+0x21f8] ;  /* 0x0021f80001827983 */ /* 0x008ee80000300800 */
[----:B0-----:R-:W3:Y:S04]  /*4cb60*/  LDL.LU R58, [R1+0x21f4] ;  /* 0x0021f400013a7983 */ /* 0x001ee80000300800 */
[----:B------:R-:W3:Y:S04]  /*4cb70*/  LDL.LU R76, [R1+0x21f0] ;  /* 0x0021f000014c7983 */ /* 0x000ee80000300800 */
[----:B------:R-:W3:Y:S04]  /*4cb80*/  LDL.LU R94, [R1+0x21ec] ;  /* 0x0021ec00015e7983 */ /* 0x000ee80000300800 */
[----:B------:R-:W3:Y:S04]  /*4cb90*/  LDL.LU R138, [R1+0x21e8] ;  /* 0x0021e800018a7983 */ /* 0x000ee80000300800 */
[----:B------:R0:W-:Y:S04]  /*4cba0*/  STS.U8 [R132+UR4+0x3580], R137 ;  /* 0x0035808984007988 */ /* 0x0001e80008000004 */
[----:B0-----:R-:W3:Y:S04]  /*4cbb0*/  LDL.LU R137, [R1+0x21e4] ;  /* 0x0021e40001897983 */ /* 0x001ee80000300800 */
[----:B------:R0:W-:Y:S04]  /*4cbc0*/  STS.U8 [R132+UR4+0x3980], R9 ;  /* 0x0039800984007988 */ /* 0x0001e80008000004 */
[----:B0-----:R-:W3:Y:S04]  /*4cbd0*/  LDL.LU R9, [R1+0x21e0] ;  /* 0x0021e00001097983 */ /* 0x001ee80000300800 */
[----:B--2---:R-:W-:Y:S04]  /*4cbe0*/  STS.U8 [R132+UR4+0x3d80], R2 ;  /* 0x003d800284007988 */ /* 0x004fe80008000004 */
[----:B----4-:R-:W-:Y:S04]  /*4cbf0*/  STS.U8 [R132+UR4+0x4180], R3 ;  /* 0x0041800384007988 */ /* 0x010fe80008000004 */
[----:B------:R-:W-:Y:S04]  /*4cc00*/  STS.U8 [R132+UR4+0x4580], R131 ;  /* 0x0045808384007988 */ /* 0x000fe80008000004 */
[----:B------:R0:W-:Y:S04]  /*4cc10*/  STS.U8 [R132+UR4+0x4980], R133 ;  /* 0x0049808584007988 */ /* 0x0001e80008000004 */
[----:B------:R-:W-:Y:S04]  /*4cc20*/  STS.U8 [R132+UR4+0x4d80], R134 ;  /* 0x004d808684007988 */ /* 0x000fe80008000004 */
[----:B------:R1:W-:Y:S04]  /*4cc30*/  STS.U8 [R132+UR4+0x5180], R135 ;  /* 0x0051808784007988 */ /* 0x0003e80008000004 */
[----:B------:R2:W-:Y:S04]  /*4cc40*/  STS.U8 [R132+UR4+0x5580], R136 ;  /* 0x0055808884007988 */ /* 0x0005e80008000004 */
[----:B0-----:R-:W4:Y:S04]  /*4cc50*/  LDL.LU R133, [R1+0x924] ;  /* 0x0009240001857983 */ /* 0x001f280000300800 */
[----:B-1----:R-:W4:Y:S04]  /*4cc60*/  LDL.LU R135, [R1+0x914] ;  /* 0x0009140001877983 */ /* 0x002f280000300800 */
[----:B--2---:R-:W2:Y:S04]  /*4cc70*/  LDL.LU R136, [R1+0x904] ;  /* 0x0009040001887983 */ /* 0x004ea80000300800 */
[----:B---3--:R0:W-:Y:S04]  /*4cc80*/  STS.U8 [R132+UR4+0x5980], R137 ;  /* 0x0059808984007988 */ /* 0x0081e80008000004 */
[----:B0-----:R-:W3:Y:S04]  /*4cc90*/  LDL.LU R137, [R1+0x8f4] ;  /* 0x0008f40001897983 */ /* 0x001ee80000300800 */
[----:B------:R-:W-:Y:S01]  /*4cca0*/  STS.U8 [R132+UR4+0x5d80], R130 ;  /* 0x005d808284007988 */ /* 0x000fe20008000004 */
[----:B------:R-:W0:Y:S03]  /*4ccb0*/  S2R R134, SR_TID.X ;  /* 0x0000000000867919 */ /* 0x000e260000002100 */
        /* <DEDUP_REMOVED lines=28> */
[----:B-1----:R-:W3:Y:S04]  /*4ce80*/  LDL.LU R119, [R1+0x8e4] ;  /* 0x0008e40001777983 */ /* 0x002ee80000300800 */
[----:B------:R-:W-:Y:S04]  /*4ce90*/  STS.U8 [R132+UR4+0xd180], R194 ;  /* 0x00d180c284007988 */ /* 0x000fe80008000004 */
[----:B------:R-:W3:Y:S04]  /*4cea0*/  LDL.LU R120, [R1+0x8d4] ;  /* 0x0008d40001787983 */ /* 0x000ee80000300800 */
[----:B------:R-:W-:Y:S04]  /*4ceb0*/  STS.U8 [R132+UR4+0xd580], R188 ;  /* 0x00d580bc84007988 */ /* 0x000fe80008000004 */
[----:B------:R-:W3:Y:S04]  /*4cec0*/  LDL.LU R121, [R1+0x8c4] ;  /* 0x0008c40001797983 */ /* 0x000ee80000300800 */
[----:B------:R-:W-:Y:S04]  /*4ced0*/  STS.U8 [R132+UR4+0xd980], R185 ;  /* 0x00d980b984007988 */ /* 0x000fe80008000004 */
[----:B------:R-:W3:Y:S04]  /*4cee0*/  LDL.LU R122, [R1+0x8b0] ;  /* 0x0008b000017a7983 */ /* 0x000ee80000300800 */
[----:B------:R-:W-:Y:S01]  /*4cef0*/  STS.U8 [R132+UR4+0xdd80], R184 ;  /* 0x00dd80b884007988 */ /* 0x000fe20008000004 */
[----:B0-----:R-:W-:-:S03]  /*4cf00*/  LOP3.LUT R134, R134, 0x7f, RZ, 0xc0, !PT ;  /* 0x0000007f86867812 */ /* 0x001fc600078ec0ff */
[----:B------:R-:W3:Y:S04]  /*4cf10*/  LDL.LU R123, [R1+0x89c] ;  /* 0x00089c00017b7983 */ /* 0x000ee80000300800 */
[----:B------:R-:W-:Y:S04]  /*4cf20*/  STS.U8 [R132+UR4+0xe180], R183 ;  /* 0x00e180b784007988 */ /* 0x000fe80008000004 */
[----:B------:R-:W3:Y:S04]  /*4cf30*/  LDL.LU R124, [R1+0x888] ;  /* 0x00088800017c7983 */ /* 0x000ee80000300800 */
[----:B------:R-:W-:Y:S04]  /*4cf40*/  STS.U8 [R132+UR4+0xe580], R182 ;  /* 0x00e580b684007988 */ /* 0x000fe80008000004 */
[----:B------:R-:W3:Y:S04]  /*4cf50*/  LDL.LU R125, [R1+0x874] ;  /* 0x00087400017d7983 */ /* 0x000ee80000300800 */
[----:B------:R-:W-:Y:S04]  /*4cf60*/  STS.U8 [R132+UR4+0xe980], R181 ;  /* 0x00e980b584007988 */ /* 0x000fe80008000004 */
[----:B------:R-:W3:Y:S04]  /*4cf70*/  LDL.LU R126, [R1+0x860] ;  /* 0x00086000017e7983 */ /* 0x000ee80000300800 */
[----:B------:R-:W-:Y:S01]  /*4cf80*/  STS.U8 [R132+UR4+0xed80], R180 ;  /* 0x00ed80b484007988 */ /* 0x000fe20008000004 */
[----:B------:R-:W-:-:S03]  /*4cf90*/  LOP3.LUT R3, R134, 0x40, RZ, 0x3c, !PT ;  /* 0x0000004086037812 */ /* 0x000fc600078e3cff */
        /* <DEDUP_REMOVED lines=8> */
[----:B------:R-:W3:Y:S04]  /*4d020*/  LDL.LU R131, [R1+0x7fc] ;  /* 0x0007fc0001837983 */ /* 0x000ee80000300800 */
[----:B0-----:R-:W3:Y:S04]  /*4d030*/  LDL.LU R132, [R1+0x7e8] ;  /* 0x0007e80001847983 */ /* 0x001ee80000300800 */
[----:B----4-:R0:W-:Y:S04]  /*4d040*/  STS.U8 [R3+UR4+0x200], R133 ;  /* 0x0002008503007988 */ /* 0x0101e80008000004 */
[----:B------:R1:W-:Y:S04]  /*4d050*/  STS.U8 [R3+UR4+0x600], R135 ;  /* 0x0006008703007988 */ /* 0x0003e80008000004 */
[----:B--2---:R2:W-:Y:S04]  /*4d060*/  STS.U8 [R3+UR4+0xa00], R136 ;  /* 0x000a008803007988 */ /* 0x0045e80008000004 */
[----:B0-----:R-:W4:Y:S04]  /*4d070*/  LDL.LU R133, [R1+0x7d4] ;  /* 0x0007d40001857983 */ /* 0x001f280000300800 */
[----:B-1----:R-:W4:Y:S04]  /*4d080*/  LDL.LU R135, [R1+0x7c0] ;  /* 0x0007c00001877983 */ /* 0x002f280000300800 */
[----:B--2---:R-:W2:Y:S04]  /*4d090*/  LDL.LU R136, [R1+0x7ac] ;  /* 0x0007ac0001887983 */ /* 0x004ea80000300800 */
[----:B---3--:R0:W-:Y:S04]  /*4d0a0*/  STS.U8 [R3+UR4+0xe00], R137 ;  /* 0x000e008903007988 */ /* 0x0081e80008000004 */
[----:B0-----:R-:W3:Y:S04]  /*4d0b0*/  LDL.LU R137, [R1+0x798] ;  /* 0x0007980001897983 */ /* 0x001ee80000300800 */
        /* <DEDUP_REMOVED lines=14> */
[----:B----4-:R-:W-:Y:S04]  /*4d1a0*/  STS.U8 [R3+UR4+0x4a00], R133 ;  /* 0x004a008503007988 */ /* 0x010fe80008000004 */
[----:B------:R0:W-:Y:S04]  /*4d1b0*/  STS.U8 [R3+UR4+0x4e00], R135 ;  /* 0x004e008703007988 */ /* 0x0001e80008000004 */
[----:B--2---:R1:W-:Y:S04]  /*4d1c0*/  STS.U8 [R3+UR4+0x5200], R136 ;  /* 0x0052008803007988 */ /* 0x0043e80008000004 */
[----:B0-----:R-:W2:Y:S04]  /*4d1d0*/  LDL.LU R135, [R1+0x920] ;  /* 0x0009200001877983 */ /* 0x001ea80000300800 */
[----:B-1----:R-:W4:Y:S04]  /*4d1e0*/  LDL.LU R136, [R1+0x910] ;  /* 0x0009100001887983 */ /* 0x002f280000300800 */
[----:B---3--:R0:W-:Y:S04]  /*4d1f0*/  STS.U8 [R3+UR4+0x5600], R137 ;  /* 0x0056008903007988 */ /* 0x0081e80008000004 */
[----:B------:R1:W-:Y:S04]  /*4d200*/  STS.U8 [R3+UR4+0x5a00], R138 ;  /* 0x005a008a03007988 */ /* 0x0003e80008000004 */
[----:B0-----:R-:W3:Y:S04]  /*4d210*/  LDL.LU R137, [R1+0x900] ;  /* 0x0009000001897983 */ /* 0x001ee80000300800 */
[----:B-1----:R-:W3:Y:S04]  /*4d220*/  LDL.LU R138, [R1+0x8f0] ;  /* 0x0008f000018a7983 */ /* 0x002ee80000300800 */
        /* <DEDUP_REMOVED lines=22> */
[----:B------:R1:W-:Y:S04]  /*4d390*/  STS.U8 [R3+UR4+0xb600], R228 ;  /* 0x00b600e403007988 */ /* 0x0003e80008000004 */
[----:B------:R-:W-:Y:S04]  /*4d3a0*/  STS.U8 [R3+UR4+0xba00], R223 ;  /* 0x00ba00df03007988 */ /* 0x000fe80008000004 */
[----:B------:R-:W-:Y:S04]  /*4d3b0*/  STS.U8 [R3+UR4+0xbe00], R218 ;  /* 0x00be00da03007988 */ /* 0x000fe80008000004 */
[----:B------:R1:W-:Y:S04]  /*4d3c0*/  STS.U8 [R3+UR4+0xc200], R213 ;  /* 0x00c200d503007988 */ /* 0x0003e80008000004 */
[----:B------:R-:W-:Y:S04]  /*4d3d0*/  STS.U8 [R3+UR4+0xc600], R208 ;  /* 0x00c600d003007988 */ /* 0x000fe80008000004 */
[----:B------:R-:W-:Y:S04]  /*4d3e0*/  STS.U8 [R3+UR4+0xca00], R203 ;  /* 0x00ca00cb03007988 */ /* 0x000fe80008000004 */
        /* <DEDUP_REMOVED lines=27> */
[----:B------:R-:W3:Y:S01]  /*4d5a0*/  LDL.LU R134, [R1+0x7e4] ;  /* 0x0007e40001867983 */ /* 0x000ee20000300800 */
        /* <DEDUP_REMOVED lines=17> */
[----:B0-----:R-:W-:Y:S02]  /*4d6c0*/  IMAD.MOV.U32 R248, RZ, RZ, R141 ;  /* 0x000000fffff87224 */ /* 0x001fe400078e008d */
[----:B------:R-:W-:-:S02]  /*4d6d0*/  IMAD.MOV.U32 R224, RZ, RZ, R142 ;  /* 0x000000ffffe07224 */ /* 0x000fc400078e008e */
[----:B------:R-:W-:Y:S02]  /*4d6e0*/  IMAD.MOV.U32 R214, RZ, RZ, R143 ;  /* 0x000000ffffd67224 */ /* 0x000fe400078e008f */
[----:B------:R-:W-:Y:S02]  /*4d6f0*/  IMAD.MOV.U32 R204, RZ, RZ, R144 ;  /* 0x000000ffffcc7224 */ /* 0x000fe400078e0090 */
[----:B------:R-:W-:Y:S02]  /*4d700*/  IMAD.MOV.U32 R199, RZ, RZ, R145 ;  /* 0x000000ffffc77224 */ /* 0x000fe400078e0091 */
[----:B------:R-:W-:Y:S02]  /*4d710*/  IMAD.MOV.U32 R188, RZ, RZ, R146 ;  /* 0x000000ffffbc7224 */ /* 0x000fe400078e0092 */
[----:B------:R-:W-:Y:S02]  /*4d720*/  IMAD.MOV.U32 R184, RZ, RZ, R147 ;  /* 0x000000ffffb87224 */ /* 0x000fe400078e0093 */
[----:B-1----:R-:W-:-:S02]  /*4d730*/  IMAD.MOV.U32 R228, RZ, RZ, R148 ;  /* 0x000000ffffe47224 */ /* 0x002fc400078e0094 */
[----:B------:R-:W-:Y:S02]  /*4d740*/  IMAD.MOV.U32 R233, RZ, RZ, R149 ;  /* 0x000000ffffe97224 */ /* 0x000fe400078e0095 */
[----:B------:R-:W-:Y:S02]  /*4d750*/  IMAD.MOV.U32 R238, RZ, RZ, R150 ;  /* 0x000000ffffee7224 */ /* 0x000fe400078e0096 */
[----:B------:R-:W-:Y:S01]  /*4d760*/  IMAD.MOV.U32 R243, RZ, RZ, R151 ;  /* 0x000000fffff37224 */ /* 0x000fe200078e0097 */
[----:B------:R-:W-:Y:S01]  /*4d770*/  UMOV UR8, UR28 ;  /* 0x0000001c00087c82 */ /* 0x000fe20008000000 */
[----:B------:R-:W-:Y:S01]  /*4d780*/  UMOV UR9, UR29 ;  /* 0x0000001d00097c82 */ /* 0x000fe20008000000 */
[----:B------:R-:W-:Y:S01]  /*4d790*/  UMOV UR32, UR12 ;  /* 0x0000000c00207c82 */ /* 0x000fe20008000000 */
[----:B------:R-:W-:Y:S01]  /*4d7a0*/  UMOV UR33, UR13 ;  /* 0x0000000d00217c82 */ /* 0x000fe20008000000 */
[----:B------:R-:W-:Y:S01]  /*4d7b0*/  UMOV UR36, UR16 ;  /* 0x0000001000247c82 */ /* 0x000fe20008000000 */
[----:B------:R-:W-:Y:S01]  /*4d7c0*/  UMOV UR37, UR17 ;  /* 0x0000001100257c82 */ /* 0x000fe20008000000 */
[----:B------:R-:W-:Y:S01]  /*4d7d0*/  UMOV UR40, UR20 ;  /* 0x0000001400287c82 */ /* 0x000fe20008000000 */
[----:B------:R-:W-:Y:S01]  /*4d7e0*/  UMOV UR41, UR21 ;  /* 0x0000001500297c82 */ /* 0x000fe20008000000 */
[----:B------:R-:W0:Y:S01]  /*4d7f0*/  LDC R213, c[0x0][0x230] ;  /* 0x00008c00ffd57b82 */ /* 0x000e220000000800 */
[----:B--2---:R1:W-:Y:S04]  /*4d800*/  STS.U8 [R2+UR4+0x280], R135 ;  /* 0x0002808702007988 */ /* 0x0043e80008000004 */
[----:B----4-:R2:W-:Y:S04]  /*4d810*/  STS.U8 [R2+UR4+0x680], R136 ;  /* 0x0006808802007988 */ /* 0x0105e80008000004 */
[----:B-1----:R-:W4:Y:S04]  /*4d820*/  LDL.LU R135, [R1+0x7d0] ;  /* 0x0007d00001877983 */ /* 0x002f280000300800 */
[----:B--2---:R-:W2:Y:S04]  /*4d830*/  LDL.LU R136, [R1+0x7bc] ;  /* 0x0007bc0001887983 */ /* 0x004ea80000300800 */
[----:B---3--:R1:W-:Y:S04]  /*4d840*/  STS.U8 [R2+UR4+0xa80], R137 ;  /* 0x000a808902007988 */ /* 0x0083e80008000004 */
[----:B------:R3:W-:Y:S04]  /*4d850*/  STS.U8 [R2+UR4+0xe80], R138 ;  /* 0x000e808a02007988 */ /* 0x0007e80008000004 */
[----:B-1----:R-:W2:Y:S04]  /*4d860*/  LDL.LU R137, [R1+0x7a8] ;  /* 0x0007a80001897983 */ /* 0x002ea80000300800 */
[----:B---3--:R-:W3:Y:S04]  /*4d870*/  LDL.LU R138, [R1+0x794] ;  /* 0x00079400018a7983 */ /* 0x008ee80000300800 */
        /* <DEDUP_REMOVED lines=14> */
[----:B-1----:R-:W3:Y:S04]  /*4d960*/  LDL.LU R134, [R1+0x91c] ;  /* 0x00091c0001867983 */ /* 0x002ee80000300800 */
[----:B----4-:R-:W-:Y:S04]  /*4d970*/  STS.U8 [R2+UR4+0x4a80], R135 ;  /* 0x004a808702007988 */ /* 0x010fe80008000004 */
[----:B--2---:R1:W-:Y:S04]  /*4d980*/  STS.U8 [R2+UR4+0x4e80], R136 ;  /* 0x004e808802007988 */ /* 0x0043e80008000004 */
[----:B-1----:R-:W2:Y:S04]  /*4d990*/  LDL.LU R136, [R1+0x90c] ;  /* 0x00090c0001887983 */ /* 0x002ea80000300800 */
[----:B------:R1:W-:Y:S04]  /*4d9a0*/  STS.U8 [R2+UR4+0x5280], R137 ;  /* 0x0052808902007988 */ /* 0x0003e80008000004 */
[----:B---3--:R3:W-:Y:S04]  /*4d9b0*/  STS.U8 [R2+UR4+0x5680], R138 ;  /* 0x0056808a02007988 */ /* 0x0087e80008000004 */
[----:B-1----:R-:W4:Y:S04]  /*4d9c0*/  LDL.LU R137, [R1+0x8fc] ;  /* 0x0008fc0001897983 */ /* 0x002f280000300800 */
[----:B---3--:R-:W3:Y:S04]  /*4d9d0*/  LDL.LU R138, [R1+0x8ec] ;  /* 0x0008ec00018a7983 */ /* 0x008ee80000300800 */
[----:B------:R-:W-:Y:S04]  /*4d9e0*/  STS.U8 [R2+UR4+0x5a80], R94 ;  /* 0x005a805e02007988 */ /* 0x000fe80008000004 */
[----:B------:R-:W-:Y:S01]  /*4d9f0*/  STS.U8 [R2+UR4+0x5e80], R93 ;  /* 0x005e805d02007988 */ /* 0x000fe20008000004 */
[----:B------:R-:W1:Y:S03]  /*4da00*/  S2R R135, SR_TID.X ;  /* 0x0000000000877919 */ /* 0x000e660000002100 */
        /* <DEDUP_REMOVED lines=36> */
[----:B-1----:R-:W-:-:S03]  /*4dc50*/  LOP3.LUT R135, R135, 0x7f, RZ, 0xc0, !PT ;  /* 0x0000007f87877812 */ /* 0x002fc600078ec0ff */
        /* <DEDUP_REMOVED lines=20> */
[----:B-1----:R-:W3:Y:S04]  /*4dda0*/  LDL.LU R134, [R1+0x7cc] ;  /* 0x0007cc0001867983 */ /* 0x002ee80000300800 */
[----:B--2---:R1:W-:Y:S04]  /*4ddb0*/  STS.U8 [R3+UR4+0x700], R136 ;  /* 0x0007008803007988 */ /* 0x0043e80008000004 */
[----:B-1----:R-:W2:Y:S04]  /*4ddc0*/  LDL.LU R136, [R1+0x7b8] ;  /* 0x0007b80001887983 */ /* 0x002ea80000300800 */
[----:B----4-:R1:W-:Y:S04]  /*4ddd0*/  STS.U8 [R3+UR4+0xb00], R137 ;  /* 0x000b008903007988 */ /* 0x0103e80008000004 */
[----:B---3--:R3:W-:Y:S04]  /*4dde0*/  STS.U8 [R3+UR4+0xf00], R138 ;  /* 0x000f008a03007988 */ /* 0x0087e80008000004 */
[----:B-1----:R-:W4:Y:S04]  /*4ddf0*/  LDL.LU R137, [R1+0x7a4] ;  /* 0x0007a40001897983 */ /* 0x002f280000300800 */
        /* <DEDUP_REMOVED lines=79> */
[----:B------:R-:W3:Y:S04]  /*4e2f0*/  LDL.LU R135, [R1+0x7dc] ;  /* 0x0007dc0001877983 */ /* 0x000ee80000300800 */
        /* <DEDUP_REMOVED lines=21> */
[----:B--2---:R-:W-:Y:S04]  /*4e450*/  STS.U8 [R2+UR4+0x4b80], R136 ;  /* 0x004b808802007988 */ /* 0x004fe80008000004 */
[----:B----4-:R-:W-:Y:S04]  /*4e460*/  STS.U8 [R2+UR4+0x4f80], R137 ;  /* 0x004f808902007988 */ /* 0x010fe80008000004 */
[----:B---3--:R-:W-:Y:S04]  /*4e470*/  STS.U8 [R2+UR4+0x5380], R138 ;  /* 0x0053808a02007988 */ /* 0x008fe80008000004 */
[----:B------:R1:W-:Y:S04]  /*4e480*/  STS.U8 [R2+UR4+0x5780], R9 ;  /* 0x0057800902007988 */ /* 0x0003e80008000004 */
[----:B-1----:R-:W2:Y:S04]  /*4e490*/  LDL.LU R9, [R1+0x21dc] ;  /* 0x0021dc0001097983 */ /* 0x002ea80000300800 */
        /* <DEDUP_REMOVED lines=40> */
[----:B------:R-:W-:Y:S01]  /*4e720*/  STS.U8 [R2+UR4+0xfb80], R4 ;  /* 0x00fb800402007988 */ /* 0x000fe20008000004 */
[----:B------:R-:W-:-:S03]  /*4e730*/  IMAD.MOV.U32 R3, RZ, RZ, R25 ;  /* 0x000000ffff037224 */ /* 0x000fc600078e0019 */
[----:B--2---:R1:W-:Y:S01]  /*4e740*/  STS.U8 [R2+UR4+0xff80], R9 ;  /* 0x00ff800902007988 */ /* 0x0043e20008000004 */
[----:B------:R2:W-:Y:S06]  /*4e750*/  MEMBAR.ALL.CTA ;  /* 0x0000000000007992 */ /* 0x0005ec0000008000 */
[----:B--2---:R-:W2:Y:S04]  /*4e760*/  FENCE.VIEW.ASYNC.S ;  /* 0x00000000000073c6 */ /* 0x004ea80000000000 */
[----:B-1----:R-:W3:Y:S04]  /*4e770*/  LDL.LU R9, [R1+0x21d8] ;  /* 0x0021d80001097983 */ /* 0x002ee80000300800 */
[----:B------:R-:W4:Y:S04]  /*4e780*/  LDL.LU.64 R24, [R1] ;  /* 0x0000000001187983 */ /* 0x000f280000300a00 */
[----:B------:R-:W3:Y:S04]  /*4e790*/  LDL.LU.64 R26, [R1+0x8] ;  /* 0x00000800011a7983 */ /* 0x000ee80000300a00 */
[----:B------:R-:W4:Y:S04]  /*4e7a0*/  LDL.LU.64 R28, [R1+0x10] ;  /* 0x00001000011c7983 */ /* 0x000f280000300a00 */
[----:B------:R-:W3:Y:S04]  /*4e7b0*/  LDL.LU.64 R30, [R1+0x18] ;  /* 0x00001800011e7983 */ /* 0x000ee80000300a00 */
[----:B------:R-:W4:Y:S04]  /*4e7c0*/  LDL.LU.64 R32, [R1+0x20] ;  /* 0x0000200001207983 */ /* 0x000f280000300a00 */
[----:B------:R-:W3:Y:S01]  /*4e7d0*/  LDL.LU.64 R34, [R1+0x28] ;  /* 0x0000280001227983 */ /* 0x000ee20000300a00 */
[----:B------:R-:W-:-:S03]  /*4e7e0*/  IMAD.MOV.U32 R2, RZ, RZ, R39 ;  /* 0x000000ffff027224 */ /* 0x000fc600078e0027 */
[----:B------:R-:W4:Y:S04]  /*4e7f0*/  LDL.LU.64 R36, [R1+0x30] ;  /* 0x0000300001247983 */ /* 0x000f280000300a00 */
[----:B------:R-:W3:Y:S04]  /*4e800*/  LDL.LU.64 R38, [R1+0x38] ;  /* 0x0000380001267983 */ /* 0x000ee80000300a00 */
        /* <DEDUP_REMOVED lines=55> */
[----:B------:R-:W3:Y:S01]  /*4eb80*/  LDL.LU.64 R150, [R1+0x1f8] ;  /* 0x0001f80001967983 */ /* 0x000ee20000300a00 */
[----:B--2---:R-:W-:Y:S06]  /*4eb90*/  BAR.SYNC.DEFER_BLOCKING 0x0 ;  /* 0x0000000000007b1d */ /* 0x004fec0000010000 */
[----:B---3--:R-:W-:Y:S04]  /*4eba0*/  STL.64 [R1+0x21d0], R150 ;  /* 0x0021d09601007387 */ /* 0x008fe80000100a00 */
[----:B----4-:R-:W-:Y:S04]  /*4ebb0*/  STL.64 [R1+0x21c8], R148 ;  /* 0x0021c89401007387 */ /* 0x010fe80000100a00 */
        /* <DEDUP_REMOVED lines=49> */
[----:B------:R1:W-:Y:S04]  /*4eed0*/  STL.64 [R1+0x2038], R48 ;  /* 0x0020383001007387 */ /* 0x0003e80000100a00 */
[----:B-1----:R-:W2:Y:S04]  /*4eee0*/  LDL.LU.64 R48, [R1+0x400] ;  /* 0x0004000001307983 */ /* 0x002ea80000300a00 */
[----:B------:R-:W2:Y:S04]  /*4eef0*/  LDL.LU.64 R50, [R1+0x408] ;  /* 0x0004080001327983 */ /* 0x000ea80000300a00 */
        /* <DEDUP_REMOVED lines=61> */
[----:B------:R-:W2:Y:S02]  /*4f2d0*/  LDL.LU.64 R174, [R1+0x5f8] ;  /* 0x0005f80001ae7983 */ /* 0x000ea40000300a00 */
[----:B--2---:R-:W-:-:S06]  /*4f2e0*/  WARPGROUP.ARRIVE ;  /* 0x00000000000079c5 */ /* 0x004fcc0000000000 */
[----:B------:R-:W-:Y:S03]  /*4f2f0*/  QGMMA.64x256x32.F32.E4M3.E4M3 R48, gdesc[UR28], R48, gsb0 ;  /* 0x03e000001c3079f3 */ /* 0x000fe60008000830 */
[----:B------:R-:W-:Y:S02]  /*4f300*/  WARPGROUP.DEPBAR.LE gsb0, 0x0 ;  /* 0x00008000000079c5 */ /* 0x000fe40000010000 */
[----:B------:R-:W-:-:S15]  /*4f310*/  WARPGROUP.ARRIVE ;  /* 0x00000000000079c5 */ /* 0x000fde0000000000 */
[----:B------:R-:W-:-:S08]  /*4f320*/  NOP ;  /* 0x0000000000007918 */ /* 0x000fd00000000000 */
[----:B------:R-:W-:Y:S03]  /*4f330*/  QGMMA.64x256x32.F32.E4M3.E4M3 R48, gdesc[UR12], R48, gsb0 ;  /* 0x03e000000c3079f3 */ /* 0x000fe60008000830 */
[----:B------:R-:W-:Y:S02]  /*4f340*/  WARPGROUP.DEPBAR.LE gsb0, 0x0 ;  /* 0x00008000000079c5 */ /* 0x000fe40000010000 */
[----:B------:R-:W-:-:S15]  /*4f350*/  WARPGROUP.ARRIVE ;  /* 0x00000000000079c5 */ /* 0x000fde0000000000 */
[----:B------:R-:W-:-:S08]  /*4f360*/  NOP ;  /* 0x0000000000007918 */ /* 0x000fd00000000000 */
[----:B------:R-:W-:Y:S01]  /*4f370*/  QGMMA.64x256x32.F32.E4M3.E4M3 R48, gdesc[UR16], R48, gsb0 ;  /* 0x03e00000103079f3 */ /* 0x000fe20008000830 */
        /* <DEDUP_REMOVED lines=11> */
[----:B------:R1:W-:Y:S01]  /*4f430*/  STL.64 [R1+0x1fd8], R24 ;  /* 0x001fd81801007387 */ /* 0x0003e20000100a00 */
[----:B------:R-:W-:-:S02]  /*4f440*/  WARPGROUP.DEPBAR.LE gsb0, 0x0 ;  /* 0x00008000000079c5 */ /* 0x000fc40000010000 */
[----:B------:R-:W-:-:S06]  /*4f450*/  WARPGROUP.ARRIVE ;  /* 0x00000000000079c5 */ /* 0x000fcc0000000000 */
[----:B------:R-:W-:Y:S03]  /*4f460*/  QGMMA.64x256x32.F32.E4M3.E4M3 R48, gdesc[UR20], R48, gsb0 ;  /* 0x03e00000143079f3 */ /* 0x000fe60008000830 */
[----:B------:R-:W-:Y:S02]  /*4f470*/  WARPGROUP.DEPBAR.LE gsb0, 0x0 ;  /* 0x00008000000079c5 */ /* 0x000fe40000010000 */
[----:B------:R2:W-:Y:S04]  /*4f480*/  STL.64 [R1+0x400], R48 ;  /* 0x0004003001007387 */ /* 0x0005e80000100a00 */
        /* <DEDUP_REMOVED lines=63> */
[----:B-1----:R-:W4:Y:S04]  /*4f880*/  LDL.LU.64 R24, [R1+0x200] ;  /* 0x0002000001187983 */ /* 0x002f280000300a00 */
[----:B------:R-:W4:Y:S04]  /*4f890*/  LDL.LU.64 R26, [R1+0x208] ;  /* 0x00020800011a7983 */ /* 0x000f280000300a00 */
        /* <DEDUP_REMOVED lines=10> */
[----:B--2---:R-:W2:Y:S04]  /*4f940*/  LDL.LU.64 R48, [R1+0x260] ;  /* 0x0002600001307983 */ /* 0x004ea80000300a00 */
[----:B---3--:R-:W2:Y:S04]  /*4f950*/  LDL.LU.64 R50, [R1+0x268] ;  /* 0x0002680001327983 */ /* 0x008ea80000300a00 */
[----:B----4-:R-:W2:Y:S04]  /*4f960*/  LDL.LU.64 R52, [R1+0x270] ;  /* 0x0002700001347983 */ /* 0x010ea80000300a00 */
[----:B0-----:R-:W2:Y:S04]  /*4f970*/  LDL.LU.64 R54, [R1+0x278] ;  /* 0x0002780001367983 */ /* 0x001ea80000300a00 */
        /* <DEDUP_REMOVED lines=62> */
[----:B------:R-:W-:Y:S02]  /*4fd60*/  VIADD R213, R213, 0x7f ;  /* 0x0000007fd5d57836 */ /* 0x000fe40000000000 */
[----:B------:R-:W-:Y:S02]  /*4fd70*/  IMAD.MOV.U32 R223, RZ, RZ, R228 ;  /* 0x000000ffffdf7224 */ /* 0x000fe400078e00e4 */
[----:B------:R-:W-:Y:S01]  /*4fd80*/  IMAD.MOV.U32 R228, RZ, RZ, R233 ;  /* 0x000000ffffe47224 */ /* 0x000fe200078e00e9 */
[----:B------:R-:W-:Y:S01]  /*4fd90*/  SHF.R.S32.HI R218, RZ, 0x1f, R213 ;  /* 0x0000001fffda7819 */ /* 0x000fe200000114d5 */
[----:B------:R-:W-:Y:S02]  /*4fda0*/  IMAD.MOV.U32 R233, RZ, RZ, R238 ;  /* 0x000000ffffe97224 */ /* 0x000fe400078e00ee */
[----:B------:R-:W-:Y:S01]  /*4fdb0*/  IMAD.MOV.U32 R238, RZ, RZ, R243 ;  /* 0x000000ffffee7224 */ /* 0x000fe200078e00f3 */
[----:B------:R-:W-:Y:S01]  /*4fdc0*/  LEA.HI R4, R218, R213, RZ, 0x7 ;  /* 0x000000d5da047211 */ /* 0x000fe200078f38ff */
[----:B------:R-:W-:-:S02]  /*4fdd0*/  IMAD.MOV.U32 R243, RZ, RZ, R248 ;  /* 0x000000fffff37224 */ /* 0x000fc400078e00f8 */
[----:B------:R-:W-:Y:S02]  /*4fde0*/  IMAD.MOV.U32 R248, RZ, RZ, R176 ;  /* 0x000000fffff87224 */ /* 0x000fe400078e00b0 */
[----:B------:R-:W-:Y:S02]  /*4fdf0*/  VIADD R223, R223, 0x1 ;  /* 0x00000001dfdf7836 */ /* 0x000fe40000000000 */
[----:B------:R-:W-:Y:S01]  /*4fe00*/  IMAD.MOV.U32 R176, RZ, RZ, R177 ;  /* 0x000000ffffb07224 */ /* 0x000fe200078e00b1 */
[----:B------:R-:W-:Y:S01]  /*4fe10*/  SHF.R.S32.HI R4, RZ, 0x7, R4 ;  /* 0x00000007ff047819 */ /* 0x000fe20000011404 */
[----:B------:R-:W-:Y:S02]  /*4fe20*/  IMAD.MOV.U32 R177, RZ, RZ, R178 ;  /* 0x000000ffffb17224 */ /* 0x000fe400078e00b2 */
[----:B------:R-:W-:Y:S01]  /*4fe30*/  IMAD.MOV.U32 R178, RZ, RZ, R10 ;  /* 0x000000ffffb27224 */ /* 0x000fe200078e000a */
[----:B------:R-:W-:Y:S01]  /*4fe40*/  ISETP.NE.U32.AND P0, PT, R223, R4, PT ;  /* 0x00000004df00720c */ /* 0x000fe20003f05070 */
[----:B------:R-:W-:-:S02]  /*4fe50*/  WARPGROUP.DEPBAR.LE gsb0, 0x0 ;  /* 0x00008000000079c5 */ /* 0x000fc40000010000 */
        /* <DEDUP_REMOVED lines=128> */
[----:B------:R-:W3:Y:S04]  /*50660*/  LDL.LU R10, [R1+0x1fd4] ;  /* 0x001fd400010a7983 */ /* 0x000ee80000300800 */
[----:B------:R0:W-:Y:S02]  /*50670*/  STL [R1+0x930], R223 ;  /* 0x000930df01007387 */ /* 0x0001e40000100800 */
[----:B0-----:R-:W-:-:S02]  /*50680*/  IMAD.MOV.U32 R223, RZ, RZ, R228 ;  /* 0x000000ffffdf7224 */ /* 0x001fc400078e00e4 */
        /* <DEDUP_REMOVED lines=23> */
[----:B------:R-:W0:Y:S02]  /*50800*/  LDC R189, c[0x0][0x238] ;  /* 0x00008e00ffbd7b82 */ /* 0x000e240000000800 */
[----:B0-----:R-:W-:-:S05]  /*50810*/  IMAD.SHL.U32 R189, R189, 0x80, RZ ;  /* 0x00000080bdbd7824 */ /* 0x001fca00078e00ff */
[----:B------:R-:W-:-:S05]  /*50820*/  IADD3 R223, P3, R189, R223, RZ ;  /* 0x000000dfbddf7210 */ /* 0x000fca0007f7e0ff */
[----:B------:R0:W-:Y:S04]  /*50830*/  STL [R1+0x110c], R223 ;  /* 0x00110cdf01007387 */ /* 0x0001e80000100800 */
[----:B0-----:R-:W4:Y:S02]  /*50840*/  LDL.LU R223, [R1+0x1104] ;  /* 0x0011040001df7983 */ /* 0x001f240000300800 */
[----:B----4-:R-:W-:-:S05]  /*50850*/  IADD3 R223, P4, R189, R223, RZ ;  /* 0x000000dfbddf7210 */ /* 0x010fca0007f9e0ff */
[----:B------:R0:W-:Y:S04]  /*50860*/  STL [R1+0x1104], R223 ;  /* 0x001104df01007387 */ /* 0x0001e80000100800 */
[----:B0-----:R-:W4:Y:S02]  /*50870*/  LDL.LU R223, [R1+0x10fc] ;  /* 0x0010fc0001df7983 */ /* 0x001f240000300800 */
[----:B----4-:R-:W-:-:S05]  /*50880*/  IADD3 R223, P5, R189, R223, RZ ;  /* 0x000000dfbddf7210 */ /* 0x010fca0007fbe0ff */
[----:B------:R0:W-:Y:S04]  /*50890*/  STL [R1+0x10fc], R223 ;  /* 0x0010fcdf01007387 */ /* 0x0001e80000100800 */
[----:B0-----:R-:W4:Y:S01]  /*508a0*/  LDL.LU R223, [R1+0x10f4] ;  /* 0x0010f40001df7983 */ /* 0x001f220000300800 */
[C---:B------:R-:W-:Y:S02]  /*508b0*/  IADD3 R9, P1, R189.reuse, R9, RZ ;  /* 0x00000009bd097210 */ /* 0x040fe40007f3e0ff */
[----:B----4-:R-:W-:-:S05]  /*508c0*/  IADD3 R223, P6, R189, R223, RZ ;  /* 0x000000dfbddf7210 */ /* 0x010fca0007fde0ff */
[----:B------:R-:W-:Y:S04]  /*508d0*/  STL [R1+0x10f4], R223 ;  /* 0x0010f4df01007387 */ /* 0x000fe80000100800 */
[----:B------:R0:W-:Y:S04]  /*508e0*/  STL [R1+0x10ec], R9 ;  /* 0x0010ec0901007387 */ /* 0x0001e80000100800 */
[----:B0-----:R-:W4:Y:S01]  /*508f0*/  LDL.LU R9, [R1+0x1fd0] ;  /* 0x001fd00001097983 */ /* 0x001f220000300800 */
        /* <DEDUP_REMOVED lines=25> */
[----:B---3--:R-:W-:Y:S02]  /*50a90*/  IADD3 R10, P2, R189, R10, RZ ;  /* 0x0000000abd0a7210 */ /* 0x008fe40007f5e0ff */
[----:B------:R-:W-:-:S05]  /*50aa0*/  SHF.R.S32.HI R8, RZ, 0x1f, R189 ;  /* 0x0000001fff087819 */ /* 0x000fca00000114bd */
[----:B----4-:R-:W-:Y:S01]  /*50ab0*/  IMAD.X R9, R8, 0x1, R9, P2 ;  /* 0x0000000108097824 */ /* 0x010fe200010e0609 */
[----:B------:R-:W-:-:S05]  /*50ac0*/  IADD3 R223, P2, R189, R223, RZ ;  /* 0x000000dfbddf7210 */ /* 0x000fca0007f5e0ff */
[----:B------:R0:W-:Y:S04]  /*50ad0*/  STL [R1+0x10e4], R223 ;  /* 0x0010e4df01007387 */ /* 0x0001e80000100800 */
[----:B0-----:R-:W3:Y:S02]  /*50ae0*/  LDL.LU R223, [R1+0x1108] ;  /* 0x0011080001df7983 */ /* 0x001ee40000300800 */
[----:B---3--:R-:W-:-:S05]  /*50af0*/  IMAD.X R223, R8, 0x1, R223, P3 ;  /* 0x0000000108df7824 */ /* 0x008fca00018e06df */
[----:B------:R0:W-:Y:S04]  /*50b00*/  STL [R1+0x1108], R223 ;  /* 0x001108df01007387 */ /* 0x0001e80000100800 */
[----:B0-----:R-:W3:Y:S02]  /*50b10*/  LDL.LU R223, [R1+0x10dc] ;  /* 0x0010dc0001df7983 */ /* 0x001ee40000300800 */
[----:B---3--:R-:W-:-:S05]  /*50b20*/  IADD3 R223, P3, R189, R223, RZ ;  /* 0x000000dfbddf7210 */ /* 0x008fca0007f7e0ff */
        /* <DEDUP_REMOVED lines=725> */
[----:B---3--:R-:W-:-:S05]  /*53880*/  IADD3 R223, P4, R223, UR5, RZ ;  /* 0x00000005dfdf7c10 */ /* 0x008fca000ff9e0ff */
        /* <DEDUP_REMOVED lines=32> */
[----:B---3--:R-:W-:-:S05]  /*53a90*/  IADD3.X R223, R223, UR44, RZ, P4, !PT ;  /* 0x0000002cdfdf7c10 */ /* 0x008fca000a7fe4ff */
        /* <DEDUP_REMOVED lines=426> */
[----:B------:R0:W-:Y:S02]  /*55540*/  STL [R1+0x1b0c], R223 ;  /* 0x001b0cdf01007387 */ /* 0x0001e40000100800 */
[----:B0-----:R-:W-:Y:S02]  /*55550*/  IMAD.MOV.U32 R223, RZ, RZ, R228 ;  /* 0x000000ffffdf7224 */ /* 0x001fe400078e00e4 */
        /* <DEDUP_REMOVED lines=21> */
[----:B------:R-:W-:Y:S01]  /*556b0*/  IADD3 R223, P3, R223, UR5, RZ ;  /* 0x00000005dfdf7c10 */ /* 0x000fe2000ff7e0ff */
[----:B------:R-:W-:-:S02]  /*556c0*/  IMAD.MOV.U32 R219, RZ, RZ, R224 ;  /* 0x000000ffffdb7224 */ /* 0x000fc400078e00e0 */
[----:B------:R-:W-:Y:S02]  /*556d0*/  IMAD.MOV.U32 R224, RZ, RZ, R229 ;  /* 0x000000ffffe07224 */ /* 0x000fe400078e00e5 */
[----:B------:R-:W-:Y:S02]  /*556e0*/  IMAD.MOV.U32 R229, RZ, RZ, R234 ;  /* 0x000000ffffe57224 */ /* 0x000fe400078e00ea */
[----:B------:R-:W3:Y:S04]  /*556f0*/  LDL.LU R234, [R1+0x974] ;  /* 0x0009740001ea7983 */ /* 0x000ee80000300800 */
[----:B------:R0:W-:Y:S04]  /*55700*/  STL [R1+0x1ae0], R223 ;  /* 0x001ae0df01007387 */ /* 0x0001e80000100800 */
[----:B0-----:R-:W4:Y:S02]  /*55710*/  LDL.LU R223, [R1+0x1b04] ;  /* 0x001b040001df7983 */ /* 0x001f240000300800 */
[----:B----4-:R-:W-:-:S05]  /*55720*/  IADD3.X R223, R223, UR44, RZ, P4, !PT ;  /* 0x0000002cdfdf7c10 */ /* 0x010fca000a7fe4ff */
[----:B------:R0:W-:Y:S04]  /*55730*/  STL [R1+0x1b04], R223 ;  /* 0x001b04df01007387 */ /* 0x0001e80000100800 */
[----:B0-----:R-:W4:Y:S02]  /*55740*/  LDL.LU R223, [R1+0x1ad8] ;  /* 0x001ad80001df7983 */ /* 0x001f240000300800 */
[----:B----4-:R-:W-:-:S05]  /*55750*/  IADD3 R223, P4, R223, UR5, RZ ;  /* 0x00000005dfdf7c10 */ /* 0x010fca000ff9e0ff */
        /* <DEDUP_REMOVED lines=493> */
[----:B0-----:R-:W4:Y:S01]  /*57630*/  LDL.LU R223, [R1+0x186c] ;  /* 0x00186c0001df7983 */ /* 0x001f220000300800 */
[----:B--2---:R-:W-:Y:S01]  /*57640*/  WARPGROUP.ARRIVE ;  /* 0x00000000000079c5 */ /* 0x004fe20000000000 */
[----:B------:R-:W-:Y:S01]  /*57650*/  UMOV UR26, UR30 ;  /* 0x0000001e001a7c82 */ /* 0x000fe20008000000 */
[----:B------:R-:W-:-:S04]  /*57660*/  UMOV UR27, UR31 ;  /* 0x0000001f001b7c82 */ /* 0x000fc80008000000 */
[----:B------:R-:W-:Y:S01]  /*57670*/  QGMMA.64x256x32.F32.E4M3.E4M3 R24, gdesc[UR24], R24, gsb0 ;  /* 0x03e00000181879f3 */ /* 0x000fe20008000818 */
[----:B----4-:R-:W-:-:S05]  /*57680*/  IADD3.X R223, R223, UR44, RZ, P3, !PT ;  /* 0x0000002cdfdf7c10 */ /* 0x010fca0009ffe4ff */
[----:B------:R0:W-:Y:S04]  /*57690*/  STL [R1+0x186c], R223 ;  /* 0x00186cdf01007387 */ /* 0x0001e80000100800 */
[----:B0-----:R-:W2:Y:S01]  /*576a0*/  LDL.LU R223, [R1+0x1840] ;  /* 0x0018400001df7983 */ /* 0x001ea20000300800 */
[----:B------:R-:W-:Y:S02]  /*576b0*/  WARPGROUP.DEPBAR.LE gsb0, 0x0 ;  /* 0x00008000000079c5 */ /* 0x000fe40000010000 */
[----:B------:R-:W-:Y:S01]  /*576c0*/  WARPGROUP.ARRIVE ;  /* 0x00000000000079c5 */ /* 0x000fe20000000000 */
[----:B------:R-:W-:Y:S01]  /*576d0*/  UMOV UR58, UR14 ;  /* 0x0000000e003a7c82 */ /* 0x000fe20008000000 */
[----:B------:R-:W-:-:S13]  /*576e0*/  UMOV UR59, UR15 ;  /* 0x0000000f003b7c82 */ /* 0x000fda0008000000 */
[----:B------:R-:W-:Y:S01]  /*576f0*/  QGMMA.64x256x32.F32.E4M3.E4M3 R24, gdesc[UR56], R24, gsb0 ;  /* 0x03e00000381879f3 */ /* 0x000fe20008000818 */
[----:B------:R-:W-:Y:S01]  /*57700*/  UMOV UR54, UR18 ;  /* 0x0000001200367c82 */ /* 0x000fe20008000000 */
[----:B------:R-:W-:Y:S01]  /*57710*/  UMOV UR55, UR19 ;  /* 0x0000001300377c82 */ /* 0x000fe20008000000 */
[----:B--2---:R-:W-:-:S05]  /*57720*/  IADD3 R223, P3, R223, UR5, RZ ;  /* 0x00000005dfdf7c10 */ /* 0x004fca000ff7e0ff */
[----:B------:R0:W-:Y:S04]  /*57730*/  STL [R1+0x1840], R223 ;  /* 0x001840df01007387 */ /* 0x0001e80000100800 */
[----:B0-----:R-:W2:Y:S01]  /*57740*/  LDL.LU R223, [R1+0x1864] ;  /* 0x0018640001df7983 */ /* 0x001ea20000300800 */
[----:B------:R-:W-:Y:S02]  /*57750*/  WARPGROUP.DEPBAR.LE gsb0, 0x0 ;  /* 0x00008000000079c5 */ /* 0x000fe40000010000 */
[----:B------:R-:W-:-:S13]  /*57760*/  WARPGROUP.ARRIVE ;  /* 0x00000000000079c5 */ /* 0x000fda0000000000 */
[----:B------:R-:W-:Y:S01]  /*57770*/  QGMMA.64x256x32.F32.E4M3.E4M3 R24, gdesc[UR52], R24, gsb0 ;  /* 0x03e00000341879f3 */ /* 0x000fe20008000818 */
[----:B------:R-:W-:Y:S01]  /*57780*/  UMOV UR50, UR22 ;  /* 0x0000001600327c82 */ /* 0x000fe20008000000 */
[----:B------:R-:W-:Y:S01]  /*57790*/  UMOV UR51, UR23 ;  /* 0x0000001700337c82 */ /* 0x000fe20008000000 */
[----:B--2---:R-:W-:-:S05]  /*577a0*/  IADD3.X R223, R223, UR44, RZ, P4, !PT ;  /* 0x0000002cdfdf7c10 */ /* 0x004fca000a7fe4ff */
[----:B------:R0:W-:Y:S04]  /*577b0*/  STL [R1+0x1864], R223 ;  /* 0x001864df01007387 */ /* 0x0001e80000100800 */
[----:B0-----:R-:W2:Y:S01]  /*577c0*/  LDL.LU R223, [R1+0x1838] ;  /* 0x0018380001df7983 */ /* 0x001ea20000300800 */
[----:B------:R-:W-:Y:S02]  /*577d0*/  WARPGROUP.DEPBAR.LE gsb0, 0x0 ;  /* 0x00008000000079c5 */ /* 0x000fe40000010000 */
[----:B------:R-:W-:-:S13]  /*577e0*/  WARPGROUP.ARRIVE ;  /* 0x00000000000079c5 */ /* 0x000fda0000000000 */
[----:B------:R-:W-:Y:S03]  /*577f0*/  QGMMA.64x256x32.F32.E4M3.E4M3 R24, gdesc[UR48], R24, gsb0 ;  /* 0x03e00000301879f3 */ /* 0x000fe60008000818 */
[----:B------:R-:W-:Y:S02]  /*57800*/  WARPGROUP.DEPBAR.LE gsb0, 0x0 ;  /* 0x00008000000079c5 */ /* 0x000fe40000010000 */
[----:B--2---:R-:W-:-:S05]  /*57810*/  IADD3 R223, P4, R223, UR5, RZ ;  /* 0x00000005dfdf7c10 */ /* 0x004fca000ff9e0ff */
[----:B------:R-:W-:Y:S04]  /*57820*/  STL [R1+0x1838], R223 ;  /* 0x001838df01007387 */ /* 0x000fe80000100800 */
[----:B------:R-:W-:Y:S04]  /*57830*/  STL.64 [R1], R24 ;  /* 0x0000001801007387 */ /* 0x000fe80000100a00 */
        /* <DEDUP_REMOVED lines=64> */
[----:B------:R-:W4:Y:S04]  /*57c40*/  LDL.LU.64 R148, [R1+0x1fc0] ;  /* 0x001fc00001947983 */ /* 0x000f280000300a00 */
[----:B------:R-:W2:Y:S04]  /*57c50*/  LDL.LU.64 R146, [R1+0x1fb8] ;  /* 0x001fb80001927983 */ /* 0x000ea80000300a00 */
        /* <DEDUP_REMOVED lines=60> */
[----:B------:R-:W2:Y:S01]  /*58020*/  LDL.LU.64 R24, [R1+0x1dd0] ;  /* 0x001dd00001187983 */ /* 0x000ea20000300a00 */
        /* <DEDUP_REMOVED lines=24> */
[----:B---3--:R-:W-:-:S02]  /*581b0*/  IMAD.MOV.U32 R229, RZ, RZ, R234 ;  /* 0x000000ffffe57224 */ /* 0x008fc400078e00ea */
[----:B------:R-:W-:Y:S01]  /*581c0*/  IMAD.MOV.U32 R234, RZ, RZ, R239 ;  /* 0x000000ffffea7224 */ /* 0x000fe200078e00ef */
[----:B----4-:R-:W-:Y:S02]  /*581d0*/  IADD3.X R125, R125, UR44, RZ, P5, !PT ;  /* 0x0000002c7d7d7c10 */ /* 0x010fe4000affe4ff */
[----:B--2---:R-:W-:Y:S02]  /*581e0*/  IADD3 R126, P5, R126, UR5, RZ ;  /* 0x000000057e7e7c10 */ /* 0x004fe4000ffbe0ff */
[----:B------:R-:W-:Y:S02]  /*581f0*/  IADD3.X R127, R127, UR44, RZ, P6, !PT ;  /* 0x0000002c7f7f7c10 */ /* 0x000fe4000b7fe4ff */
[----:B------:R-:W-:Y:S01]  /*58200*/  IADD3 R128, P6, R128, UR5, RZ ;  /* 0x0000000580807c10 */ /* 0x000fe2000ffde0ff */
[----:B------:R0:W-:Y:S01]  /*58210*/  STL [R1+0x185c], R125 ;  /* 0x00185c7d01007387 */ /* 0x0001e20000100800 */
[----:B------:R-:W-:Y:S02]  /*58220*/  IADD3.X R129, R129, UR44, RZ, P1, !PT ;  /* 0x0000002c81817c10 */ /* 0x000fe40008ffe4ff */
[----:B------:R-:W-:-:S02]  /*58230*/  IADD3 R130, P1, R130, UR5, RZ ;  /* 0x0000000582827c10 */ /* 0x000fc4000ff3e0ff */
[----:B------:R-:W-:Y:S01]  /*58240*/  IADD3.X R131, R131, UR44, RZ, P2, !PT ;  /* 0x0000002c83837c10 */ /* 0x000fe200097fe4ff */
[----:B0-----:R-:W2:Y:S04]  /*58250*/  LDL.LU R125, [R1+0x1dcc] ;  /* 0x001dcc00017d7983 */ /* 0x001ea80000300800 */
[----:B------:R0:W-:Y:S01]  /*58260*/  STL [R1+0x1830], R126 ;  /* 0x0018307e01007387 */ /* 0x0001e20000100800 */
[----:B------:R-:W-:Y:S02]  /*58270*/  IADD3 R132, P2, R132, UR5, RZ ;  /* 0x0000000584847c10 */ /* 0x000fe4000ff5e0ff */
[----:B------:R-:W-:Y:S01]  /*58280*/  IADD3.X R133, R133, UR44, RZ, P3, !PT ;  /* 0x0000002c85857c10 */ /* 0x000fe20009ffe4ff */
[----:B0-----:R-:W2:Y:S04]  /*58290*/  LDL.LU R126, [R1+0x1dc8] ;  /* 0x001dc800017e7983 */ /* 0x001ea80000300800 */
[----:B------:R0:W-:Y:S01]  /*582a0*/  STL [R1+0x1854], R127 ;  /* 0x0018547f01007387 */ /* 0x0001e20000100800 */
[----:B------:R-:W-:-:S03]  /*582b0*/  IADD3 R134, P3, R134, UR5, RZ ;  /* 0x0000000586867c10 */ /* 0x000fc6000ff7e0ff */
[----:B0-----:R-:W2:Y:S04]  /*582c0*/  LDL.LU R127, [R1+0x1dc4] ;  /* 0x001dc400017f7983 */ /* 0x001ea80000300800 */
[----:B------:R0:W-:Y:S01]  /*582d0*/  STL [R1+0x1828], R128 ;  /* 0x0018288001007387 */ /* 0x0001e20000100800 */
[----:B------:R-:W-:-:S03]  /*582e0*/  IADD3.X R135, R135, UR44, RZ, P4, !PT ;  /* 0x0000002c87877c10 */ /* 0x000fc6000a7fe4ff */
        /* <DEDUP_REMOVED lines=52> */
[----:B------:R0:W-:Y:S04]  /*58630*/  STL [R1+0x17e0], R146 ;  /* 0x0017e09201007387 */ /* 0x0001e80000100800 */
        /* <DEDUP_REMOVED lines=547> */
[----:B------:R-:W-:Y:S01]  /*5a870*/  IADD3.X R223, R223, UR44, RZ, P2, !PT ;  /* 0x0000002cdfdf7c10 */ /* 0x000fe200097fe4ff */
[----:B------:R-:W-:Y:S02]  /*5a880*/  IMAD.MOV.U32 R229, RZ, RZ, R234 ;  /* 0x000000ffffe57224 */ /* 0x000fe400078e00ea */
[----:B---3--:R-:W-:Y:S02]  /*5a890*/  IMAD.MOV.U32 R234, RZ, RZ, R239 ;  /* 0x000000ffffea7224 */ /* 0x008fe400078e00ef */
[----:B------:R-:W-:Y:S02]  /*5a8a0*/  IMAD.MOV.U32 R239, RZ, RZ, R244 ;  /* 0x000000ffffef7224 */ /* 0x000fe400078e00f4 */
[----:B------:R-:W3:Y:S04]  /*5a8b0*/  LDL.LU R244, [R1+0x964] ;  /* 0x0009640001f47983 */ /* 0x000ee80000300800 */
        /* <DEDUP_REMOVED lines=536> */
[----:B------:R-:W-:Y:S01]  /*5ca40*/  IADD3 R223, P3, R223, UR5, RZ ;  /* 0x00000005dfdf7c10 */ /* 0x000fe2000ff7e0ff */
[----:B------:R-:W-:Y:S02]  /*5ca50*/  IMAD.MOV.U32 R234, RZ, RZ, R239 ;  /* 0x000000ffffea7224 */ /* 0x000fe400078e00ef */
[----:B---3--:R-:W-:Y:S02]  /*5ca60*/  IMAD.MOV.U32 R239, RZ, RZ, R244 ;  /* 0x000000ffffef7224 */ /* 0x008fe400078e00f4 */
        /* <DEDUP_REMOVED lines=539> */
[----:B------:R-:W-:Y:S01]  /*5ec20*/  IADD3.X R223, R223, UR44, RZ, P5, !PT ;  /* 0x0000002cdfdf7c10 */ /* 0x000fe2000affe4ff */
[----:B------:R-:W-:Y:S02]  /*5ec30*/  IMAD.MOV.U32 R239, RZ, RZ, R244 ;  /* 0x000000ffffef7224 */ /* 0x000fe400078e00f4 */
[----:B---3--:R-:W-:Y:S02]  /*5ec40*/  IMAD.MOV.U32 R244, RZ, RZ, R249 ;  /* 0x000000fffff47224 */ /* 0x008fe400078e00f9 */
[----:B------:R-:W-:-:S02]  /*5ec50*/  IMAD.MOV.U32 R249, RZ, RZ, R2 ;  /* 0x000000fffff97224 */ /* 0x000fc400078e0002 */
        /* <DEDUP_REMOVED lines=372> */
[----:B----4-:R-:W-:Y:S02]  /*603a0*/  IADD3.X R223, R223, UR44, RZ, P1, !PT ;  /* 0x0000002cdfdf7c10 */ /* 0x010fe40008ffe4ff */
[----:B------:R-:W-:-:S03]  /*603b0*/  IADD3 R0, P1, R0, UR5, RZ ;  /* 0x0000000500007c10 */ /* 0x000fc6000ff3e0ff */
[----:B------:R-:W-:Y:S04]  /*603c0*/  STL [R1+0x9e4], R223 ;  /* 0x0009e4df01007387 */ /* 0x000fe80000100800 */
[----:B------:R0:W-:Y:S04]  /*603d0*/  STL [R1+0x9b8], R0 ;  /* 0x0009b80001007387 */ /* 0x0001e80000100800 */
[----:B0-----:R-:W4:Y:S04]  /*603e0*/  LDL.LU R0, [R1+0x1d60] ;  /* 0x001d600001007983 */ /* 0x001f280000300800 */
[----:B------:R-:W2:Y:S02]  /*603f0*/  LDL.LU R223, [R1+0x9dc] ;  /* 0x0009dc0001df7983 */ /* 0x000ea40000300800 */
[----:B--2---:R-:W-:-:S05]  /*60400*/  IADD3.X R223, R223, UR44, RZ, P2, !PT ;  /* 0x0000002cdfdf7c10 */ /* 0x004fca00097fe4ff */
[----:B------:R0:W-:Y:S04]  /*60410*/  STL [R1+0x9dc], R223 ;  /* 0x0009dcdf01007387 */ /* 0x0001e80000100800 */
[----:B0-----:R-:W2:Y:S01]  /*60420*/  LDL.LU R223, [R1+0x9b0] ;  /* 0x0009b00001df7983 */ /* 0x001ea20000300800 */
[----:B------:R-:W-:Y:S01]  /*60430*/  WARPGROUP.ARRIVE ;  /* 0x00000000000079c5 */ /* 0x000fe20000000000 */
[----:B------:R-:W-:Y:S01]  /*60440*/  UMOV UR8, UR24 ;  /* 0x0000001800087c82 */ /* 0x000fe20008000000 */
[----:B------:R-:W-:-:S04]  /*60450*/  UMOV UR9, UR25 ;  /* 0x0000001900097c82 */ /* 0x000fc80008000000 */
[----:B------:R-:W-:Y:S01]  /*60460*/  QGMMA.64x256x32.F32.E4M3.E4M3 R24, gdesc[UR8], R24, gsb0 ;  /* 0x03e00000081879f3 */ /* 0x000fe20008000818 */
[----:B--2---:R-:W-:-:S05]  /*60470*/  IADD3 R223, P2, R223, UR5, RZ ;  /* 0x00000005dfdf7c10 */ /* 0x004fca000ff5e0ff */
[----:B------:R0:W-:Y:S04]  /*60480*/  STL [R1+0x9b0], R223 ;  /* 0x0009b0df01007387 */ /* 0x0001e80000100800 */
[----:B0-----:R-:W2:Y:S01]  /*60490*/  LDL.LU R223, [R1+0x9d4] ;  /* 0x0009d40001df7983 */ /* 0x001ea20000300800 */
[----:B------:R-:W-:Y:S02]  /*604a0*/  WARPGROUP.DEPBAR.LE gsb0, 0x0 ;  /* 0x00008000000079c5 */ /* 0x000fe40000010000 */
[----:B------:R-:W-:Y:S01]  /*604b0*/  WARPGROUP.ARRIVE ;  /* 0x00000000000079c5 */ /* 0x000fe20000000000 */
[----:B------:R-:W-:Y:S01]  /*604c0*/  UMOV UR32, UR56 ;  /* 0x0000003800207c82 */ /* 0x000fe20008000000 */
[----:B------:R-:W-:-:S13]  /*604d0*/  UMOV UR33, UR57 ;  /* 0x0000003900217c82 */ /* 0x000fda0008000000 */
[----:B------:R-:W-:Y:S01]  /*604e0*/  QGMMA.64x256x32.F32.E4M3.E4M3 R24, gdesc[UR32], R24, gsb0 ;  /* 0x03e00000201879f3 */ /* 0x000fe20008000818 */
[----:B--2---:R-:W-:-:S05]  /*604f0*/  IADD3.X R223, R223, UR44, RZ, P3, !PT ;  /* 0x0000002cdfdf7c10 */ /* 0x004fca0009ffe4ff */
[----:B------:R0:W-:Y:S04]  /*60500*/  STL [R1+0x9d4], R223 ;  /* 0x0009d4df01007387 */ /* 0x0001e80000100800 */
[----:B0-----:R-:W2:Y:S01]  /*60510*/  LDL.LU R223, [R1+0x9a8] ;  /* 0x0009a80001df7983 */ /* 0x001ea20000300800 */
[----:B----4-:R-:W-:Y:S01]  /*60520*/  IADD3.X R0, R0, UR44, RZ, P4, !PT ;  /* 0x0000002c00007c10 */ /* 0x010fe2000a7fe4ff */
[----:B------:R-:W-:Y:S02]  /*60530*/  WARPGROUP.DEPBAR.LE gsb0, 0x0 ;  /* 0x00008000000079c5 */ /* 0x000fe40000010000 */
[----:B------:R-:W-:Y:S01]  /*60540*/  WARPGROUP.ARRIVE ;  /* 0x00000000000079c5 */ /* 0x000fe20000000000 */
[----:B------:R-:W-:Y:S01]  /*60550*/  UMOV UR36, UR52 ;  /* 0x0000003400247c82 */ /* 0x000fe20008000000 */
[----:B------:R-:W-:-:S12]  /*60560*/  UMOV UR37, UR53 ;  /* 0x0000003500257c82 */ /* 0x000fd80008000000 */
[----:B------:R-:W-:Y:S01]  /*60570*/  QGMMA.64x256x32.F32.E4M3.E4M3 R24, gdesc[UR36], R24, gsb0 ;  /* 0x03e00000241879f3 */ /* 0x000fe20008000818 */
[----:B------:R-:W-:Y:S01]  /*60580*/  UMOV UR40, UR48 ;  /* 0x0000003000287c82 */ /* 0x000fe20008000000 */
[----:B------:R-:W-:Y:S01]  /*60590*/  UMOV UR41, UR49 ;  /* 0x0000003100297c82 */ /* 0x000fe20008000000 */
[----:B--2---:R-:W-:-:S05]  /*605a0*/  IADD3 R223, P3, R223, UR5, RZ ;  /* 0x00000005dfdf7c10 */ /* 0x004fca000ff7e0ff */
[----:B------:R-:W-:Y:S04]  /*605b0*/  STL [R1+0x9a8], R223 ;  /* 0x0009a8df01007387 */ /* 0x000fe80000100800 */
[----:B------:R0:W-:Y:S04]  /*605c0*/  STL [R1+0x9cc], R0 ;  /* 0x0009cc0001007387 */ /* 0x0001e80000100800 */
[----:B0-----:R-:W2:Y:S01]  /*605d0*/  LDL.LU R0, [R1+0x1d5c] ;  /* 0x001d5c0001007983 */ /* 0x001ea20000300800 */
[----:B------:R-:W-:Y:S02]  /*605e0*/  WARPGROUP.DEPBAR.LE gsb0, 0x0 ;  /* 0x00008000000079c5 */ /* 0x000fe40000010000 */
[----:B------:R-:W-:-:S09]  /*605f0*/  WARPGROUP.ARRIVE ;  /* 0x00000000000079c5 */ /* 0x000fd20000000000 */
[----:B------:R-:W-:Y:S01]  /*60600*/  QGMMA.64x256x32.F32.E4M3.E4M3 R24, gdesc[UR40], R24, gsb0 ;  /* 0x03e00000281879f3 */ /* 0x000fe20008000818 */
[----:B------:R-:W-:Y:S02]  /*60610*/  IADD3.X R228, R228, UR44, RZ, P5, !PT ;  /* 0x0000002ce4e47c10 */ /* 0x000fe4000affe4ff */
[----:B------:R-:W-:Y:S02]  /*60620*/  IADD3 R233, P5, R233, UR5, RZ ;  /* 0x00000005e9e97c10 */ /* 0x000fe4000ffbe0ff */
[----:B------:R-:W-:Y:S02]  /*60630*/  IADD3.X R238, R238, UR44, RZ, P6, !PT ;  /* 0x0000002ceeee7c10 */ /* 0x000fe4000b7fe4ff */
[----:B------:R-:W-:Y:S02]  /*60640*/  IADD3 R243, P6, R243, UR5, RZ ;  /* 0x00000005f3f37c10 */ /* 0x000fe4000ffde0ff */
[----:B------:R-:W-:Y:S02]  /*60650*/  IADD3.X R248, R248, UR44, RZ, P1, !PT ;  /* 0x0000002cf8f87c10 */ /* 0x000fe40008ffe4ff */
[----:B------:R-:W-:-:S02]  /*60660*/  IADD3 R176, P1, R176, UR5, RZ ;  /* 0x00000005b0b07c10 */ /* 0x000fc4000ff3e0ff */
        /* <DEDUP_REMOVED lines=17> */
[----:B------:R-:W-:-:S02]  /*60780*/  IADD3.X R3, R3, UR44, RZ, P3, !PT ;  /* 0x0000002c03037c10 */ /* 0x000fc40009ffe4ff */
[----:B------:R-:W-:Y:S02]  /*60790*/  IADD3.X R249, R249, UR44, RZ, P1, !PT ;  /* 0x0000002cf9f97c10 */ /* 0x000fe40008ffe4ff */
[----:B---3--:R-:W-:Y:S02]  /*607a0*/  IADD3.X R2, R2, UR44, RZ, P2, !PT ;  /* 0x0000002c02027c10 */ /* 0x008fe400097fe4ff */
[----:B--2---:R-:W-:-:S05]  /*607b0*/  IADD3 R0, P4, R0, UR5, RZ ;  /* 0x0000000500007c10 */ /* 0x004fca000ff9e0ff */
[----:B------:R0:W-:Y:S01]  /*607c0*/  STL [R1+0x9a0], R0 ;  /* 0x0009a00001007387 */ /* 0x0001e20000100800 */
[----:B------:R-:W-:Y:S02]  /*607d0*/  IADD3.X R181, R181, UR44, RZ, P4, !PT ;  /* 0x0000002cb5b57c10 */ /* 0x000fe4000a7fe4ff */
[----:B------:R-:W-:Y:S01]  /*607e0*/  IADD3 R182, P4, R182, UR5, RZ ;  /* 0x00000005b6b67c10 */ /* 0x000fe2000ff9e0ff */
[----:B0-----:R0:W5:Y:S04]  /*607f0*/  LDL.LU R0, [R1+0x1d58] ;  /* 0x001d580001007983 */ /* 0x0011680000300800 */
        /* <DEDUP_REMOVED lines=17> */
[----:B------:R-:W-:Y:S01]  /*60910*/  STL [R1+0x958], R199 ;  /* 0x000958c701007387 */ /* 0x000fe20000100800 */
[----:B------:R-:W-:-:S03]  /*60920*/  IADD3.X R224, R224, UR44, RZ, P4, !PT ;  /* 0x0000002ce0e07c10 */ /* 0x000fc6000a7fe4ff */
[----:B------:R-:W-:Y:S01]  /*60930*/  STL [R1+0x97c], R204 ;  /* 0x00097ccc01007387 */ /* 0x000fe20000100800 */
[----:B------:R-:W-:-:S03]  /*60940*/  IADD3 R229, P4, R229, UR5, RZ ;  /* 0x00000005e5e57c10 */ /* 0x000fc6000ff9e0ff */
        /* <DEDUP_REMOVED lines=10> */
[----:B------:R2:W-:Y:S01]  /*609f0*/  STL [R1+0x94c], R2 ;  /* 0x00094c0201007387 */ /* 0x0005e20000100800 */
[----:B------:R-:W-:-:S03]  /*60a00*/  WARPGROUP.DEPBAR.LE gsb0, 0x0 ;  /* 0x00008000000079c5 */ /* 0x000fc60000010000 */
[----:B-1----:R-:W3:Y:S04]  /*60a10*/  LDL.LU R3, [R1+0x934] ;  /* 0x0009340001037983 */ /* 0x002ee80000300800 */
[----:B--2---:R-:W2:Y:S01]  /*60a20*/  LDL.LU R2, [R1+0x93c] ;  /* 0x00093c0001027983 */ /* 0x004ea20000300800 */
[----:B---3--:R-:W-:Y:S02]  /*60a30*/  IADD3.X R3, R3, UR44, RZ, P5, !PT ;  /* 0x0000002c03037c10 */ /* 0x008fe4000affe4ff */
[----:B--2---:R-:W-:-:S03]  /*60a40*/  IADD3.X R2, R2, UR44, RZ, P4, !PT ;  /* 0x0000002c02027c10 */ /* 0x004fc6000a7fe4ff */
[----:B------:R0:W-:Y:S04]  /*60a50*/  STL [R1+0x934], R3 ;  /* 0x0009340301007387 */ /* 0x0001e80000100800 */
[----:B------:R0:W-:Y:S01]  /*60a60*/  STL [R1+0x93c], R2 ;  /* 0x00093c0201007387 */ /* 0x0001e20000100800 */
[----:B------:R-:W-:Y:S05]  /*60a70*/  @P0 BRA `(.L_x_2) ;  /* 0xfffffd7000f00947 */ /* 0x000fea000383ffff */
.L_x_1:
[----:B------:R-:W3:Y:S01]  /*60a80*/  LDL.LU R166, [R1+0x428] ;  /* 0x0004280001a67983 */ /* 0x000ee20000300800 */
[----:B------:R-:W-:Y:S01]  /*60a90*/  ULDC UR5, c[0x0][0x248] ;  /* 0x0000920000057ab9 */ /* 0x000fe20000000800 */
[----:B------:R-:W-:Y:S01]  /*60aa0*/  MOV R9, UR7 ;  /* 0x0000000700097c02 */ /* 0x000fe20008000f00 */
[----:B------:R-:W-:Y:S01]  /*60ab0*/  ULDC UR8, c[0x0][0x248] ;  /* 0x0000920000087ab9 */ /* 0x000fe20000000800 */
[----:B------:R-:W4:Y:S01]  /*60ac0*/  LDL.LU R165, [R1+0x42c] ;  /* 0x00042c0001a57983 */ /* 0x000f220000300800 */
[----:B------:R-:W-:Y:S01]  /*60ad0*/  ULDC.64 UR10, c[0x0][0x228] ;  /* 0x00008a00000a7ab9 */ /* 0x000fe20000000a00 */
[----:B------:R-:W-:Y:S01]  /*60ae0*/  ULDC UR9, c[0x0][0x22c] ;  /* 0x00008b0000097ab9 */ /* 0x000fe20000000800 */
[----:B------:R-:W-:Y:S01]  /*60af0*/  LOP3.LUT R8, R8, 0xfeffffff, RZ, 0xc0, !PT ;  /* 0xfeffffff08087812 */ /* 0x000fe200078ec0ff */
[----:B------:R-:W4:Y:S01]  /*60b00*/  LDL.LU R164, [R1+0x438] ;  /* 0x0004380001a47983 */ /* 0x000f220000300800 */
[----:B------:R-:W-:Y:S01]  /*60b10*/  ULDC UR13, c[0x0][0x248] ;  /* 0x00009200000d7ab9 */ /* 0x000fe20000000800 */
[----:B------:R-:W-:Y:S01]  /*60b20*/  ULDC UR14, c[0x0][0x248] ;  /* 0x00009200000e7ab9 */ /* 0x000fe20000000800 */
[----:B------:R-:W-:Y:S01]  /*60b30*/  ULDC UR15, c[0x0][0x248] ;  /* 0x00009200000f7ab9 */ /* 0x000fe20000000800 */
        /* <DEDUP_REMOVED lines=18> */
[C---:B-----5:R-:W-:Y:S01]  /*60c60*/  VIADD R174, R0.reuse, 0x1b9 ;  /* 0x000001b900ae7836 */ /* 0x060fe20000000000 */
[----:B------:R-:W-:Y:S01]  /*60c70*/  ULDC UR60, c[0x0][0x22c] ;  /* 0x00008b00003c7ab9 */ /* 0x000fe20000000800 */
[----:B------:R-:W4:Y:S01]  /*60c80*/  LDL.LU R158, [R1+0x468] ;  /* 0x00046800019e7983 */ /* 0x000f220000300800 */
[C---:B------:R-:W-:Y:S01]  /*60c90*/  VIADD R175, R0.reuse, 0x1ba ;  /* 0x000001ba00af7836 */ /* 0x040fe20000000000 */
[----:B------:R-:W-:Y:S01]  /*60ca0*/  ULDC UR59, c[0x0][0x22c] ;  /* 0x00008b00003b7ab9 */ /* 0x000fe20000000800 */
[C---:B------:R-:W-:Y:S01]  /*60cb0*/  VIADD R176, R0.reuse, 0x1bb ;  /* 0x000001bb00b07836 */ /* 0x040fe20000000000 */
        /* <DEDUP_REMOVED lines=64> */
[----:B------:R-:W3:Y:S01]  /*610c0*/  LDL.LU R167, [R1+0x408] ;  /* 0x0004080001a77983 */ /* 0x000ee20000300800 */
        /* <DEDUP_REMOVED lines=15> */
[----:B------:R-:W-:Y:S01]  /*611c0*/  STL [R1+0x1dbc], R244 ;  /* 0x001dbcf401007387 */ /* 0x000fe20000100800 */
        /* <DEDUP_REMOVED lines=31> */
[----:B------:R1:W-:Y:S01]  /*613c0*/  STL [R1+0x1d5c], R252 ;  /* 0x001d5cfc01007387 */ /* 0x0003e20000100800 */
[C---:B------:R-:W-:Y:S01]  /*613d0*/  VIADD R233, R0.reuse, 0x1f4 ;  /* 0x000001f400e97836 */ /* 0x040fe20000000000 */
[----:B------:R-:W-:Y:S01]  /*613e0*/  ULDC UR30, c[0x0][0x22c] ;  /* 0x00008b00001e7ab9 */ /* 0x000fe20000000800 */
[C---:B------:R-:W-:Y:S01]  /*613f0*/  VIADD R234, R0.reuse, 0x1f5 ;  /* 0x000001f500ea7836 */ /* 0x040fe20000000000 */
[----:B------:R4:W-:Y:S01]  /*61400*/  STL [R1+0x848], R9 ;  /* 0x0008480901007387 */ /* 0x0009e20000100800 */
[C---:B------:R-:W-:Y:S01]  /*61410*/  VIADD R235, R0.reuse, 0x1f6 ;  /* 0x000001f600eb7836 */ /* 0x040fe20000000000 */
[----:B------:R-:W-:Y:S01]  /*61420*/  ULDC UR29, c[0x0][0x22c] ;  /* 0x00008b00001d7ab9 */ /* 0x000fe20000000800 */
[C---:B------:R-:W-:Y:S01]  /*61430*/  VIADD R236, R0.reuse, 0x1f7 ;  /* 0x000001f700ec7836 */ /* 0x040fe20000000000 */
[----:B------:R-:W-:Y:S01]  /*61440*/  ULDC UR28, c[0x0][0x22c] ;  /* 0x00008b00001c7ab9 */ /* 0x000fe20000000800 */
[C---:B------:R-:W-:Y:S01]  /*61450*/  VIADD R237, R0.reuse, 0x1f8 ;  /* 0x000001f800ed7836 */ /* 0x040fe20000000000 */
[----:B-1----:R-:W-:Y:S01]  /*61460*/  MOV R252, UR6 ;  /* 0x0000000600fc7c02 */ /* 0x002fe20008000f00 */
[----:B------:R-:W-:Y:S01]  /*61470*/  ULDC UR6, c[0x0][0x22c] ;  /* 0x00008b0000067ab9 */ /* 0x000fe20000000800 */
[C---:B------:R-:W-:Y:S01]  /*61480*/  VIADD R238, R0.reuse, 0x1f9 ;  /* 0x000001f900ee7836 */ /* 0x040fe20000000000 */
[----:B------:R-:W-:Y:S01]  /*61490*/  ULDC UR27, c[0x0][0x22c] ;  /* 0x00008b00001b7ab9 */ /* 0x000fe20000000800 */
[----:B------:R-:W-:Y:S01]  /*614a0*/  VIADD R239, R0, 0x1fa ;  /* 0x000001fa00ef7836 */ /* 0x000fe20000000000 */
[----:B------:R-:W-:Y:S01]  /*614b0*/  STL [R1+0x1d64], R252 ;  /* 0x001d64fc01007387 */ /* 0x000fe20000100800 */
[----:B0-2---:R-:W-:Y:S01]  /*614c0*/  LOP3.LUT R2, R2, 0x7fffffff, RZ, 0xc0, !PT ;  /* 0x7fffffff02027812 */ /* 0x005fe200078ec0ff */
[C---:B------:R-:W-:Y:S01]  /*614d0*/  VIADD R240, R0.reuse, 0x1fb ;  /* 0x000001fb00f07836 */ /* 0x040fe20000000000 */
[----:B------:R-:W-:Y:S01]  /*614e0*/  LOP3.LUT R3, R3, 0x7fffffff, RZ, 0xc0, !PT ;  /* 0x7fffffff03037812 */ /* 0x000fe200078ec0ff */
[----:B------:R-:W-:Y:S01]  /*614f0*/  VIADD R241, R0, 0x1fc ;  /* 0x000001fc00f17836 */ /* 0x000fe20000000000 */
[----:B------:R-:W-:Y:S01]  /*61500*/  LOP3.LUT R4, R4, 0x7fffffff, RZ, 0xc0, !PT ;  /* 0x7fffffff04047812 */ /* 0x000fe200078ec0ff */
[C---:B------:R-:W-:Y:S01]  /*61510*/  VIADD R242, R0.reuse, 0x1fd ;  /* 0x000001fd00f27836 */ /* 0x040fe20000000000 */
[----:B------:R-:W-:Y:S01]  /*61520*/  LOP3.LUT R5, R5, 0x7fffffff, RZ, 0xc0, !PT ;  /* 0x7fffffff05057812 */ /* 0x000fe200078ec0ff */
[----:B------:R-:W-:Y:S01]  /*61530*/  VIADD R243, R0, 0x1fe ;  /* 0x000001fe00f37836 */ /* 0x000fe20000000000 */
[----:B------:R-:W-:Y:S01]  /*61540*/  LOP3.LUT R6, R6, 0x7fffffff, RZ, 0xc0, !PT ;  /* 0x7fffffff06067812 */ /* 0x000fe200078ec0ff */
[----:B------:R-:W-:Y:S01]  /*61550*/  ULDC UR26, c[0x0][0x22c] ;  /* 0x00008b00001a7ab9 */ /* 0x000fe20000000800 */
[----:B------:R-:W-:Y:S01]  /*61560*/  LOP3.LUT R7, R7, 0xffffffef, RZ, 0xc0, !PT ;  /* 0xffffffef07077812 */ /* 0x000fe200078ec0ff */
[----:B------:R-:W-:Y:S01]  /*61570*/  BAR.SYNC.DEFER_BLOCKING 0x0 ;  /* 0x0000000000007b1d */ /* 0x000fe20000010000 */
[----:B---3--:R-:W-:-:S02]  /*61580*/  IMAD.MOV.U32 R170, RZ, RZ, R167 ;  /* 0x000000ffffaa7224 */ /* 0x008fc400078e00a7 */
[----:B----4-:R-:W-:Y:S02]  /*61590*/  IMAD.MOV.U32 R169, RZ, RZ, R15 ;  /* 0x000000ffffa97224 */ /* 0x010fe400078e000f */
[----:B------:R-:W-:Y:S02]  /*615a0*/  IMAD.MOV.U32 R171, RZ, RZ, R170 ;  /* 0x000000ffffab7224 */ /* 0x000fe400078e00aa */
[----:B------:R-:W-:Y:S02]  /*615b0*/  IMAD.MOV.U32 R168, RZ, RZ, R13 ;  /* 0x000000ffffa87224 */ /* 0x000fe400078e000d */
[----:B------:R-:W-:Y:S02]  /*615c0*/  IMAD R13, R0, UR5, RZ ;  /* 0x00000005000d7c24 */ /* 0x000fe4000f8e02ff */
[----:B------:R-:W-:Y:S02]  /*615d0*/  IMAD.MOV.U32 R167, RZ, RZ, R11 ;  /* 0x000000ffffa77224 */ /* 0x000fe400078e000b */
[----:B------:R-:W-:-:S02]  /*615e0*/  VIADD R15, R13, UR5 ;  /* 0x000000050d0f7c36 */ /* 0x000fc40008000000 */
[----:B------:R-:W-:Y:S02]  /*615f0*/  IMAD.MOV.U32 R170, RZ, RZ, R169 ;  /* 0x000000ffffaa7224 */ /* 0x000fe400078e00a9 */
[----:B------:R-:W-:Y:S02]  /*61600*/  VIADD R11, R15, UR5 ;  /* 0x000000050f0b7c36 */ /* 0x000fe40008000000 */
[----:B------:R-:W-:Y:S02]  /*61610*/  IMAD.MOV.U32 R169, RZ, RZ, R168 ;  /* 0x000000ffffa97224 */ /* 0x000fe400078e00a8 */
[----:B------:R-:W-:Y:S02]  /*61620*/  VIADD R9, R11, UR5 ;  /* 0x000000050b097c36 */ /* 0x000fe40008000000 */
[----:B------:R-:W-:Y:S02]  /*61630*/  IMAD.MOV.U32 R168, RZ, RZ, R167 ;  /* 0x000000ffffa87224 */ /* 0x000fe400078e00a7 */
[----:B------:R-:W-:Y:S01]  /*61640*/  IMAD.MOV.U32 R167, RZ, RZ, R166 ;  /* 0x000000ffffa77224 */ /* 0x000fe200078e00a6 */
[----:B------:R0:W-:Y:S01]  /*61650*/  STL [R1+0x600], R9 ;  /* 0x0006000901007387 */ /* 0x0001e20000100800 */
[----:B------:R-:W-:-:S02]  /*61660*/  IMAD.MOV.U32 R166, RZ, RZ, R165 ;  /* 0x000000ffffa67224 */ /* 0x000fc400078e00a5 */
[----:B------:R-:W-:Y:S02]  /*61670*/  IMAD.MOV.U32 R165, RZ, RZ, R164 ;  /* 0x000000ffffa57224 */ /* 0x000fe400078e00a4 */
[----:B------:R-:W-:Y:S02]  /*61680*/  IMAD.MOV.U32 R164, RZ, RZ, R163 ;  /* 0x000000ffffa47224 */ /* 0x000fe400078e00a3 */
[----:B------:R-:W-:Y:S02]  /*61690*/  IMAD.MOV.U32 R163, RZ, RZ, R162 ;  /* 0x000000ffffa37224 */ /* 0x000fe400078e00a2 */
[----:B------:R-:W-:Y:S02]  /*616a0*/  IMAD.MOV.U32 R162, RZ, RZ, R161 ;  /* 0x000000ffffa27224 */ /* 0x000fe400078e00a1 */
[----:B0-----:R-:W-:Y:S02]  /*616b0*/  VIADD R9, R9, UR5 ;  /* 0x0000000509097c36 */ /* 0x001fe40008000000 */
[----:B------:R-:W-:-:S02]  /*616c0*/  IMAD.MOV.U32 R161, RZ, RZ, R160 ;  /* 0x000000ffffa17224 */ /* 0x000fc400078e00a0 */
[----:B------:R-:W-:Y:S01]  /*616d0*/  IMAD.MOV.U32 R160, RZ, RZ, R159 ;  /* 0x000000ffffa07224 */ /* 0x000fe200078e009f */
[----:B------:R0:W-:Y:S01]  /*616e0*/  STL [R1+0x604], R9 ;  /* 0x0006040901007387 */ /* 0x0001e20000100800 */
[----:B------:R-:W-:Y:S02]  /*616f0*/  IMAD.MOV.U32 R159, RZ, RZ, R158 ;  /* 0x000000ffff9f7224 */ /* 0x000fe400078e009e */
[----:B------:R-:W-:Y:S02]  /*61700*/  IMAD.MOV.U32 R158, RZ, RZ, R157 ;  /* 0x000000ffff9e7224 */ /* 0x000fe400078e009d */
[----:B------:R-:W-:Y:S02]  /*61710*/  IMAD.MOV.U32 R157, RZ, RZ, R156 ;  /* 0x000000ffff9d7224 */ /* 0x000fe400078e009c */
[----:B------:R-:W-:Y:S02]  /*61720*/  IMAD.MOV.U32 R156, RZ, RZ, R155 ;  /* 0x000000ffff9c7224 */ /* 0x000fe400078e009b */
[----:B------:R-:W-:-:S02]  /*61730*/  IMAD.MOV.U32 R155, RZ, RZ, R154 ;  /* 0x000000ffff9b7224 */ /* 0x000fc400078e009a */
[----:B0-----:R-:W-:Y:S02]  /*61740*/  VIADD R9, R9, UR5 ;  /* 0x0000000509097c36 */ /* 0x001fe40008000000 */
[----:B------:R-:W-:Y:S02]  /*61750*/  IMAD.MOV.U32 R154, RZ, RZ, R153 ;  /* 0x000000ffff9a7224 */ /* 0x000fe400078e0099 */
[----:B------:R-:W-:Y:S01]  /*61760*/  IMAD.MOV.U32 R153, RZ, RZ, R152 ;  /* 0x000000ffff997224 */ /* 0x000fe200078e0098 */
[----:B------:R0:W-:Y:S01]  /*61770*/  STL [R1+0x608], R9 ;  /* 0x0006080901007387 */ /* 0x0001e20000100800 */
[----:B------:R-:W-:Y:S02]  /*61780*/  IMAD.MOV.U32 R152, RZ, RZ, R23 ;  /* 0x000000ffff987224 */ /* 0x000fe400078e0017 */
[----:B------:R-:W-:Y:S02]  /*61790*/  IMAD.MOV.U32 R23, RZ, RZ, R22 ;  /* 0x000000ffff177224 */ /* 0x000fe400078e0016 */
[----:B------:R-:W-:-:S02]  /*617a0*/  IMAD.MOV.U32 R22, RZ, RZ, R21 ;  /* 0x000000ffff167224 */ /* 0x000fc400078e0015 */
[----:B------:R-:W-:Y:S02]  /*617b0*/  IMAD.MOV.U32 R21, RZ, RZ, R20 ;  /* 0x000000ffff157224 */ /* 0x000fe400078e0014 */
[----:B------:R-:W-:Y:S02]  /*617c0*/  IMAD.MOV.U32 R20, RZ, RZ, R19 ;  /* 0x000000ffff147224 */ /* 0x000fe400078e0013 */
[----:B0-----:R-:W-:Y:S02]  /*617d0*/  VIADD R9, R9, UR5 ;  /* 0x0000000509097c36 */ /* 0x001fe40008000000 */
[----:B------:R-:W-:Y:S02]  /*617e0*/  IMAD.MOV.U32 R19, RZ, RZ, R18 ;  /* 0x000000ffff137224 */ /* 0x000fe400078e0012 */
[----:B------:R-:W-:Y:S01]  /*617f0*/  IMAD.MOV.U32 R18, RZ, RZ, R17 ;  /* 0x000000ffff127224 */ /* 0x000fe200078e0011 */
[----:B------:R0:W-:Y:S01]  /*61800*/  STL [R1+0x60c], R9 ;  /* 0x00060c0901007387 */ /* 0x0001e20000100800 */
[----:B------:R-:W-:-:S02]  /*61810*/  IMAD.MOV.U32 R17, RZ, RZ, R16 ;  /* 0x000000ffff117224 */ /* 0x000fc400078e0010 */
[----:B------:R-:W-:Y:S02]  /*61820*/  IMAD.MOV.U32 R16, RZ, RZ, R14 ;  /* 0x000000ffff107224 */ /* 0x000fe400078e000e */
[----:B------:R-:W-:Y:S02]  /*61830*/  IMAD.MOV.U32 R14, RZ, RZ, R12 ;  /* 0x000000ffff0e7224 */ /* 0x000fe400078e000c */
[----:B0-----:R-:W-:-:S05]  /*61840*/  VIADD R9, R9, UR5 ;  /* 0x0000000509097c36 */ /* 0x001fca0008000000 */
[----:B------:R0:W-:Y:S02]  /*61850*/  STL [R1+0x610], R9 ;  /* 0x0006100901007387 */ /* 0x0001e40000100800 */
        /* <DEDUP_REMOVED lines=14> */
[----:B0-----:R-:W-:Y:S01]  /*61940*/  VIADD R9, R9, UR5 ;  /* 0x0000000509097c36 */ /* 0x001fe20008000000 */
[----:B------:R-:W-:-:S04]  /*61950*/  ULDC UR5, c[0x0][0x248] ;  /* 0x0000920000057ab9 */ /* 0x000fc80000000800 */
        /* <DEDUP_REMOVED lines=720> */
[----:B------:R0:W-:Y:S04]  /*64660*/  STL [R1+0xfec], R9 ;  /* 0x000fec0901007387 */ /* 0x0001e80000100800 */
[----:B------:R-:W2:Y:S04]  /*64670*/  LDL.LU R12, [R1+0x4ec] ;  /* 0x0004ec00010c7983 */ /* 0x000ea80000300800 */
[----:B------:R-:W3:Y:S01]  /*64680*/  LDL.LU R173, [R1+0x400] ;  /* 0x0004000001ad7983 */ /* 0x000ee20000300800 */
[----:B0-----:R-:W-:Y:S01]  /*64690*/  VIADD R9, R9, UR5 ;  /* 0x0000000509097c36 */ /* 0x001fe20008000000 */
[----:B------:R-:W-:-:S02]  /*646a0*/  ULDC UR5, c[0x0][0x248] ;  /* 0x0000920000057ab9 */ /* 0x000fc40000000800 */
[----:B------:R-:W3:Y:S02]  /*646b0*/  LDL.LU R172, [R1+0x404] ;  /* 0x0004040001ac7983 */ /* 0x000ee40000300800 */
[----:B---3--:R-:W-:Y:S01]  /*646c0*/  F2FP.SATFINITE.E4M3.F32.PACK_AB_MERGE_C R10, R172, R173, RZ ;  /* 0x000000adac0a723e */ /* 0x008fe200048070ff */
        /* <DEDUP_REMOVED lines=28> */
[----:B------:R0:W-:Y:S01]  /*64890*/  STL [R1+0x840], R10 ;  /* 0x0008400a01007387 */ /* 0x0001e20000100800 */
[----:B------:R-:W-:-:S02]  /*648a0*/  IMAD.MOV.U32 R16, RZ, RZ, R14 ;  /* 0x000000ffff107224 */ /* 0x000fc400078e000e */
[----:B--2---:R-:W-:Y:S02]  /*648b0*/  IMAD.MOV.U32 R14, RZ, RZ, R12 ;  /* 0x000000ffff0e7224 */ /* 0x004fe400078e000c */
[----:B------:R-:W2:Y:S01]  /*648c0*/  LDL.LU R12, [R1+0x4f8] ;  /* 0x0004f800010c7983 */ /* 0x000ea20000300800 */
[----:B0-----:R-:W-:Y:S01]  /*648d0*/  F2FP.SATFINITE.E4M3.F32.PACK_AB_MERGE_C R10, R171, R172, RZ ;  /* 0x000000acab0a723e */ /* 0x001fe200048070ff */
        /* <DEDUP_REMOVED lines=25> */
[----:B------:R-:W-:Y:S01]  /*64a70*/  IMAD.MOV.U32 R18, RZ, RZ, R17 ;  /* 0x000000ffff127224 */ /* 0x000fe200078e0011 */
[----:B------:R-:W-:Y:S01]  /*64a80*/  STL [R1+0xff0], R9 ;  /* 0x000ff00901007387 */ /* 0x000fe20000100800 */
[----:B------:R-:W-:Y:S02]  /*64a90*/  IMAD.MOV.U32 R17, RZ, RZ, R16 ;  /* 0x000000ffff117224 */ /* 0x000fe400078e0010 */
[----:B------:R-:W-:Y:S01]  /*64aa0*/  IMAD.MOV.U32 R16, RZ, RZ, R14 ;  /* 0x000000ffff107224 */ /* 0x000fe200078e000e */
[----:B------:R0:W-:Y:S01]  /*64ab0*/  STL [R1+0x838], R10 ;  /* 0x0008380a01007387 */ /* 0x0001e20000100800 */
[----:B--2---:R-:W-:-:S03]  /*64ac0*/  IMAD.MOV.U32 R14, RZ, RZ, R12 ;  /* 0x000000ffff0e7224 */ /* 0x004fc600078e000c */
[----:B------:R-:W2:Y:S04]  /*64ad0*/  LDL.LU R12, [R1+0x4fc] ;  /* 0x0004fc00010c7983 */ /* 0x000ea80000300800 */
[----:B------:R-:W0:Y:S04]  /*64ae0*/  LDL.LU R173, [R1+0x410] ;  /* 0x0004100001ad7983 */ /* 0x000e280000300800 */
[----:B------:R-:W0:Y:S02]  /*64af0*/  LDL.LU R172, [R1+0x414] ;  /* 0x0004140001ac7983 */ /* 0x000e240000300800 */
[----:B0-----:R-:W-:Y:S01]  /*64b00*/  F2FP.SATFINITE.E4M3.F32.PACK_AB_MERGE_C R10, R172, R173, RZ ;  /* 0x000000adac0a723e */ /* 0x001fe200048070ff */
        /* <DEDUP_REMOVED lines=28> */
[----:B------:R0:W-:Y:S01]  /*64cd0*/  STL [R1+0x82c], R10 ;  /* 0x00082c0a01007387 */ /* 0x0001e20000100800 */
[----:B------:R-:W-:Y:S02]  /*64ce0*/  IMAD.MOV.U32 R16, RZ, RZ, R14 ;  /* 0x000000ffff107224 */ /* 0x000fe400078e000e */
[----:B--2---:R-:W-:Y:S02]  /*64cf0*/  IMAD.MOV.U32 R14, RZ, RZ, R12 ;  /* 0x000000ffff0e7224 */ /* 0x004fe400078e000c */
[----:B------:R-:W2:Y:S01]  /*64d00*/  LDL.LU R12, [R1+0x508] ;  /* 0x00050800010c7983 */ /* 0x000ea20000300800 */
        /* <DEDUP_REMOVED lines=23> */
[----:B------:R-:W-:Y:S01]  /*64e80*/  VIADD R9, R9, UR5 ;  /* 0x0000000509097c36 */ /* 0x000fe20008000000 */
[----:B------:R-:W-:Y:S01]  /*64e90*/  ULDC UR5, c[0x0][0x248] ;  /* 0x0000920000057ab9 */ /* 0x000fe20000000800 */
[----:B------:R-:W-:Y:S02]  /*64ea0*/  IMAD.MOV.U32 R21, RZ, RZ, R20 ;  /* 0x000000ffff157224 */ /* 0x000fe400078e0014 */
[----:B------:R-:W-:-:S02]  /*64eb0*/  IMAD.MOV.U32 R20, RZ, RZ, R19 ;  /* 0x000000ffff147224 */ /* 0x000fc400078e0013 */
        /* <DEDUP_REMOVED lines=381> */
[----:B------:R0:W-:Y:S01]  /*66690*/  STL [R1+0x858], R10 ;  /* 0x0008580a01007387 */ /* 0x0001e20000100800 */
[----:B------:R-:W-:Y:S02]  /*666a0*/  IMAD.MOV.U32 R152, RZ, RZ, R23 ;  /* 0x000000ffff987224 */ /* 0x000fe400078e0017 */
[----:B------:R-:W-:Y:S02]  /*666b0*/  IMAD.MOV.U32 R23, RZ, RZ, R22 ;  /* 0x000000ffff177224 */ /* 0x000fe400078e0016 */
[----:B------:R-:W3:Y:S01]  /*666c0*/  LDL.LU R22, [R1+0x538] ;  /* 0x0005380001167983 */ /* 0x000ee20000300800 */
[----:B0-----:R-:W-:Y:S01]  /*666d0*/  F2FP.SATFINITE.E4M3.F32.PACK_AB_MERGE_C R10, R171, R172, RZ ;  /* 0x000000acab0a723e */ /* 0x001fe200048070ff */
        /* <DEDUP_REMOVED lines=14> */
[----:B------:R-:W-:Y:S01]  /*667c0*/  VIADD R9, R9, UR5 ;  /* 0x0000000509097c36 */ /* 0x000fe20008000000 */
[----:B------:R-:W-:Y:S01]  /*667d0*/  ULDC UR5, c[0x0][0x248] ;  /* 0x0000920000057ab9 */ /* 0x000fe20000000800 */
[----:B------:R-:W-:Y:S02]  /*667e0*/  IMAD.MOV.U32 R157, RZ, RZ, R156 ;  /* 0x000000ffff9d7224 */ /* 0x000fe400078e009c */
[----:B------:R-:W-:Y:S02]  /*667f0*/  IMAD.MOV.U32 R156, RZ, RZ, R155 ;  /* 0x000000ffff9c7224 */ /* 0x000fe400078e009b */
[----:B------:R-:W-:Y:S02]  /*66800*/  IMAD.MOV.U32 R155, RZ, RZ, R154 ;  /* 0x000000ffff9b7224 */ /* 0x000fe400078e009a */
[----:B------:R-:W-:Y:S01]  /*66810*/  IMAD.MOV.U32 R154, RZ, RZ, R153 ;  /* 0x000000ffff9a7224 */ /* 0x000fe200078e0099 */
[----:B------:R-:W-:Y:S01]  /*66820*/  STL [R1+0xfb8], R9 ;  /* 0x000fb80901007387 */ /* 0x000fe20000100800 */
[----:B------:R-:W-:-:S02]  /*66830*/  IMAD.MOV.U32 R153, RZ, RZ, R152 ;  /* 0x000000ffff997224 */ /* 0x000fc400078e0098 */
[----:B------:R-:W-:Y:S01]  /*66840*/  IMAD.MOV.U32 R152, RZ, RZ, R23 ;  /* 0x000000ffff987224 */ /* 0x000fe200078e0017 */
[----:B------:R0:W-:Y:S01]  /*66850*/  STL [R1+0x850], R10 ;  /* 0x0008500a01007387 */ /* 0x0001e20000100800 */
[----:B---3--:R-:W-:-:S03]  /*66860*/  IMAD.MOV.U32 R23, RZ, RZ, R22 ;  /* 0x000000ffff177224 */ /* 0x008fc600078e0016 */
[----:B------:R-:W3:Y:S04]  /*66870*/  LDL.LU R22, [R1+0x53c] ;  /* 0x00053c0001167983 */ /* 0x000ee80000300800 */
        /* <DEDUP_REMOVED lines=25> */
[----:B---3--:R-:W-:Y:S02]  /*66a10*/  IMAD.MOV.U32 R23, RZ, RZ, R22 ;  /* 0x000000ffff177224 */ /* 0x008fe400078e0016 */
        /* <DEDUP_REMOVED lines=379> */
[----:B------:R-:W-:Y:S01]  /*681d0*/  VIADD R9, R9, UR5 ;  /* 0x0000000509097c36 */ /* 0x000fe20008000000 */
[----:B------:R-:W-:Y:S01]  /*681e0*/  ULDC UR5, c[0x0][0x248] ;  /* 0x0000920000057ab9 */ /* 0x000fe20000000800 */
[----:B0-----:R-:W-:Y:S01]  /*681f0*/  F2FP.SATFINITE.E4M3.F32.PACK_AB_MERGE_C R10, R171, R172, RZ ;  /* 0x000000acab0a723e */ /* 0x001fe200048070ff */
[----:B------:R-:W-:-:S02]  /*68200*/  IMAD.MOV.U32 R171, RZ, RZ, R170 ;  /* 0x000000ffffab7224 */ /* 0x000fc400078e00aa */
[----:B------:R-:W-:Y:S02]  /*68210*/  IMAD.MOV.U32 R170, RZ, RZ, R169 ;  /* 0x000000ffffaa7224 */ /* 0x000fe400078e00a9 */
[----:B------:R-:W-:Y:S01]  /*68220*/  IMAD.MOV.U32 R169, RZ, RZ, R168 ;  /* 0x000000ffffa97224 */ /* 0x000fe200078e00a8 */
[----:B------:R-:W-:Y:S01]  /*68230*/  STL [R1+0xf78], R9 ;  /* 0x000f780901007387 */ /* 0x000fe20000100800 */
[----:B------:R-:W-:Y:S02]  /*68240*/  IMAD.MOV.U32 R168, RZ, RZ, R167 ;  /* 0x000000ffffa87224 */ /* 0x000fe400078e00a7 */
        /* <DEDUP_REMOVED lines=11> */
[----:B------:R-:W-:Y:S01]  /*68300*/  IMAD.MOV.U32 R168, RZ, RZ, R167 ;  /* 0x000000ffffa87224 */ /* 0x000fe200078e00a7 */
[----:B------:R0:W-:Y:S01]  /*68310*/  STL [R1+0x8bc], R10 ;  /* 0x0008bc0a01007387 */ /* 0x0001e20000100800 */
[----:B------:R-:W-:Y:S02]  /*68320*/  IMAD.MOV.U32 R167, RZ, RZ, R23 ;  /* 0x000000ffffa77224 */ /* 0x000fe400078e0017 */
[----:B---3--:R-:W-:-:S02]  /*68330*/  IMAD.MOV.U32 R23, RZ, RZ, R22 ;  /* 0x000000ffff177224 */ /* 0x008fc400078e0016 */
[----:B------:R-:W3:Y:S01]  /*68340*/  LDL.LU R22, [R1+0x52c] ;  /* 0x00052c0001167983 */ /* 0x000ee20000300800 */
[----:B------:R-:W-:Y:S01]  /*68350*/  VIADD R9, R9, UR5 ;  /* 0x0000000509097c36 */ /* 0x000fe20008000000 */
[----:B------:R-:W-:Y:S01]  /*68360*/  ULDC UR5, c[0x0][0x248] ;  /* 0x0000920000057ab9 */ /* 0x000fe20000000800 */
[----:B0-----:R-:W-:Y:S01]  /*68370*/  F2FP.SATFINITE.E4M3.F32.PACK_AB_MERGE_C R10, R171, R172, RZ ;  /* 0x000000acab0a723e */ /* 0x001fe200048070ff */
[----:B------:R-:W-:Y:S02]  /*68380*/  IMAD.MOV.U32 R171, RZ, RZ, R170 ;  /* 0x000000ffffab7224 */ /* 0x000fe400078e00aa */
[----:B------:R-:W-:Y:S02]  /*68390*/  IMAD.MOV.U32 R170, RZ, RZ, R169 ;  /* 0x000000ffffaa7224 */ /* 0x000fe400078e00a9 */
[----:B------:R-:W-:Y:S01]  /*683a0*/  IMAD.MOV.U32 R169, RZ, RZ, R168 ;  /* 0x000000ffffa97224 */ /* 0x000fe200078e00a8 */
[----:B------:R0:W-:Y:S01]  /*683b0*/  STL [R1+0xf70], R9 ;  /* 0x000f700901007387 */ /* 0x0001e20000100800 */
[----:B------:R-:W-:-:S02]  /*683c0*/  IMAD.MOV.U32 R168, RZ, RZ, R167 ;  /* 0x000000ffffa87224 */ /* 0x000fc400078e00a7 */
[----:B------:R-:W-:Y:S01]  /*683d0*/  IMAD.MOV.U32 R167, RZ, RZ, R23 ;  /* 0x000000ffffa77224 */ /* 0x000fe200078e0017 */
[----:B------:R1:W-:Y:S01]  /*683e0*/  STL [R1+0x8b4], R10 ;  /* 0x0008b40a01007387 */ /* 0x0003e20000100800 */
[----:B---3--:R-:W-:-:S03]  /*683f0*/  IMAD.MOV.U32 R23, RZ, RZ, R22 ;  /* 0x000000ffff177224 */ /* 0x008fc600078e0016 */
[----:B------:R-:W3:Y:S04]  /*68400*/  LDL.LU R22, [R1+0x580] ;  /* 0x0005800001167983 */ /* 0x000ee80000300800 */
[----:B------:R-:W1:Y:S04]  /*68410*/  LDL.LU R173, [R1+0x510] ;  /* 0x0005100001ad7983 */ /* 0x000e680000300800 */
[----:B------:R-:W1:Y:S01]  /*68420*/  LDL.LU R172, [R1+0x514] ;  /* 0x0005140001ac7983 */ /* 0x000e620000300800 */
[----:B0-----:R-:W-:Y:S01]  /*68430*/  VIADD R9, R9, UR5 ;  /* 0x0000000509097c36 */ /* 0x001fe20008000000 */
[----:B------:R-:W-:Y:S01]  /*68440*/  ULDC UR5, c[0x0][0x248] ;  /* 0x0000920000057ab9 */ /* 0x000fe20000000800 */
[----:B-1----:R-:W-:Y:S01]  /*68450*/  F2FP.SATFINITE.E4M3.F32.PACK_AB_MERGE_C R10, R172, R173, RZ ;  /* 0x000000adac0a723e */ /* 0x002fe200048070ff */
[----:B------:R-:W-:-:S02]  /*68460*/  IMAD.MOV.U32 R172, RZ, RZ, R171 ;  /* 0x000000ffffac7224 */ /* 0x000fc400078e00ab */
[----:B------:R-:W-:Y:S02]  /*68470*/  IMAD.MOV.U32 R171, RZ, RZ, R170 ;  /* 0x000000ffffab7224 */ /* 0x000fe400078e00aa */
[----:B------:R-:W-:Y:S01]  /*68480*/  IMAD.MOV.U32 R170, RZ, RZ, R169 ;  /* 0x000000ffffaa7224 */ /* 0x000fe200078e00a9 */
[----:B------:R0:W-:Y:S01]  /*68490*/  STL [R1+0x8a8], R10 ;  /* 0x0008a80a01007387 */ /* 0x0001e20000100800 */
[----:B------:R-:W-:Y:S02]  /*684a0*/  IMAD.MOV.U32 R169, RZ, RZ, R168 ;  /* 0x000000ffffa97224 */ /* 0x000fe400078e00a8 */
[----:B------:R-:W-:Y:S02]  /*684b0*/  IMAD.MOV.U32 R168, RZ, RZ, R167 ;  /* 0x000000ffffa87224 */ /* 0x000fe400078e00a7 */
[----:B------:R-:W-:Y:S02]  /*684c0*/  IMAD.MOV.U32 R167, RZ, RZ, R23 ;  /* 0x000000ffffa77224 */ /* 0x000fe400078e0017 */
[----:B---3--:R-:W-:-:S02]  /*684d0*/  IMAD.MOV.U32 R23, RZ, RZ, R22 ;  /* 0x000000ffff177224 */ /* 0x008fc400078e0016 */
[----:B------:R-:W3:Y:S01]  /*684e0*/  LDL.LU R22, [R1+0x584] ;  /* 0x0005840001167983 */ /* 0x000ee20000300800 */
[----:B0-----:R-:W-:Y:S01]  /*684f0*/  F2FP.SATFINITE.E4M3.F32.PACK_AB_MERGE_C R10, R171, R172, RZ ;  /* 0x000000acab0a723e */ /* 0x001fe200048070ff */
[----:B------:R-:W-:Y:S02]  /*68500*/  IMAD.MOV.U32 R172, RZ, RZ, R170 ;  /* 0x000000ffffac7224 */ /* 0x000fe400078e00aa */
[----:B------:R0:W-:Y:S01]  /*68510*/  STL [R1+0xf68], R9 ;  /* 0x000f680901007387 */ /* 0x0001e20000100800 */
[----:B------:R-:W-:Y:S02]  /*68520*/  IMAD.MOV.U32 R171, RZ, RZ, R169 ;  /* 0x000000ffffab7224 */ /* 0x000fe400078e00a9 */
[----:B------:R-:W-:Y:S01]  /*68530*/  IMAD.MOV.U32 R170, RZ, RZ, R168 ;  /* 0x000000ffffaa7224 */ /* 0x000fe200078e00a8 */
[----:B------:R1:W-:Y:S01]  /*68540*/  STL [R1+0x8a0], R10 ;  /* 0x0008a00a01007387 */ /* 0x0003e20000100800 */
[----:B------:R-:W-:-:S03]  /*68550*/  IMAD.MOV.U32 R169, RZ, RZ, R167 ;  /* 0x000000ffffa97224 */ /* 0x000fc600078e00a7 */
[----:B------:R-:W4:Y:S04]  /*68560*/  LDL.LU R168, [R1+0x530] ;  /* 0x0005300001a87983 */ /* 0x000f280000300800 */
[----:B------:R-:W2:Y:S01]  /*68570*/  LDL.LU R167, [R1+0x534] ;  /* 0x0005340001a77983 */ /* 0x000ea20000300800 */
[----:B0-----:R-:W-:Y:S01]  /*68580*/  VIADD R9, R9, UR5 ;  /* 0x0000000509097c36 */ /* 0x001fe20008000000 */
[----:B-1----:R-:W-:Y:S01]  /*68590*/  F2FP.SATFINITE.E4M3.F32.PACK_AB_MERGE_C R10, R171, R172, RZ ;  /* 0x000000acab0a723e */ /* 0x002fe200048070ff */
[----:B------:R-:W-:Y:S01]  /*685a0*/  IMAD.MOV.U32 R172, RZ, RZ, R169 ;  /* 0x000000ffffac7224 */ /* 0x000fe200078e00a9 */
[----:B------:R-:W-:Y:S01]  /*685b0*/  ULDC UR5, c[0x0][0x248] ;  /* 0x0000920000057ab9 */ /* 0x000fe20000000800 */
[----:B------:R-:W-:Y:S02]  /*685c0*/  IMAD.MOV.U32 R173, RZ, RZ, R170 ;  /* 0x000000ffffad7224 */ /* 0x000fe400078e00aa */
[----:B------:R-:W-:-:S02]  /*685d0*/  IMAD.MOV.U32 R169, RZ, RZ, R166 ;  /* 0x000000ffffa97224 */ /* 0x000fc400078e00a6 */
[----:B------:R-:W-:Y:S01]  /*685e0*/  IMAD.MOV.U32 R166, RZ, RZ, R163 ;  /* 0x000000ffffa67224 */ /* 0x000fe200078e00a3 */
[----:B------:R0:W-:Y:S01]  /*685f0*/  STL [R1+0x8cc], R10 ;  /* 0x0008cc0a01007387 */ /* 0x0001e20000100800 */
[----:B------:R-:W-:Y:S02]  /*68600*/  IMAD.MOV.U32 R163, RZ, RZ, R160 ;  /* 0x000000ffffa37224 */ /* 0x000fe400078e00a0 */
[----:B------:R-:W-:Y:S01]  /*68610*/  IMAD.MOV.U32 R160, RZ, RZ, R157 ;  /* 0x000000ffffa07224 */ /* 0x000fe200078e009d */
[----:B------:R1:W-:Y:S01]  /*68620*/  STL [R1+0xf60], R9 ;  /* 0x000f600901007387 */ /* 0x0003e20000100800 */
[----:B------:R-:W-:-:S03]  /*68630*/  IMAD.MOV.U32 R157, RZ, RZ, R154 ;  /* 0x000000ffff9d7224 */ /* 0x000fc600078e009a */
[----:B------:R-:W3:Y:S01]  /*68640*/  LDL.LU R154, [R1+0x574] ;  /* 0x00057400019a7983 */ /* 0x000ee20000300800 */
[----:B0-----:R-:W-:Y:S01]  /*68650*/  F2FP.SATFINITE.E4M3.F32.PACK_AB_MERGE_C R10, R172, R173, RZ ;  /* 0x000000adac0a723e */ /* 0x001fe200048070ff */
[----:B----4-:R-:W-:Y:S02]  /*68660*/  IMAD.MOV.U32 R171, RZ, RZ, R168 ;  /* 0x000000ffffab7224 */ /* 0x010fe400078e00a8 */
[----:B------:R-:W-:Y:S02]  /*68670*/  IMAD.MOV.U32 R168, RZ, RZ, R165 ;  /* 0x000000ffffa87224 */ /* 0x000fe400078e00a5 */
[----:B--2---:R-:W-:Y:S02]  /*68680*/  IMAD.MOV.U32 R170, RZ, RZ, R167 ;  /* 0x000000ffffaa7224 */ /* 0x004fe400078e00a7 */
        /* <DEDUP_REMOVED lines=9> */
[----:B------:R-:W2:Y:S04]  /*68720*/  LDL.LU R153, [R1+0x578] ;  /* 0x0005780001997983 */ /* 0x000ea80000300800 */
[----:B------:R-:W2:Y:S04]  /*68730*/  LDL.LU R152, [R1+0x57c] ;  /* 0x00057c0001987983 */ /* 0x000ea80000300800 */
[----:B------:R0:W-:Y:S01]  /*68740*/  STL [R1+0x8c4], R10 ;  /* 0x0008c40a01007387 */ /* 0x0001e20000100800 */
[----:B-1----:R-:W-:Y:S01]  /*68750*/  VIADD R9, R9, UR5 ;  /* 0x0000000509097c36 */ /* 0x002fe20008000000 */
[----:B------:R-:W-:Y:S01]  /*68760*/  ULDC UR5, c[0x0][0x248] ;  /* 0x0000920000057ab9 */ /* 0x000fe20000000800 */
[----:B0-----:R-:W-:-:S05]  /*68770*/  F2FP.SATFINITE.E4M3.F32.PACK_AB_MERGE_C R10, R170, R171, RZ ;  /* 0x000000abaa0a723e */ /* 0x001fca00048070ff */
[----:B------:R0:W-:Y:S01]  /*68780*/  STL [R1+0x8b8], R10 ;  /* 0x0008b80a01007387 */ /* 0x0001e20000100800 */
[----:B------:R-:W-:-:S03]  /*68790*/  F2FP.SATFINITE.E4M3.F32.PACK_AB_MERGE_C R166, R166, R167, RZ ;  /* 0x000000a7a6a6723e */ /* 0x000fc600048070ff */
[----:B------:R1:W-:Y:S01]  /*687a0*/  STL [R1+0xf58], R9 ;  /* 0x000f580901007387 */ /* 0x0003e20000100800 */
[----:B0-----:R-:W-:Y:S01]  /*687b0*/  F2FP.SATFINITE.E4M3.F32.PACK_AB_MERGE_C R10, R168, R169, RZ ;  /* 0x000000a9a80a723e */ /* 0x001fe200048070ff */
[----:B-1----:R-:W-:-:S04]  /*687c0*/  VIADD R9, R9, UR5 ;  /* 0x0000000509097c36 */ /* 0x002fc80008000000 */
[----:B------:R0:W-:Y:S01]  /*687d0*/  STL [R1+0x8b0], R10 ;  /* 0x0008b00a01007387 */ /* 0x0001e20000100800 */
[----:B------:R-:W-:Y:S01]  /*687e0*/  ULDC UR5, c[0x0][0x248] ;  /* 0x0000920000057ab9 */ /* 0x000fe20000000800 */
[----:B------:R-:W-:Y:S02]  /*687f0*/  F2FP.SATFINITE.E4M3.F32.PACK_AB_MERGE_C R162, R162, R163, RZ ;  /* 0x000000a3a2a2723e */ /* 0x000fe400048070ff */
[----:B------:R-:W-:Y:S01]  /*68800*/  STL [R1+0x8dc], R166 ;  /* 0x0008dca601007387 */ /* 0x000fe20000100800 */
[----:B0-----:R-:W-:-:S03]  /*68810*/  F2FP.SATFINITE.E4M3.F32.PACK_AB_MERGE_C R10, R164, R165, RZ ;  /* 0x000000a5a40a723e */ /* 0x001fc600048070ff */
[----:B------:R0:W-:Y:S04]  /*68820*/  STL [R1+0xf50], R9 ;  /* 0x000f500901007387 */ /* 0x0001e80000100800 */
[----:B------:R1:W-:Y:S01]  /*68830*/  STL [R1+0x8d4], R10 ;  /* 0x0008d40a01007387 */ /* 0x0003e20000100800 */
[----:B------:R-:W-:Y:S01]  /*68840*/  F2FP.SATFINITE.E4M3.F32.PACK_AB_MERGE_C R158, R158, R159, RZ ;  /* 0x0000009f9e9e723e */ /* 0x000fe200048070ff */
[----:B0-----:R-:W-:Y:S01]  /*68850*/  VIADD R9, R9, UR5 ;  /* 0x0000000509097c36 */ /* 0x001fe20008000000 */
[----:B------:R-:W-:Y:S01]  /*68860*/  ULDC UR5, c[0x0][0x248] ;  /* 0x0000920000057ab9 */ /* 0x000fe20000000800 */
[----:B-1----:R-:W-:Y:S01]  /*68870*/  F2FP.SATFINITE.E4M3.F32.PACK_AB_MERGE_C R10, R160, R161, RZ ;  /* 0x000000a1a00a723e */ /* 0x002fe200048070ff */
[----:B------:R-:W-:Y:S04]  /*68880*/  STL [R1+0x8c8], R162 ;  /* 0x0008c8a201007387 */ /* 0x000fe80000100800 */
[----:B------:R0:W-:Y:S04]  /*68890*/  STL [R1+0xf44], R9 ;  /* 0x000f440901007387 */ /* 0x0001e80000100800 */
[----:B------:R1:W-:Y:S01]  /*688a0*/  STL [R1+0x8c0], R10 ;  /* 0x0008c00a01007387 */ /* 0x0003e20000100800 */
[----:B---3--:R-:W-:Y:S01]  /*688b0*/  F2FP.SATFINITE.E4M3.F32.PACK_AB_MERGE_C R154, R154, R155, RZ ;  /* 0x0000009b9a9a723e */ /* 0x008fe200048070ff */
[----:B0-----:R-:W-:Y:S01]  /*688c0*/  VIADD R9, R9, UR5 ;  /* 0x0000000509097c36 */ /* 0x001fe20008000000 */
[----:B------:R-:W-:Y:S01]  /*688d0*/  ULDC UR5, c[0x0][0x248] ;  /* 0x0000920000057ab9 */ /* 0x000fe20000000800 */
[----:B-1----:R-:W-:Y:S01]  /*688e0*/  F2FP.SATFINITE.E4M3.F32.PACK_AB_MERGE_C R10, R156, R157, RZ ;  /* 0x0000009d9c0a723e */ /* 0x002fe200048070ff */
[----:B------:R-:W-:Y:S04]  /*688f0*/  STL [R1+0x8ec], R158 ;  /* 0x0008ec9e01007387 */ /* 0x000fe80000100800 */
[----:B------:R0:W-:Y:S04]  /*68900*/  STL [R1+0xf3c], R9 ;  /* 0x000f3c0901007387 */ /* 0x0001e80000100800 */
[----:B------:R-:W-:Y:S01]  /*68910*/  STL [R1+0x8e4], R10 ;  /* 0x0008e40a01007387 */ /* 0x000fe20000100800 */
[----:B0-----:R-:W-:-:S03]  /*68920*/  VIADD R9, R9, UR5 ;  /* 0x0000000509097c36 */ /* 0x001fc60008000000 */
[----:B------:R-:W-:Y:S01]  /*68930*/  STL [R1+0x8d8], R154 ;  /* 0x0008d89a01007387 */ /* 0x000fe20000100800 */
[----:B------:R-:W-:-:S03]  /*68940*/  ULDC UR5, c[0x0][0x248] ;  /* 0x0000920000057ab9 */ /* 0x000fc60000000800 */
[----:B------:R0:W-:Y:S02]  /*68950*/  STL [R1+0xf34], R9 ;  /* 0x000f340901007387 */ /* 0x0001e40000100800 */
[----:B0-----:R-:W-:Y:S01]  /*68960*/  VIADD R9, R9, UR5 ;  /* 0x0000000509097c36 */ /* 0x001fe20008000000 */
[----:B------:R-:W-:Y:S01]  /*68970*/  ULDC UR5, c[0x0][0x248] ;  /* 0x0000920000057ab9 */ /* 0x000fe20000000800 */
        /* <DEDUP_REMOVED lines=9> */
[----:B------:R-:W-:Y:S01]  /*68a10*/  IMAD.MOV.U32 R162, RZ, RZ, R12 ;  /* 0x000000ffffa27224 */ /* 0x000fe200078e000c */
[----:B--2---:R-:W-:-:S05]  /*68a20*/  F2FP.SATFINITE.E4M3.F32.PACK_AB_MERGE_C R10, R152, R153, RZ ;  /* 0x00000099980a723e */ /* 0x004fca00048070ff */
[----:B------:R-:W-:Y:S04]  /*68a30*/  STL [R1+0x8d0], R10 ;  /* 0x0008d00a01007387 */ /* 0x000fe80000100800 */
[----:B------:R-:W2:Y:S04]  /*68a40*/  LDL.LU R171, [R1+0x588] ;  /* 0x0005880001ab7983 */ /* 0x000ea80000300800 */
[----:B------:R-:W2:Y:S04]  /*68a50*/  LDL.LU R170, [R1+0x58c] ;  /* 0x00058c0001aa7983 */ /* 0x000ea80000300800 */
[----:B------:R0:W-:Y:S04]  /*68a60*/  STL [R1+0xf2c], R9 ;  /* 0x000f2c0901007387 */ /* 0x0001e80000100800 */
[----:B------:R-:W3:Y:S04]  /*68a70*/  LDL.LU R161, [R1+0x5b0] ;  /* 0x0005b00001a17983 */ /* 0x000ee80000300800 */
        /* <DEDUP_REMOVED lines=19> */
[----:B------:R-:W-:Y:S01]  /*68bb0*/  F2FP.SATFINITE.E4M3.F32.PACK_AB_MERGE_C R172, R172, R173, RZ ;  /* 0x000000adacac723e */ /* 0x000fe200048070ff */
[----:B0-----:R-:W-:Y:S01]  /*68bc0*/  VIADD R9, R9, UR5 ;  /* 0x0000000509097c36 */ /* 0x001fe20008000000 */
[----:B------:R-:W-:Y:S01]  /*68bd0*/  F2FP.SATFINITE.E4M3.F32.PACK_AB_MERGE_C R168, R168, R169, RZ ;  /* 0x000000a9a8a8723e */ /* 0x000fe200048070ff */
[----:B------:R-:W-:-:S02]  /*68be0*/  ULDC UR5, c[0x0][0x248] ;  /* 0x0000920000057ab9 */ /* 0x000fc40000000800 */
[----:B------:R-:W-:Y:S01]  /*68bf0*/  STL [R1+0x8fc], R172 ;  /* 0x0008fcac01007387 */ /* 0x000fe20000100800 */
[----:B------:R-:W-:Y:S02]  /*68c00*/  F2FP.SATFINITE.E4M3.F32.PACK_AB_MERGE_C R164, R164, R165, RZ ;  /* 0x000000a5a4a4723e */ /* 0x000fe400048070ff */
[----:B--2---:R-:W-:-:S05]  /*68c10*/  F2FP.SATFINITE.E4M3.F32.PACK_AB_MERGE_C R10, R170, R171, RZ ;  /* 0x000000abaa0a723e */ /* 0x004fca00048070ff */
[----:B------:R0:W-:Y:S04]  /*68c20*/  STL [R1+0x8f4], R10 ;  /* 0x0008f40a01007387 */ /* 0x0001e80000100800 */
[----:B------:R-:W-:Y:S01]  /*68c30*/  STL [R1+0x8e8], R168 ;  /* 0x0008e8a801007387 */ /* 0x000fe20000100800 */
[----:B0-----:R-:W-:-:S03]  /*68c40*/  F2FP.SATFINITE.E4M3.F32.PACK_AB_MERGE_C R10, R166, R167, RZ ;  /* 0x000000a7a60a723e */ /* 0x001fc600048070ff */
        /* <DEDUP_REMOVED lines=8> */
[----:B------:R1:W-:Y:S01]  /*68cd0*/  STL [R1+0x904], R10 ;  /* 0x0009040a01007387 */ /* 0x0003e20000100800 */
[----:B----4-:R-:W-:Y:S01]  /*68ce0*/  F2FP.SATFINITE.E4M3.F32.PACK_AB_MERGE_C R156, R156, R157, RZ ;  /* 0x0000009d9c9c723e */ /* 0x010fe200048070ff */
[----:B0-----:R-:W-:Y:S01]  /*68cf0*/  VIADD R9, R9, UR5 ;  /* 0x0000000509097c36 */ /* 0x001fe20008000000 */
[----:B------:R-:W-:Y:S01]  /*68d00*/  ULDC UR5, c[0x0][0x248] ;  /* 0x0000920000057ab9 */ /* 0x000fe20000000800 */
[----:B-1----:R-:W-:Y:S01]  /*68d10*/  F2FP.SATFINITE.E4M3.F32.PACK_AB_MERGE_C R10, R158, R159, RZ ;  /* 0x0000009f9e0a723e */ /* 0x002fe200048070ff */
[----:B------:R-:W-:Y:S04]  /*68d20*/  STL [R1+0x8f8], R160 ;  /* 0x0008f8a001007387 */ /* 0x000fe80000100800 */
        /* <DEDUP_REMOVED lines=23> */
[----:B0-----:R-:W-:-:S03]  /*68ea0*/  VIADD R9, R9, UR5 ;  /* 0x0000000509097c36 */ /* 0x001fc60008000000 */
[----:B------:R-:W-:Y:S01]  /*68eb0*/  STL [R1+0x918], R16 ;  /* 0x0009181001007387 */ /* 0x000fe20000100800 */
[----:B------:R-:W-:Y:S01]  /*68ec0*/  ULDC UR5, c[0x0][0x248] ;  /* 0x0000920000057ab9 */ /* 0x000fe20000000800 */
[----:B-1----:R-:W-:Y:S02]  /*68ed0*/  F2FP.SATFINITE.E4M3.F32.PACK_AB_MERGE_C R10, R12, R14, RZ ;  /* 0x0000000e0c0a723e */ /* 0x002fe400048070ff */
[----:B------:R0:W-:Y:S04]  /*68ee0*/  STL [R1+0xef4], R9 ;  /* 0x000ef40901007387 */ /* 0x0001e80000100800 */
[----:B------:R-:W-:Y:S04]  /*68ef0*/  STL [R1+0x910], R10 ;  /* 0x0009100a01007387 */ /* 0x000fe80000100800 */
[----:B------:R-:W2:Y:S01]  /*68f00*/  LDL.LU R173, [R1+0x200] ;  /* 0x0002000001ad7983 */ /* 0x000ea20000300800 */
[----:B0-----:R-:W-:Y:S01]  /*68f10*/  VIADD R9, R9, UR5 ;  /* 0x0000000509097c36 */ /* 0x001fe20008000000 */
[----:B------:R-:W-:-:S02]  /*68f20*/  ULDC UR5, c[0x0][0x248] ;  /* 0x0000920000057ab9 */ /* 0x000fc40000000800 */
[----:B------:R-:W2:Y:S04]  /*68f30*/  LDL.LU R172, [R1+0x204] ;  /* 0x0002040001ac7983 */ /* 0x000ea80000300800 */
[----:B------:R-:W3:Y:S04]  /*68f40*/  LDL.LU R171, [R1+0x208] ;  /* 0x0002080001ab7983 */ /* 0x000ee80000300800 */
[----:B------:R-:W3:Y:S04]  /*68f50*/  LDL.LU R170, [R1+0x20c] ;  /* 0x00020c0001aa7983 */ /* 0x000ee80000300800 */
[----:B------:R-:W4:Y:S04]  /*68f60*/  LDL.LU R169, [R1+0x210] ;  /* 0x0002100001a97983 */ /* 0x000f280000300800 */
[----:B------:R-:W4:Y:S04]  /*68f70*/  LDL.LU R168, [R1+0x214] ;  /* 0x0002140001a87983 */ /* 0x000f280000300800 */
[----:B------:R-:W4:Y:S04]  /*68f80*/  LDL.LU R167, [R1+0x218] ;  /* 0x0002180001a77983 */ /* 0x000f280000300800 */
        /* <DEDUP_REMOVED lines=26> */
[----:B0-----:R-:W-:Y:S01]  /*69130*/  VIADD R9, R9, UR5 ;  /* 0x0000000509097c36 */ /* 0x001fe20008000000 */
[----:B------:R-:W-:Y:S01]  /*69140*/  ULDC UR5, c[0x0][0x248] ;  /* 0x0000920000057ab9 */ /* 0x000fe20000000800 */
[----:B--2---:R-:W-:-:S02]  /*69150*/  F2FP.SATFINITE.E4M3.F32.PACK_AB_MERGE_C R172, R172, R173, RZ ;  /* 0x000000adacac723e */ /* 0x004fc400048070ff */
[----:B---3--:R-:W-:-:S03]  /*69160*/  F2FP.SATFINITE.E4M3.F32.PACK_AB_MERGE_C R10, R170, R171, RZ ;  /* 0x000000abaa0a723e */ /* 0x008fc600048070ff */
[----:B------:R-:W-:Y:S04]  /*69170*/  STL [R1+0x93c], R172 ;  /* 0x00093cac01007387 */ /* 0x000fe80000100800 */
[----:B------:R0:W-:Y:S01]  /*69180*/  STL [R1+0x934], R10 ;  /* 0x0009340a01007387 */ /* 0x0001e20000100800 */
[----:B----4-:R-:W-:-:S05]  /*69190*/  F2FP.SATFINITE.E4M3.F32.PACK_AB_MERGE_C R168, R168, R169, RZ ;  /* 0x000000a9a8a8723e */ /* 0x010fca00048070ff */
[----:B------:R-:W-:Y:S01]  /*691a0*/  STL [R1+0x928], R168 ;  /* 0x000928a801007387 */ /* 0x000fe20000100800 */
[----:B0-----:R-:W-:-:S03]  /*691b0*/  F2FP.SATFINITE.E4M3.F32.PACK_AB_MERGE_C R10, R166, R167, RZ ;  /* 0x000000a7a60a723e */ /* 0x001fc600048070ff */
[----:B------:R0:W-:Y:S04]  /*691c0*/  STL [R1+0xee4], R9 ;  /* 0x000ee40901007387 */ /* 0x0001e80000100800 */
[----:B------:R1:W-:Y:S01]  /*691d0*/  STL [R1+0x920], R10 ;  /* 0x0009200a01007387 */ /* 0x0003e20000100800 */
[----:B------:R-:W-:Y:S01]  /*691e0*/  F2FP.SATFINITE.E4M3.F32.PACK_AB_MERGE_C R164, R164, R165, RZ ;  /* 0x000000a5a4a4723e */ /* 0x000fe200048070ff */
[----:B0-----:R-:W-:Y:S01]  /*691f0*/  VIADD R9, R9, UR5 ;  /* 0x0000000509097c36 */ /* 0x001fe20008000000 */
[----:B------:R-:W-:-:S03]  /*69200*/  ULDC UR5, c[0x0][0x248] ;  /* 0x0000920000057ab9 */ /* 0x000fc60000000800 */
[----:B------:R-:W-:Y:S01]  /*69210*/  STL [R1+0x94c], R164 ;  /* 0x00094ca401007387 */ /* 0x000fe20000100800 */
[----:B-1----:R-:W-:-:S03]  /*69220*/  F2FP.SATFINITE.E4M3.F32.PACK_AB_MERGE_C R10, R162, R163, RZ ;  /* 0x000000a3a20a723e */ /* 0x002fc600048070ff */
        /* <DEDUP_REMOVED lines=301> */
[----:B------:R-:W2:Y:S01]  /*6a500*/  LDL.LU R173, [R1] ;  /* 0x0000000001ad7983 */ /* 0x000ea20000300800 */
        /* <DEDUP_REMOVED lines=349> */
[----:B------:R0:W-:Y:S01]  /*6bae0*/  STL [R1+0xc4c], R9 ;  /* 0x000c4c0901007387 */ /* 0x0001e20000100800 */
[----:B------:R-:W-:-:S03]  /*6baf0*/  F2FP.SATFINITE.E4M3.F32.PACK_AB_MERGE_C R12, R25, R24, RZ ;  /* 0x00000018190c723e */ /* 0x000fc600048070ff */
[----:B------:R1:W-:Y:S01]  /*6bb00*/  STL [R1+0x558], R10 ;  /* 0x0005580a01007387 */ /* 0x0003e20000100800 */
[----:B0-----:R-:W-:Y:S01]  /*6bb10*/  VIADD R9, R9, UR5 ;  /* 0x0000000509097c36 */ /* 0x001fe20008000000 */
[----:B------:R-:W-:Y:S01]  /*6bb20*/  ULDC UR5, c[0x0][0x248] ;  /* 0x0000920000057ab9 */ /* 0x000fe20000000800 */
[----:B-1----:R-:W-:Y:S01]  /*6bb30*/  F2FP.SATFINITE.E4M3.F32.PACK_AB_MERGE_C R10, R27, R26, RZ ;  /* 0x0000001a1b0a723e */ /* 0x002fe200048070ff */
[----:B------:R0:W-:Y:S04]  /*6bb40*/  STL [R1+0x584], R12 ;  /* 0x0005840c01007387 */ /* 0x0001e80000100800 */
[----:B------:R1:W-:Y:S04]  /*6bb50*/  STL [R1+0xc54], R9 ;  /* 0x000c540901007387 */ /* 0x0003e80000100800 */
[----:B------:R2:W-:Y:S01]  /*6bb60*/  STL [R1+0x57c], R10 ;  /* 0x00057c0a01007387 */ /* 0x0005e20000100800 */
[----:B0-----:R-:W-:Y:S01]  /*6bb70*/  F2FP.SATFINITE.E4M3.F32.PACK_AB_MERGE_C R12, R29, R28, RZ ;  /* 0x0000001c1d0c723e */ /* 0x001fe200048070ff */
[----:B-1----:R-:W-:Y:S01]  /*6bb80*/  VIADD R9, R9, UR5 ;  /* 0x0000000509097c36 */ /* 0x002fe20008000000 */
[----:B------:R-:W-:Y:S01]  /*6bb90*/  ULDC UR5, c[0x0][0x248] ;  /* 0x0000920000057ab9 */ /* 0x000fe20000000800 */
[----:B--2---:R-:W-:-:S02]  /*6bba0*/  F2FP.SATFINITE.E4M3.F32.PACK_AB_MERGE_C R10, R31, R30, RZ ;  /* 0x0000001e1f0a723e */ /* 0x004fc400048070ff */
        /* <DEDUP_REMOVED lines=165> */
[----:B-1----:R-:W-:-:S04]  /*6c600*/  VIADD R9, R9, UR5 ;  /* 0x0000000509097c36 */ /* 0x002fc80008000000 */
[----:B------:R0:W-:Y:S01]  /*6c610*/  STL [R1+0x5f0], R12 ;  /* 0x0005f00c01007387 */ /* 0x0001e20000100800 */
[----:B------:R-:W-:Y:S01]  /*6c620*/  ULDC UR5, c[0x0][0x248] ;  /* 0x0000920000057ab9 */ /* 0x000fe20000000800 */
[----:B--2---:R-:W-:Y:S02]  /*6c630*/  F2FP.SATFINITE.E4M3.F32.PACK_AB_MERGE_C R10, R127, R126, RZ ;  /* 0x0000007e7f0a723e */ /* 0x004fe400048070ff */
[----:B------:R1:W-:Y:S04]  /*6c640*/  STL [R1+0xd08], R9 ;  /* 0x000d080901007387 */ /* 0x0003e80000100800 */
[----:B------:R2:W-:Y:S04]  /*6c650*/  STL [R1+0x5bc], R10 ;  /* 0x0005bc0a01007387 */ /* 0x0005e80000100800 */
[----:B0-----:R-:W3:Y:S01]  /*6c660*/  LDL.LU R12, [R1+0x1d54] ;  /* 0x001d5400010c7983 */ /* 0x001ee20000300800 */
[----:B-1----:R-:W-:Y:S01]  /*6c670*/  VIADD R9, R9, UR5 ;  /* 0x0000000509097c36 */ /* 0x002fe20008000000 */
[----:B------:R-:W-:Y:S01]  /*6c680*/  ULDC UR5, c[0x0][0x248] ;  /* 0x0000920000057ab9 */ /* 0x000fe20000000800 */
[----:B--2---:R-:W-:-:S02]  /*6c690*/  F2FP.SATFINITE.E4M3.F32.PACK_AB_MERGE_C R10, R129, R128, RZ ;  /* 0x00000080810a723e */ /* 0x004fc400048070ff */
[----:B------:R-:W-:-:S03]  /*6c6a0*/  F2FP.SATFINITE.E4M3.F32.PACK_AB_MERGE_C R14, R133, R132, RZ ;  /* 0x00000084850e723e */ /* 0x000fc600048070ff */
[----:B------:R0:W-:Y:S04]  /*6c6b0*/  STL [R1+0x7fc], R10 ;  /* 0x0007fc0a01007387 */ /* 0x0001e80000100800 */
[----:B------:R1:W-:Y:S01]  /*6c6c0*/  STL [R1+0xcb8], R9 ;  /* 0x000cb80901007387 */ /* 0x0003e20000100800 */
[----:B0-----:R-:W-:Y:S01]  /*6c6d0*/  F2FP.SATFINITE.E4M3.F32.PACK_AB_MERGE_C R10, R131, R130, RZ ;  /* 0x00000082830a723e */ /* 0x001fe200048070ff */
[----:B-1----:R-:W-:-:S04]  /*6c6e0*/  VIADD R9, R9, UR5 ;  /* 0x0000000509097c36 */ /* 0x002fc80008000000 */
[----:B------:R0:W-:Y:S01]  /*6c6f0*/  STL [R1+0x7cc], R10 ;  /* 0x0007cc0a01007387 */ /* 0x0001e20000100800 */
[----:B------:R-:W-:-:S03]  /*6c700*/  ULDC UR5, c[0x0][0x248] ;  /* 0x0000920000057ab9 */ /* 0x000fc60000000800 */
[----:B------:R1:W-:Y:S04]  /*6c710*/  STL [R1+0x5ec], R14 ;  /* 0x0005ec0e01007387 */ /* 0x0003e80000100800 */
[----:B------:R2:W-:Y:S01]  /*6c720*/  STL [R1+0xc90], R9 ;  /* 0x000c900901007387 */ /* 0x0005e20000100800 */
[----:B0-----:R-:W-:Y:S02]  /*6c730*/  F2FP.SATFINITE.E4M3.F32.PACK_AB_MERGE_C R10, R135, R134, RZ ;  /* 0x00000086870a723e */ /* 0x001fe400048070ff */
[----:B-1----:R-:W-:-:S03]  /*6c740*/  F2FP.SATFINITE.E4M3.F32.PACK_AB_MERGE_C R14, R137, R136, RZ ;  /* 0x00000088890e723e */ /* 0x002fc600048070ff */
[----:B------:R0:W-:Y:S01]  /*6c750*/  STL [R1+0x5b8], R10 ;  /* 0x0005b80a01007387 */ /* 0x0001e20000100800 */
[----:B--2---:R-:W-:Y:S01]  /*6c760*/  VIADD R9, R9, UR5 ;  /* 0x0000000509097c36 */ /* 0x004fe20008000000 */
[----:B------:R-:W-:Y:S02]  /*6c770*/  ULDC UR5, c[0x0][0x248] ;  /* 0x0000920000057ab9 */ /* 0x000fe40000000800 */
        /* <DEDUP_REMOVED lines=21> */
[----:B------:R-:W-:Y:S04]  /*6c8d0*/  STL [R1+0x5e4], R14 ;  /* 0x0005e40e01007387 */ /* 0x000fe80000100800 */
[----:B------:R1:W-:Y:S01]  /*6c8e0*/  STL [R1+0xb80], R9 ;  /* 0x000b800901007387 */ /* 0x0003e20000100800 */
[----:B0-----:R-:W-:-:S05]  /*6c8f0*/  F2FP.SATFINITE.E4M3.F32.PACK_AB_MERGE_C R10, R151, R150, RZ ;  /* 0x00000096970a723e */ /* 0x001fca00048070ff */
[----:B------:R0:W-:Y:S01]  /*6c900*/  STL [R1+0x5b0], R10 ;  /* 0x0005b00a01007387 */ /* 0x0001e20000100800 */
[----:B-1----:R-:W-:Y:S01]  /*6c910*/  VIADD R9, R9, UR5 ;  /* 0x0000000509097c36 */ /* 0x002fe20008000000 */
[----:B------:R-:W-:-:S04]  /*6c920*/  ULDC UR5, c[0x0][0x248] ;  /* 0x0000920000057ab9 */ /* 0x000fc80000000800 */
[----:B------:R1:W-:Y:S01]  /*6c930*/  STL [R1+0xb48], R9 ;  /* 0x000b480901007387 */ /* 0x0003e20000100800 */
[----:B0-----:R-:W-:Y:S02]  /*6c940*/  VIADD R10, R0, 0x1ff ;  /* 0x000001ff000a7836 */ /* 0x001fe40000000000 */
[----:B-1----:R-:W-:Y:S01]  /*6c950*/  VIADD R9, R9, UR5 ;  /* 0x0000000509097c36 */ /* 0x002fe20008000000 */
[----:B------:R-:W-:-:S03]  /*6c960*/  ULDC UR5, c[0x0][0x248] ;  /* 0x0000920000057ab9 */ /* 0x000fc60000000800 */
[----:B------:R-:W-:Y:S01]  /*6c970*/  VIADD R14, R9, UR8 ;  /* 0x00000008090e7c36 */ /* 0x000fe20008000000 */
[----:B------:R-:W-:Y:S01]  /*6c980*/  STL [R1+0xb4c], R9 ;  /* 0x000b4c0901007387 */ /* 0x000fe20000100800 */
[----:B------:R-:W-:-:S03]  /*6c990*/  ULDC UR8, c[0x0][0x22c] ;  /* 0x00008b0000087ab9 */ /* 0x000fc60000000800 */
[----:B------:R0:W-:Y:S02]  /*6c9a0*/  STL [R1+0xb84], R14 ;  /* 0x000b840e01007387 */ /* 0x0001e40000100800 */
[----:B0-----:R-:W-:Y:S01]  /*6c9b0*/  VIADD R14, R14, UR5 ;  /* 0x000000050e0e7c36 */ /* 0x001fe20008000000 */
[----:B------:R-:W-:-:S04]  /*6c9c0*/  ULDC UR5, c[0x0][0x248] ;  /* 0x0000920000057ab9 */ /* 0x000fc80000000800 */
[----:B------:R-:W-:Y:S01]  /*6c9d0*/  STL [R1+0xbac], R14 ;  /* 0x000bac0e01007387 */ /* 0x000fe20000100800 */
[----:B---3--:R-:W-:Y:S01]  /*6c9e0*/  ISETP.GE.AND P6, PT, R12, UR10, PT ;  /* 0x0000000a0c007c0c */ /* 0x008fe2000bfc6270 */
[----:B------:R-:W-:Y:S01]  /*6c9f0*/  VIADD R9, R0, 0xb1 ;  /* 0x000000b100097836 */ /* 0x000fe20000000000 */
[----:B------:R-:W-:Y:S02]  /*6ca00*/  ULDC UR10, c[0x0][0x248] ;  /* 0x00009200000a7ab9 */ /* 0x000fe40000000800 */
[----:B------:R-:W-:Y:S01]  /*6ca10*/  ISETP.LT.AND P5, PT, R10, UR9, !P6 ;  /* 0x000000090a007c0c */ /* 0x000fe2000f7a1270 */
[----:B------:R-:W-:Y:S01]  /*6ca20*/  VIADD R10, R14, UR5 ;  /* 0x000000050e0a7c36 */ /* 0x000fe20008000000 */
[----:B------:R-:W-:Y:S01]  /*6ca30*/  ISETP.LT.AND P0, PT, R9, UR11, !P6 ;  /* 0x0000000b09007c0c */ /* 0x000fe2000f701270 */
[----:B------:R-:W-:Y:S01]  /*6ca40*/  ULDC UR5, c[0x0][0x248] ;  /* 0x0000920000057ab9 */ /* 0x000fe20000000800 */
[----:B------:R-:W-:Y:S02]  /*6ca50*/  ULDC UR9, c[0x0][0x248] ;  /* 0x0000920000097ab9 */ /* 0x000fe40000000800 */
[----:B------:R0:W-:Y:S01]  /*6ca60*/  STL [R1+0xc04], R10 ;  /* 0x000c040a01007387 */ /* 0x0001e20000100800 */
[C---:B------:R-:W-:Y:S01]  /*6ca70*/  VIADD R9, R0.reuse, 0xb0 ;  /* 0x000000b000097836 */ /* 0x040fe20000000000 */
[----:B------:R-:W-:Y:S01]  /*6ca80*/  MOV R251, UR4 ;  /* 0x0000000400fb7c02 */ /* 0x000fe20008000f00 */
[----:B------:R-:W-:Y:S01]  /*6ca90*/  VIADD R19, R0, 0xad ;  /* 0x000000ad00137836 */ /* 0x000fe20000000000 */
[----:B------:R-:W2:Y:S01]  /*6caa0*/  LDL.LU R16, [R1+0x1d50] ;  /* 0x001d500001107983 */ /* 0x000ea20000300800 */
[----:B------:R-:W-:-:S04]  /*6cab0*/  ULDC UR11, c[0x0][0x248] ;  /* 0x00009200000b7ab9 */ /* 0x000fc80000000800 */
[----:B------:R-:W-:Y:S01]  /*6cac0*/  @P0 LOP3.LUT R8, R8, 0x1000000, RZ, 0xfc, !PT ;  /* 0x0100000008080812 */ /* 0x000fe200078efcff */
[----:B0-----:R-:W-:Y:S01]  /*6cad0*/  VIADD R10, R10, UR5 ;  /* 0x000000050a0a7c36 */ /* 0x001fe20008000000 */
[----:B------:R-:W-:Y:S01]  /*6cae0*/  ISETP.LT.AND P0, PT, R9, UR8, !P6 ;  /* 0x0000000809007c0c */ /* 0x000fe2000f701270 */
[----:B------:R-:W-:-:S03]  /*6caf0*/  ULDC UR5, c[0x0][0x248] ;  /* 0x0000920000057ab9 */ /* 0x000fc60000000800 */
[----:B------:R0:W-:Y:S01]  /*6cb00*/  STL [R1+0xc2c], R10 ;  /* 0x000c2c0a01007387 */ /* 0x0001e20000100800 */
[----:B------:R-:W-:Y:S01]  /*6cb10*/  VIADD R9, R0, 0xaf ;  /* 0x000000af00097836 */ /* 0x000fe20000000000 */
[----:B------:R-:W-:Y:S01]  /*6cb20*/  LOP3.LUT R8, R8, 0xff7fffff, RZ, 0xc0, !PT ;  /* 0xff7fffff08087812 */ /* 0x000fe200078ec0ff */
[----:B------:R-:W-:Y:S01]  /*6cb30*/  ULDC UR8, c[0x0][0x22c] ;  /* 0x00008b0000087ab9 */ /* 0x000fe20000000800 */
[----:B0-----:R-:W-:Y:S01]  /*6cb40*/  VIADD R10, R10, UR5 ;  /* 0x000000050a0a7c36 */ /* 0x001fe20008000000 */
[----:B------:R-:W-:-:S04]  /*6cb50*/  ULDC UR5, c[0x0][0x248] ;  /* 0x0000920000057ab9 */ /* 0x000fc80000000800 */
[----:B------:R-:W-:Y:S01]  /*6cb60*/  @P0 LOP3.LUT R8, R8, 0x800000, RZ, 0xfc, !PT ;  /* 0x0080000008080812 */ /* 0x000fe200078efcff */
[----:B------:R0:W-:Y:S01]  /*6cb70*/  STL [R1+0xc94], R10 ;  /* 0x000c940a01007387 */ /* 0x0001e20000100800 */
[----:B------:R-:W-:Y:S01]  /*6cb80*/  ISETP.LT.AND P0, PT, R9, UR8, !P6 ;  /* 0x0000000809007c0c */ /* 0x000fe2000f701270 */
[----:B------:R-:W-:Y:S01]  /*6cb90*/  ULDC UR8, c[0x0][0x248] ;  /* 0x0000920000087ab9 */ /* 0x000fe20000000800 */
[----:B0-----:R-:W-:Y:S01]  /*6cba0*/  VIADD R10, R10, UR5 ;  /* 0x000000050a0a7c36 */ /* 0x001fe20008000000 */
[----:B------:R-:W-:-:S04]  /*6cbb0*/  ULDC UR5, c[0x0][0x244] ;  /* 0x0000910000057ab9 */ /* 0x000fc80000000800 */
[----:B------:R0:W-:Y:S01]  /*6cbc0*/  STL [R1+0xcbc], R10 ;  /* 0x000cbc0a01007387 */ /* 0x0001e20000100800 */
[----:B------:R-:W-:Y:S01]  /*6cbd0*/  IMAD R9, R12, UR5, RZ ;  /* 0x000000050c097c24 */ /* 0x000fe2000f8e02ff */
[----:B------:R-:W-:Y:S01]  /*6cbe0*/  ULDC UR5, c[0x0][0x22c] ;  /* 0x00008b0000057ab9 */ /* 0x000fe20000000800 */
[----:B0-----:R-:W-:-:S04]  /*6cbf0*/  VIADD R10, R10, UR8 ;  /* 0x000000080a0a7c36 */ /* 0x001fc80008000000 */
[----:B------:R-:W-:Y:S01]  /*6cc00*/  VIADD R14, R10, UR9 ;  /* 0x000000090a0e7c36 */ /* 0x000fe20008000000 */
[----:B------:R-:W-:Y:S01]  /*6cc10*/  STL [R1+0xd0c], R10 ;  /* 0x000d0c0a01007387 */ /* 0x000fe20000100800 */
[----:B------:R-:W-:Y:S01]  /*6cc20*/  VIADD R12, R0, 0xae ;  /* 0x000000ae000c7836 */ /* 0x000fe20000000000 */
[----:B------:R-:W0:Y:S01]  /*6cc30*/  S2R R17, SR_TID.X ;  /* 0x0000000000117919 */ /* 0x000e220000002100 */
[----:B------:R-:W-:Y:S01]  /*6cc40*/  LOP3.LUT R8, R8, 0xffbfffff, RZ, 0xc0, !PT ;  /* 0xffbfffff08087812 */ /* 0x000fe200078ec0ff */
[----:B------:R-:W-:Y:S01]  /*6cc50*/  ULDC.64 UR8, c[0x0][0x220] ;  /* 0x0000880000087ab9 */ /* 0x000fe20000000a00 */
[----:B------:R1:W-:Y:S01]  /*6cc60*/  STL [R1+0xd38], R14 ;  /* 0x000d380e01007387 */ /* 0x0003e20000100800 */
[----:B------:R-:W-:Y:S01]  /*6cc70*/  ISETP.LT.AND P1, PT, R12, UR5, !P6 ;  /* 0x000000050c007c0c */ /* 0x000fe2000f721270 */
[----:B------:R-:W-:Y:S01]  /*6cc80*/  ULDC UR5, c[0x0][0x248] ;  /* 0x0000920000057ab9 */ /* 0x000fe20000000800 */
[----:B-1----:R-:W-:Y:S01]  /*6cc90*/  VIADD R14, R14, UR10 ;  /* 0x0000000a0e0e7c36 */ /* 0x002fe20008000000 */
[----:B------:R-:W-:Y:S01]  /*6cca0*/  @P0 LOP3.LUT R8, R8, 0x400000, RZ, 0xfc, !PT ;  /* 0x0040000008080812 */ /* 0x000fe200078efcff */
[----:B------:R-:W-:-:S03]  /*6ccb0*/  ULDC UR10, c[0x0][0x248] ;  /* 0x00009200000a7ab9 */ /* 0x000fc60000000800 */
[----:B------:R1:W-:Y:S01]  /*6ccc0*/  STL [R1+0xd3c], R14 ;  /* 0x000d3c0e01007387 */ /* 0x0003e20000100800 */
[----:B------:R-:W-:Y:S01]  /*6ccd0*/  IADD3 R10, P0, R9, UR8, RZ ;  /* 0x00000008090a7c10 */ /* 0x000fe2000ff1e0ff */
[----:B------:R-:W-:Y:S01]  /*6cce0*/  ULDC UR8, c[0x0][0x248] ;  /* 0x0000920000087ab9 */ /* 0x000fe20000000800 */
[----:B-1----:R-:W-:Y:S01]  /*6ccf0*/  VIADD R14, R14, UR5 ;  /* 0x000000050e0e7c36 */ /* 0x002fe20008000000 */
[----:B------:R-:W-:-:S04]  /*6cd00*/  ULDC UR5, c[0x0][0x248] ;  /* 0x0000920000057ab9 */ /* 0x000fc80000000800 */
[----:B------:R1:W-:Y:S01]  /*6cd10*/  STL [R1+0xd60], R14 ;  /* 0x000d600e01007387 */ /* 0x0003e20000100800 */
[----:B------:R-:W-:Y:S01]  /*6cd20*/  LEA.HI.X.SX32 R9, R9, UR9, 0x1, P0 ;  /* 0x0000000909097c11 */ /* 0x000fe200080f0eff */
[----:B------:R-:W-:Y:S01]  /*6cd30*/  ULDC UR9, c[0x0][0x248] ;  /* 0x0000920000097ab9 */ /* 0x000fe20000000800 */
[----:B------:R-:W-:Y:S01]  /*6cd40*/  IADD3 R12, P0, R13, R10, RZ ;  /* 0x0000000a0d0c7210 */ /* 0x000fe20007f1e0ff */
[----:B-1----:R-:W-:Y:S01]  /*6cd50*/  VIADD R14, R14, UR5 ;  /* 0x000000050e0e7c36 */ /* 0x002fe20008000000 */
[----:B------:R-:W-:-:S04]  /*6cd60*/  ULDC UR5, c[0x0][0x248] ;  /* 0x0000920000057ab9 */ /* 0x000fc80000000800 */
[----:B------:R1:W-:Y:S01]  /*6cd70*/  STL [R1+0xd64], R14 ;  /* 0x000d640e01007387 */ /* 0x0003e20000100800 */
[----:B------:R-:W-:Y:S01]  /*6cd80*/  LEA.HI.X.SX32 R13, R13, R9, 0x1, P0 ;  /* 0x000000090d0d7211 */ /* 0x000fe200000f0eff */
[----:B-1----:R-:W-:Y:S01]  /*6cd90*/  VIADD R14, R14, UR8 ;  /* 0x000000080e0e7c36 */ /* 0x002fe20008000000 */
[----:B------:R-:W-:-:S04]  /*6cda0*/  ULDC UR8, c[0x0][0x248] ;  /* 0x0000920000087ab9 */ /* 0x000fc80000000800 */
[----:B------:R1:W-:Y:S01]  /*6cdb0*/  STL [R1+0xdc8], R14 ;  /* 0x000dc80e01007387 */ /* 0x0003e20000100800 */
[----:B0-----:R-:W-:-:S03]  /*6cdc0*/  IMAD.SHL.U32 R20, R17, 0x40, RZ ;  /* 0x0000004011147824 */ /* 0x001fc600078e00ff */
[----:B------:R0:W-:Y:S04]  /*6cdd0*/  STL [R1+0x1d68], R12 ;  /* 0x001d680c01007387 */ /* 0x0001e80000100800 */
[----:B------:R3:W-:Y:S01]  /*6cde0*/  STL [R1+0x1d58], R13 ;  /* 0x001d580d01007387 */ /* 0x0007e20000100800 */
[----:B------:R-:W-:Y:S02]  /*6cdf0*/  LOP3.LUT R20, R20, 0x400, RZ, 0xc0, !PT ;  /* 0x0000040014147812 */ /* 0x000fe400078ec0ff */
[----:B--2---:R-:W-:Y:S01]  /*6ce00*/  LOP3.LUT R18, R16, 0xf0, RZ, 0xc0, !PT ;  /* 0x000000f010127812 */ /* 0x004fe200078ec0ff */
[----:B------:R-:W-:Y:S01]  /*6ce10*/  VIADD R16, R14, UR5 ;  /* 0x000000050e107c36 */ /* 0x000fe20008000000 */
[----:B-1----:R-:W-:Y:S01]  /*6ce20*/  IADD3 R14, P0, R15, R10, RZ ;  /* 0x0000000a0f0e7210 */ /* 0x002fe20007f1e0ff */
[----:B------:R-:W-:-:S02]  /*6ce30*/  ULDC UR5, c[0x0][0x22c] ;  /* 0x00008b0000057ab9 */ /* 0x000fc40000000800 */
[----:B0-----:R-:W-:Y:S01]  /*6ce40*/  VIADD R12, R16, UR9 ;  /* 0x00000009100c7c36 */ /* 0x001fe20008000000 */
[----:B------:R-:W-:Y:S01]  /*6ce50*/  LEA.HI.X.SX32 R15, R15, R9, 0x1, P0 ;  /* 0x000000090f0f7211 */ /* 0x000fe200000f0eff */
[----:B------:R0:W-:Y:S01]  /*6ce60*/  STL [R1+0xdcc], R16 ;  /* 0x000dcc1001007387 */ /* 0x0001e20000100800 */
[----:B---3--:R-:W-:Y:S01]  /*6ce70*/  IADD3 R13, R20, UR4, R18 ;  /* 0x00000004140d7c10 */ /* 0x008fe2000fffe012 */
[----:B------:R-:W-:Y:S01]  /*6ce80*/  ULDC UR9, c[0x0][0x248] ;  /* 0x0000920000097ab9 */ /* 0x000fe20000000800 */
[----:B------:R-:W-:Y:S01]  /*6ce90*/  LOP3.LUT R8, R8, 0xffdfffff, RZ, 0xc0, !PT ;  /* 0xffdfffff08087812 */ /* 0x000fe200078ec0ff */
[----:B------:R-:W-:Y:S01]  /*6cea0*/  STL [R1+0x1d70], R14 ;  /* 0x001d700e01007387 */ /* 0x000fe20000100800 */
[----:B------:R-:W-:-:S03]  /*6ceb0*/  ULDC UR4, c[0x0][0x22c] ;  /* 0x00008b0000047ab9 */ /* 0x000fc60000000800 */
[----:B------:R-:W-:Y:S01]  /*6cec0*/  STL [R1+0x1d6c], R15 ;  /* 0x001d6c0f01007387 */ /* 0x000fe20000100800 */
[----:B0-----:R-:W-:-:S03]  /*6ced0*/  IADD3 R16, P0, R11, R10, RZ ;  /* 0x0000000a0b107210 */ /* 0x001fc60007f1e0ff */
[----:B------:R0:W-:Y:S01]  /*6cee0*/  STL [R1+0xdf0], R12 ;  /* 0x000df00c01007387 */ /* 0x0001e20000100800 */
[----:B------:R-:W-:-:S03]  /*6cef0*/  LEA.HI.X.SX32 R17, R11, R9, 0x1, P0 ;  /* 0x000000090b117211 */ /* 0x000fc600000f0eff */
[----:B------:R1:W-:Y:S01]  /*6cf00*/  STL [R1+0x1d84], R10 ;  /* 0x001d840a01007387 */ /* 0x0003e20000100800 */
[----:B------:R-:W-:Y:S01]  /*6cf10*/  ISETP.LT.AND P0, PT, R19, UR5, !P6 ;  /* 0x0000000513007c0c */ /* 0x000fe2000f701270 */
[----:B------:R-:W-:Y:S01]  /*6cf20*/  ULDC UR5, c[0x0][0x248] ;  /* 0x0000920000057ab9 */ /* 0x000fe20000000800 */
[----:B0-----:R-:W-:Y:S01]  /*6cf30*/  VIADD R12, R12, UR8 ;  /* 0x000000080c0c7c36 */ /* 0x001fe20008000000 */
[----:B------:R-:W-:Y:S01]  /*6cf40*/  STL [R1+0x1d90], R16 ;  /* 0x001d901001007387 */ /* 0x000fe20000100800 */
[----:B------:R-:W-:Y:S02]  /*6cf50*/  ULDC UR8, c[0x0][0x248] ;  /* 0x0000920000087ab9 */ /* 0x000fe40000000800 */
[----:B-1----:R-:W-:Y:S01]  /*6cf60*/  VIADD R10, R12, UR10 ;  /* 0x0000000a0c0a7c36 */ /* 0x002fe20008000000 */
[----:B------:R-:W-:Y:S01]  /*6cf70*/  STL [R1+0xdf4], R12 ;  /* 0x000df40c01007387 */ /* 0x000fe20000100800 */
[----:B------:R-:W-:-:S03]  /*6cf80*/  ULDC UR10, c[0x0][0x248] ;  /* 0x00009200000a7ab9 */ /* 0x000fc60000000800 */
[----:B------:R-:W-:Y:S04]  /*6cf90*/  STL [R1+0x1d8c], R17 ;  /* 0x001d8c1101007387 */ /* 0x000fe80000100800 */
[----:B------:R0:W-:Y:S04]  /*6cfa0*/  STL [R1+0x1d88], R9 ;  /* 0x001d880901007387 */ /* 0x0001e80000100800 */
[----:B------:R-:W-:Y:S01]  /*6cfb0*/  STL [R1+0x1d94], R13 ;  /* 0x001d940d01007387 */ /* 0x000fe20000100800 */
[----:B0-----:R-:W-:-:S03]  /*6cfc0*/  VIADD R9, R10, UR5 ;  /* 0x000000050a097c36 */ /* 0x001fc60008000000 */
[----:B------:R-:W-:Y:S01]  /*6cfd0*/  STL [R1+0xe14], R10 ;  /* 0x000e140a01007387 */ /* 0x000fe20000100800 */
[----:B------:R-:W-:-:S03]  /*6cfe0*/  ULDC UR5, c[0x0][0x248] ;  /* 0x0000920000057ab9 */ /* 0x000fc60000000800 */
[----:B------:R-:W-:Y:S04]  /*6cff0*/  STL [R1+0x1d98], R251 ;  /* 0x001d98fb01007387 */ /* 0x000fe80000100800 */
        /* <DEDUP_REMOVED lines=20> */
[----:B------:R-:W-:Y:S01]  /*6d140*/  @P1 LOP3.LUT R8, R8, 0x200000, RZ, 0xfc, !PT ;  /* 0x0020000008081812 */ /* 0x000fe200078efcff */
[C---:B------:R-:W-:Y:S01]  /*6d150*/  VIADD R10, R0.reuse, 0xb2 ;  /* 0x000000b2000a7836 */ /* 0x040fe20000000000 */
[----:B------:R-:W-:Y:S01]  /*6d160*/  MOV R252, UR4 ;  /* 0x0000000400fc7c02 */ /* 0x000fe20008000f00 */
[C---:B------:R-:W-:Y:S01]  /*6d170*/  VIADD R12, R0.reuse, 0xb4 ;  /* 0x000000b4000c7836 */ /* 0x040fe20000000000 */
[----:B------:R0:W-:Y:S01]  /*6d180*/  STL [R1+0xe34], R9 ;  /* 0x000e340901007387 */ /* 0x0001e20000100800 */
[----:B------:R-:W-:Y:S01]  /*6d190*/  VIADD R251, R0, 0x113 ;  /* 0x0000011300fb7836 */ /* 0x000fe20000000000 */
[----:B------:R-:W-:Y:S01]  /*6d1a0*/  LOP3.LUT R8, R8, 0xffefffff, RZ, 0xc0, !PT ;  /* 0xffefffff08087812 */ /* 0x000fe200078ec0ff */
[----:B------:R-:W-:Y:S01]  /*6d1b0*/  ULDC UR4, c[0x0][0x22c] ;  /* 0x00008b0000047ab9 */ /* 0x000fe20000000800 */
[C---:B------:R-:W-:Y:S01]  /*6d1c0*/  VIADD R13, R0.reuse, 0x114 ;  /* 0x00000114000d7836 */ /* 0x040fe20000000000 */
[----:B------:R-:W-:Y:S01]  /*6d1d0*/  MOV R14, UR61 ;  /* 0x0000003d000e7c02 */ /* 0x000fe20008000f00 */
[C---:B------:R-:W-:Y:S01]  /*6d1e0*/  VIADD R16, R0.reuse, 0x115 ;  /* 0x0000011500107836 */ /* 0x040fe20000000000 */
[----:B------:R-:W-:Y:S01]  /*6d1f0*/  MOV R15, UR6 ;  /* 0x00000006000f7c02 */ /* 0x000fe20008000f00 */
[----:B------:R-:W-:Y:S01]  /*6d200*/  ULDC UR61, c[0x0][0x22c] ;  /* 0x00008b00003d7ab9 */ /* 0x000fe20000000800 */
[----:B------:R-:W-:Y:S01]  /*6d210*/  VIADD R17, R0, 0x116 ;  /* 0x0000011600117836 */ /* 0x000fe20000000000 */
[----:B------:R-:W-:Y:S01]  /*6d220*/  ULDC UR13, c[0x0][0x22c] ;  /* 0x00008b00000d7ab9 */ /* 0x000fe20000000800 */
[----:B0-----:R-:W-:Y:S01]  /*6d230*/  VIADD R9, R9, UR5 ;  /* 0x0000000509097c36 */ /* 0x001fe20008000000 */
[----:B------:R-:W-:Y:S01]  /*6d240*/  ULDC UR5, c[0x0][0x248] ;  /* 0x0000920000057ab9 */ /* 0x000fe20000000800 */
[----:B------:R-:W-:Y:S01]  /*6d250*/  @P0 LOP3.LUT R8, R8, 0x100000, RZ, 0xfc, !PT ;  /* 0x0010000008080812 */ /* 0x000fe200078efcff */
[----:B------:R-:W-:-:S02]  /*6d260*/  ULDC UR6, c[0x0][0x22c] ;  /* 0x00008b0000067ab9 */ /* 0x000fc40000000800 */
[----:B------:R0:W-:Y:S02]  /*6d270*/  STL [R1+0xe38], R9 ;  /* 0x000e380901007387 */ /* 0x0001e40000100800 */
[----:B0-----:R-:W-:Y:S01]  /*6d280*/  VIADD R9, R9, UR14 ;  /* 0x0000000e09097c36 */ /* 0x001fe20008000000 */
[----:B------:R-:W-:Y:S01]  /*6d290*/  LOP3.LUT R8, R8, 0xfff7ffff, RZ, 0xc0, !PT ;  /* 0xfff7ffff08087812 */ /* 0x000fe200078ec0ff */
[----:B------:R-:W-:Y:S01]  /*6d2a0*/  VIADD R11, R0, 0x1 ;  /* 0x00000001000b7836 */ /* 0x000fe20000000000 */
[----:B------:R-:W-:Y:S02]  /*6d2b0*/  ULDC UR14, c[0x0][0x22c] ;  /* 0x00008b00000e7ab9 */ /* 0x000fe40000000800 */
        /* <DEDUP_REMOVED lines=73> */
[----:B--2---:R-:W-:-:S05]  /*6d750*/  VIADD R10, R0, 0xbe ;  /* 0x000000be000a7836 */ /* 0x004fca0000000000 */
[----:B------:R1:W-:Y:S01]  /*6d760*/  STL [R1+0x178], R10 ;  /* 0x0001780a01007387 */ /* 0x0003e20000100800 */
[----:B0-----:R-:W-:-:S03]  /*6d770*/  VIADD R9, R0, 0xc0 ;  /* 0x000000c000097836 */ /* 0x001fc60000000000 */
[----:B------:R0:W-:Y:S01]  /*6d780*/  STL [R1+0x174], R12 ;  /* 0x0001740c01007387 */ /* 0x0001e20000100800 */
[----:B-1----:R-:W-:-:S03]  /*6d790*/  VIADD R10, R0, 0xc1 ;  /* 0x000000c1000a7836 */ /* 0x002fc60000000000 */
[----:B------:R1:W-:Y:S01]  /*6d7a0*/  STL [R1+0x170], R9 ;  /* 0x0001700901007387 */ /* 0x0003e20000100800 */
[----:B0-----:R-:W-:-:S03]  /*6d7b0*/  VIADD R12, R0, 0xc2 ;  /* 0x000000c2000c7836 */ /* 0x001fc60000000000 */
[----:B------:R0:W-:Y:S01]  /*6d7c0*/  STL [R1+0x16c], R10 ;  /* 0x00016c0a01007387 */ /* 0x0001e20000100800 */
[----:B-1----:R-:W-:-:S03]  /*6d7d0*/  VIADD R9, R0, 0xc3 ;  /* 0x000000c300097836 */ /* 0x002fc60000000000 */
[----:B------:R1:W-:Y:S01]  /*6d7e0*/  STL [R1+0x168], R12 ;  /* 0x0001680c01007387 */ /* 0x0003e20000100800 */
[----:B0-----:R-:W-:-:S03]  /*6d7f0*/  VIADD R10, R0, 0xc4 ;  /* 0x000000c4000a7836 */ /* 0x001fc60000000000 */
[----:B------:R0:W-:Y:S04]  /*6d800*/  STL [R1+0x164], R9 ;  /* 0x0001640901007387 */ /* 0x0001e80000100800 */
[----:B------:R2:W-:Y:S01]  /*6d810*/  STL [R1+0x160], R10 ;  /* 0x0001600a01007387 */ /* 0x0005e20000100800 */
[C---:B-1----:R-:W-:Y:S02]  /*6d820*/  VIADD R12, R0.reuse, 0xc5 ;  /* 0x000000c5000c7836 */ /* 0x042fe40000000000 */
[----:B0-----:R-:W-:-:S03]  /*6d830*/  VIADD R9, R0, 0xc6 ;  /* 0x000000c600097836 */ /* 0x001fc60000000000 */
        /* <DEDUP_REMOVED lines=47> */
[C---:B-1----:R-:W-:Y:S02]  /*6db30*/  VIADD R9, R0.reuse, 0xde ;  /* 0x000000de00097836 */ /* 0x042fe40000000000 */
[----:B--2---:R-:W-:-:S03]  /*6db40*/  VIADD R10, R0, 0xe0 ;  /* 0x000000e0000a7836 */ /* 0x004fc60000000000 */
        /* <DEDUP_REMOVED lines=97> */
[----:B------:R-:W-:Y:S04]  /*6e160*/  STL [R1+0x30], R12 ;  /* 0x0000300c01007387 */ /* 0x000fe80000100800 */
[----:B------:R-:W-:Y:S04]  /*6e170*/  STL [R1+0x2c], R10 ;  /* 0x00002c0a01007387 */ /* 0x000fe80000100800 */
[----:B------:R1:W-:Y:S01]  /*6e180*/  STL [R1+0x1d9c], R251 ;  /* 0x001d9cfb01007387 */ /* 0x0003e20000100800 */
[C---:B0-----:R-:W-:Y:S02]  /*6e190*/  VIADD R9, R0.reuse, 0x112 ;  /* 0x0000011200097836 */ /* 0x041fe40000000000 */
[----:B-1----:R-:W-:-:S05]  /*6e1a0*/  VIADD R251, R0, 0xac ;  /* 0x000000ac00fb7836 */ /* 0x002fca0000000000 */
[----:B------:R-:W-:Y:S01]  /*6e1b0*/  ISETP.LT.AND P0, PT, R251, UR4, !P6 ;  /* 0x00000004fb007c0c */ /* 0x000fe2000f701270 */
[----:B------:R-:W-:Y:S01]  /*6e1c0*/  STL [R1+0x28], R9 ;  /* 0x0000280901007387 */ /* 0x000fe20000100800 */
[----:B------:R-:W-:Y:S01]  /*6e1d0*/  VIADD R251, R0, 0xaa ;  /* 0x000000aa00fb7836 */ /* 0x000fe20000000000 */
[----:B------:R-:W-:Y:S01]  /*6e1e0*/  MOV R12, UR7 ;  /* 0x00000007000c7c02 */ /* 0x000fe20008000f00 */
[----:B------:R-:W-:Y:S01]  /*6e1f0*/  ULDC UR7, c[0x0][0x22c] ;  /* 0x00008b0000077ab9 */ /* 0x000fe20000000800 */
[----:B------:R-:W-:Y:S01]  /*6e200*/  STL [R1+0x1da0], R13 ;  /* 0x001da00d01007387 */ /* 0x000fe20000100800 */
[----:B------:R-:W-:-:S03]  /*6e210*/  ULDC UR4, c[0x0][0x22c] ;  /* 0x00008b0000047ab9 */ /* 0x000fc60000000800 */
[----:B------:R0:W-:Y:S04]  /*6e220*/  STL [R1+0x1da4], R16 ;  /* 0x001da41001007387 */ /* 0x0001e80000100800 */
[----:B------:R-:W-:Y:S01]  /*6e230*/  @P0 LOP3.LUT R8, R8, 0x80000, RZ, 0xfc, !PT ;  /* 0x0008000008080812 */ /* 0x000fe200078efcff */
[----:B0-----:R-:W-:-:S05]  /*6e240*/  VIADD R16, R0, 0xab ;  /* 0x000000ab00107836 */ /* 0x001fca0000000000 */
[----:B------:R-:W-:Y:S02]  /*6e250*/  ISETP.LT.AND P0, PT, R16, UR61, !P6 ;  /* 0x0000003d10007c0c */ /* 0x000fe4000f701270 */
[----:B------:R-:W-:Y:S02]  /*6e260*/  ISETP.LT.AND P2, PT, R251, UR6, !P6 ;  /* 0x00000006fb007c0c */ /* 0x000fe4000f741270 */
[----:B------:R-:W-:Y:S01]  /*6e270*/  LOP3.LUT R8, R8, 0xfffbffff, RZ, 0xc0, !PT ;  /* 0xfffbffff08087812 */ /* 0x000fe200078ec0ff */
[C---:B------:R-:W-:Y:S01]  /*6e280*/  VIADD R13, R0.reuse, 0xa9 ;  /* 0x000000a9000d7836 */ /* 0x040fe20000000000 */
[----:B------:R-:W-:Y:S01]  /*6e290*/  ULDC UR61, c[0x0][0x22c] ;  /* 0x00008b00003d7ab9 */ /* 0x000fe20000000800 */
[----:B------:R-:W-:Y:S01]  /*6e2a0*/  VIADD R251, R0, 0xa8 ;  /* 0x000000a800fb7836 */ /* 0x000fe20000000000 */
[----:B------:R-:W-:Y:S02]  /*6e2b0*/  ULDC UR6, c[0x0][0x22c] ;  /* 0x00008b0000067ab9 */ /* 0x000fe40000000800 */
[----:B------:R-:W-:-:S03]  /*6e2c0*/  ISETP.LT.AND P1, PT, R13, UR7, !P6 ;  /* 0x000000070d007c0c */ /* 0x000fc6000f721270 */
[----:B------:R-:W-:Y:S01]  /*6e2d0*/  @P0 LOP3.LUT R8, R8, 0x40000, RZ, 0xfc, !PT ;  /* 0x0004000008080812 */ /* 0x000fe200078efcff */
[----:B------:R-:W-:Y:S01]  /*6e2e0*/  VIADD R16, R0, 0xa7 ;  /* 0x000000a700107836 */ /* 0x000fe20000000000 */
[----:B------:R-:W-:Y:S02]  /*6e2f0*/  ULDC UR7, c[0x0][0x22c] ;  /* 0x00008b0000077ab9 */ /* 0x000fe40000000800 */
[----:B------:R-:W-:-:S04]  /*6e300*/  LOP3.LUT R8, R8, 0xfffdffff, RZ, 0xc0, !PT ;  /* 0xfffdffff08087812 */ /* 0x000fc800078ec0ff */
[----:B------:R-:W-:Y:S02]  /*6e310*/  @P2 LOP3.LUT R8, R8, 0x20000, RZ, 0xfc, !PT ;  /* 0x0002000008082812 */ /* 0x000fe400078efcff */
[----:B------:R-:W-:Y:S02]  /*6e320*/  ISETP.LT.AND P0, PT, R251, UR4, !P6 ;  /* 0x00000004fb007c0c */ /* 0x000fe4000f701270 */
[----:B------:R-:W-:Y:S01]  /*6e330*/  LOP3.LUT R8, R8, 0xfffeffff, RZ, 0xc0, !PT ;  /* 0xfffeffff08087812 */ /* 0x000fe200078ec0ff */
[----:B------:R-:W-:Y:S01]  /*6e340*/  VIADD R251, R0, 0xa6 ;  /* 0x000000a600fb7836 */ /* 0x000fe20000000000 */
[----:B------:R-:W-:Y:S02]  /*6e350*/  ULDC UR4, c[0x0][0x22c] ;  /* 0x00008b0000047ab9 */ /* 0x000fe40000000800 */
[----:B------:R-:W-:-:S04]  /*6e360*/  @P1 LOP3.LUT R8, R8, 0x10000, RZ, 0xfc, !PT ;  /* 0x0001000008081812 */ /* 0x000fc800078efcff */
[----:B------:R-:W-:-:S04]  /*6e370*/  LOP3.LUT R8, R8, 0xffff7fff, RZ, 0xc0, !PT ;  /* 0xffff7fff08087812 */ /* 0x000fc800078ec0ff */
[----:B------:R-:W-:Y:S02]  /*6e380*/  @P0 LOP3.LUT R8, R8, 0x8000, RZ, 0xfc, !PT ;  /* 0x0000800008080812 */ /* 0x000fe400078efcff */
[----:B------:R-:W-:Y:S02]  /*6e390*/  ISETP.LT.AND P0, PT, R16, UR61, !P6 ;  /* 0x0000003d10007c0c */ /* 0x000fe4000f701270 */
[----:B------:R-:W-:Y:S02]  /*6e3a0*/  ISETP.LT.AND P2, PT, R251, UR6, !P6 ;  /* 0x00000006fb007c0c */ /* 0x000fe4000f741270 */
[----:B------:R-:W-:Y:S01]  /*6e3b0*/  LOP3.LUT R8, R8, 0xffffbfff, RZ, 0xc0, !PT ;  /* 0xffffbfff08087812 */ /* 0x000fe200078ec0ff */
[C---:B------:R-:W-:Y:S01]  /*6e3c0*/  VIADD R13, R0.reuse, 0xa5 ;  /* 0x000000a5000d7836 */ /* 0x040fe20000000000 */
[----:B------:R-:W-:Y:S01]  /*6e3d0*/  ULDC UR61, c[0x0][0x22c] ;  /* 0x00008b00003d7ab9 */ /* 0x000fe20000000800 */
[----:B------:R-:W-:Y:S01]  /*6e3e0*/  VIADD R251, R0, 0xa4 ;  /* 0x000000a400fb7836 */ /* 0x000fe20000000000 */
[----:B------:R-:W-:-:S02]  /*6e3f0*/  ULDC UR6, c[0x0][0x22c] ;  /* 0x00008b0000067ab9 */ /* 0x000fc40000000800 */
        /* <DEDUP_REMOVED lines=54> */
[----:B------:R-:W-:Y:S01]  /*6e760*/  ISETP.LT.AND P2, PT, R251, UR6, !P6 ;  /* 0x00000006fb007c0c */ /* 0x000fe2000f741270 */
[----:B------:R-:W-:Y:S01]  /*6e770*/  VIADD R251, R0, 0x98 ;  /* 0x0000009800fb7836 */ /* 0x000fe20000000000 */
[----:B------:R-:W-:Y:S01]  /*6e780*/  LOP3.LUT R8, R8, 0xfffffffb, RZ, 0xc0, !PT ;  /* 0xfffffffb08087812 */ /* 0x000fe200078ec0ff */
[C---:B------:R-:W-:Y:S01]  /*6e790*/  VIADD R16, R0.reuse, 0x97 ;  /* 0x0000009700107836 */ /* 0x040fe20000000000 */
[----:B------:R-:W-:Y:S01]  /*6e7a0*/  ULDC UR61, c[0x0][0x22c] ;  /* 0x00008b00003d7ab9 */ /* 0x000fe20000000800 */
[----:B------:R-:W-:Y:S01]  /*6e7b0*/  VIADD R13, R0, 0x99 ;  /* 0x00000099000d7836 */ /* 0x000fe20000000000 */
[----:B------:R-:W-:-:S05]  /*6e7c0*/  ULDC UR6, c[0x0][0x22c] ;  /* 0x00008b0000067ab9 */ /* 0x000fca0000000800 */
[----:B------:R-:W-:Y:S02]  /*6e7d0*/  @P0 LOP3.LUT R8, R8, 0x4, RZ, 0xfc, !PT ;  /* 0x0000000408080812 */ /* 0x000fe400078efcff */
[----:B------:R-:W-:Y:S01]  /*6e7e0*/  ISETP.LT.AND P0, PT, R251, UR4, !P6 ;  /* 0x00000004fb007c0c */ /* 0x000fe2000f701270 */
[----:B------:R-:W-:Y:S01]  /*6e7f0*/  VIADD R251, R0, 0x96 ;  /* 0x0000009600fb7836 */ /* 0x000fe20000000000 */
[----:B------:R-:W-:Y:S01]  /*6e800*/  ISETP.LT.AND P1, PT, R13, UR7, !P6 ;  /* 0x000000070d007c0c */ /* 0x000fe2000f721270 */
[----:B------:R-:W-:Y:S01]  /*6e810*/  ULDC UR4, c[0x0][0x22c] ;  /* 0x00008b0000047ab9 */ /* 0x000fe20000000800 */
[----:B------:R-:W-:-:S09]  /*6e820*/  LOP3.LUT R8, R8, 0xfffffffd, RZ, 0xc0, !PT ;  /* 0xfffffffd08087812 */ /* 0x000fd200078ec0ff */
[----:B------:R-:W-:Y:S01]  /*6e830*/  @P0 LOP3.LUT R2, R2, 0x80000000, RZ, 0xfc, !PT ;  /* 0x8000000002020812 */ /* 0x000fe200078efcff */
[----:B------:R-:W-:Y:S01]  /*6e840*/  VIADD R13, R0, 0x95 ;  /* 0x00000095000d7836 */ /* 0x000fe20000000000 */
[----:B------:R-:W-:Y:S01]  /*6e850*/  ISETP.LT.AND P0, PT, R16, UR61, !P6 ;  /* 0x0000003d10007c0c */ /* 0x000fe2000f701270 */
[----:B------:R-:W-:Y:S01]  /*6e860*/  ULDC UR7, c[0x0][0x22c] ;  /* 0x00008b0000077ab9 */ /* 0x000fe20000000800 */
[----:B------:R-:W-:Y:S02]  /*6e870*/  @P2 LOP3.LUT R8, R8, 0x2, RZ, 0xfc, !PT ;  /* 0x0000000208082812 */ /* 0x000fe400078efcff */
[----:B------:R-:W-:Y:S01]  /*6e880*/  LOP3.LUT R2, R2, 0xbfffffff, RZ, 0xc0, !PT ;  /* 0xbfffffff02027812 */ /* 0x000fe200078ec0ff */
[----:B------:R-:W-:Y:S01]  /*6e890*/  VIADD R16, R0, 0x93 ;  /* 0x0000009300107836 */ /* 0x000fe20000000000 */
[----:B------:R-:W-:Y:S01]  /*6e8a0*/  ISETP.LT.AND P2, PT, R251, UR6, !P6 ;  /* 0x00000006fb007c0c */ /* 0x000fe2000f741270 */
[----:B------:R-:W-:Y:S01]  /*6e8b0*/  ULDC UR61, c[0x0][0x22c] ;  /* 0x00008b00003d7ab9 */ /* 0x000fe20000000800 */
[----:B------:R-:W-:-:S05]  /*6e8c0*/  LOP3.LUT R8, R8, 0xfffffffe, RZ, 0xc0, !PT ;  /* 0xfffffffe08087812 */ /* 0x000fca00078ec0ff */
[----:B------:R-:W-:Y:S01]  /*6e8d0*/  @P0 LOP3.LUT R2, R2, 0x40000000, RZ, 0xfc, !PT ;  /* 0x4000000002020812 */ /* 0x000fe200078efcff */
[----:B------:R-:W-:Y:S01]  /*6e8e0*/  VIADD R251, R0, 0x94 ;  /* 0x0000009400fb7836 */ /* 0x000fe20000000000 */
[----:B------:R-:W-:Y:S01]  /*6e8f0*/  @P1 LOP3.LUT R8, R8, 0x1, RZ, 0xfc, !PT ;  /* 0x0000000108081812 */ /* 0x000fe200078efcff */
[----:B------:R-:W-:Y:S01]  /*6e900*/  ULDC UR6, c[0x0][0x22c] ;  /* 0x00008b0000067ab9 */ /* 0x000fe20000000800 */
[----:B------:R-:W-:Y:S02]  /*6e910*/  ISETP.LT.AND P1, PT, R13, UR7, !P6 ;  /* 0x000000070d007c0c */ /* 0x000fe4000f721270 */
[----:B------:R-:W-:Y:S02]  /*6e920*/  LOP3.LUT R2, R2, 0xdfffffff, RZ, 0xc0, !PT ;  /* 0xdfffffff02027812 */ /* 0x000fe400078ec0ff */
[----:B------:R-:W-:Y:S01]  /*6e930*/  ISETP.LT.AND P0, PT, R251, UR4, !P6 ;  /* 0x00000004fb007c0c */ /* 0x000fe2000f701270 */
[----:B------:R-:W-:Y:S01]  /*6e940*/  VIADD R13, R0, 0x91 ;  /* 0x00000091000d7836 */ /* 0x000fe20000000000 */
[----:B------:R-:W-:Y:S01]  /*6e950*/  @P2 LOP3.LUT R2, R2, 0x20000000, RZ, 0xfc, !PT ;  /* 0x2000000002022812 */ /* 0x000fe200078efcff */
[----:B------:R-:W-:Y:S01]  /*6e960*/  VIADD R251, R0, 0x92 ;  /* 0x0000009200fb7836 */ /* 0x000fe20000000000 */
[----:B------:R-:W-:Y:S01]  /*6e970*/  ULDC UR7, c[0x0][0x22c] ;  /* 0x00008b0000077ab9 */ /* 0x000fe20000000800 */
[----:B------:R-:W-:Y:S01]  /*6e980*/  ULDC UR4, c[0x0][0x22c] ;  /* 0x00008b0000047ab9 */ /* 0x000fe20000000800 */
[----:B------:R-:W-:-:S04]  /*6e990*/  LOP3.LUT R2, R2, 0xefffffff, RZ, 0xc0, !PT ;  /* 0xefffffff02027812 */ /* 0x000fc800078ec0ff */
[----:B------:R-:W-:-:S04]  /*6e9a0*/  @P1 LOP3.LUT R2, R2, 0x10000000, RZ, 0xfc, !PT ;  /* 0x1000000002021812 */ /* 0x000fc800078efcff */
[----:B------:R-:W-:-:S04]  /*6e9b0*/  LOP3.LUT R2, R2, 0xf7ffffff, RZ, 0xc0, !PT ;  /* 0xf7ffffff02027812 */ /* 0x000fc800078ec0ff */
[----:B------:R-:W-:Y:S02]  /*6e9c0*/  @P0 LOP3.LUT R2, R2, 0x8000000, RZ, 0xfc, !PT ;  /* 0x0800000002020812 */ /* 0x000fe400078efcff */
[----:B------:R-:W-:Y:S02]  /*6e9d0*/  ISETP.LT.AND P0, PT, R16, UR61, !P6 ;  /* 0x0000003d10007c0c */ /* 0x000fe4000f701270 */
[----:B------:R-:W-:Y:S02]  /*6e9e0*/  ISETP.LT.AND P2, PT, R251, UR6, !P6 ;  /* 0x00000006fb007c0c */ /* 0x000fe4000f741270 */
[----:B------:R-:W-:Y:S02]  /*6e9f0*/  LOP3.LUT R2, R2, 0xfbffffff, RZ, 0xc0, !PT ;  /* 0xfbffffff02027812 */ /* 0x000fe400078ec0ff */
[----:B------:R-:W-:Y:S01]  /*6ea00*/  ISETP.LT.AND P1, PT, R13, UR7, !P6 ;  /* 0x000000070d007c0c */ /* 0x000fe2000f721270 */
[C---:B------:R-:W-:Y:S01]  /*6ea10*/  VIADD R251, R0.reuse, 0x90 ;  /* 0x0000009000fb7836 */ /* 0x040fe20000000000 */
[----:B------:R-:W-:Y:S01]  /*6ea20*/  ULDC UR61, c[0x0][0x22c] ;  /* 0x00008b00003d7ab9 */ /* 0x000fe20000000800 */
[----:B------:R-:W-:Y:S01]  /*6ea30*/  VIADD R16, R0, 0x8f ;  /* 0x0000008f00107836 */ /* 0x000fe20000000000 */
[----:B------:R-:W-:-:S03]  /*6ea40*/  ULDC UR6, c[0x0][0x22c] ;  /* 0x00008b0000067ab9 */ /* 0x000fc60000000800 */
        /* <DEDUP_REMOVED lines=116> */
[----:B------:R-:W-:Y:S01]  /*6f190*/  VIADD R16, R0, 0x77 ;  /* 0x0000007700107836 */ /* 0x000fe20000000000 */
[----:B------:R-:W-:Y:S01]  /*6f1a0*/  ULDC UR61, c[0x0][0x22c] ;  /* 0x00008b00003d7ab9 */ /* 0x000fe20000000800 */
[----:B------:R-:W-:Y:S01]  /*6f1b0*/  ISETP.LT.AND P1, PT, R13, UR7, !P6 ;  /* 0x000000070d007c0c */ /* 0x000fe2000f721270 */
[----:B------:R-:W-:-:S05]  /*6f1c0*/  ULDC UR6, c[0x0][0x22c] ;  /* 0x00008b0000067ab9 */ /* 0x000fca0000000800 */
[----:B------:R-:W-:Y:S01]  /*6f1d0*/  @P0 LOP3.LUT R2, R2, 0x4, RZ, 0xfc, !PT ;  /* 0x0000000402020812 */ /* 0x000fe200078efcff */
[C---:B------:R-:W-:Y:S01]  /*6f1e0*/  VIADD R13, R0.reuse, 0x75 ;  /* 0x00000075000d7836 */ /* 0x040fe20000000000 */
[----:B------:R-:W-:Y:S01]  /*6f1f0*/  ISETP.LT.AND P0, PT, R251, UR4, !P6 ;  /* 0x00000004fb007c0c */ /* 0x000fe2000f701270 */
[----:B------:R-:W-:Y:S01]  /*6f200*/  VIADD R251, R0, 0x76 ;  /* 0x0000007600fb7836 */ /* 0x000fe20000000000 */
[----:B------:R-:W-:Y:S01]  /*6f210*/  LOP3.LUT R2, R2, 0xfffffffd, RZ, 0xc0, !PT ;  /* 0xfffffffd02027812 */ /* 0x000fe200078ec0ff */
[----:B------:R-:W-:Y:S01]  /*6f220*/  ULDC UR7, c[0x0][0x22c] ;  /* 0x00008b0000077ab9 */ /* 0x000fe20000000800 */
[----:B------:R-:W-:-:S09]  /*6f230*/  ULDC UR4, c[0x0][0x22c] ;  /* 0x00008b0000047ab9 */ /* 0x000fd20000000800 */
[----:B------:R-:W-:Y:S02]  /*6f240*/  @P0 LOP3.LUT R3, R3, 0x80000000, RZ, 0xfc, !PT ;  /* 0x8000000003030812 */ /* 0x000fe400078efcff */
[----:B------:R-:W-:Y:S02]  /*6f250*/  ISETP.LT.AND P0, PT, R16, UR61, !P6 ;  /* 0x0000003d10007c0c */ /* 0x000fe4000f701270 */
        /* <DEDUP_REMOVED lines=13> */
[C---:B------:R-:W-:Y:S01]  /*6f330*/  VIADD R13, R0.reuse, 0x71 ;  /* 0x00000071000d7836 */ /* 0x040fe20000000000 */
        /* <DEDUP_REMOVED lines=130> */
[C---:B------:R-:W-:Y:S01]  /*6fb60*/  VIADD R251, R0.reuse, 0x58 ;  /* 0x0000005800fb7836 */ /* 0x040fe20000000000 */
        /* <DEDUP_REMOVED lines=358> */
[C---:B------:R-:W-:Y:S02]  /*711d0*/  VIADD R251, R0.reuse, 0x10 ;  /* 0x0000001000fb7836 */ /* 0x040fe40000000000 */
[----:B------:R-:W-:-:S02]  /*711e0*/  VIADD R9, R0, 0x117 ;  /* 0x0000011700097836 */ /* 0x000fc40000000000 */
[----:B------:R-:W-:Y:S01]  /*711f0*/  VIADD R10, R0, 0x118 ;  /* 0x00000118000a7836 */ /* 0x000fe20000000000 */
[----:B------:R-:W-:Y:S01]  /*71200*/  STL [R1+0x1da8], R17 ;  /* 0x001da81101007387 */ /* 0x000fe20000100800 */
[----:B------:R-:W-:Y:S01]  /*71210*/  @P0 LOP3.LUT R6, R6, 0x4000000, RZ, 0xfc, !PT ;  /* 0x0400000006060812 */ /* 0x000fe200078efcff */
[----:B------:R-:W-:Y:S01]  /*71220*/  VIADD R16, R0, 0xf ;  /* 0x0000000f00107836 */ /* 0x000fe20000000000 */
[----:B------:R-:W-:Y:S01]  /*71230*/  ULDC UR61, c[0x0][0x22c] ;  /* 0x00008b00003d7ab9 */ /* 0x000fe20000000800 */
[----:B------:R-:W-:Y:S01]  /*71240*/  ULDC UR6, c[0x0][0x22c] ;  /* 0x00008b0000067ab9 */ /* 0x000fe20000000800 */
[----:B------:R-:W-:Y:S01]  /*71250*/  LOP3.LUT R6, R6, 0xfdffffff, RZ, 0xc0, !PT ;  /* 0xfdffffff06067812 */ /* 0x000fe200078ec0ff */
[----:B------:R-:W-:Y:S01]  /*71260*/  VIADD R13, R0, 0xd ;  /* 0x0000000d000d7836 */ /* 0x000fe20000000000 */
[----:B------:R-:W-:Y:S02]  /*71270*/  ULDC UR7, c[0x0][0x22c] ;  /* 0x00008b0000077ab9 */ /* 0x000fe40000000800 */
[----:B------:R-:W-:-:S02]  /*71280*/  @P2 LOP3.LUT R6, R6, 0x2000000, RZ, 0xfc, !PT ;  /* 0x0200000006062812 */ /* 0x000fc400078efcff */
[----:B------:R-:W-:Y:S02]  /*71290*/  ISETP.LT.AND P0, PT, R251, UR4, !P6 ;  /* 0x00000004fb007c0c */ /* 0x000fe4000f701270 */
[----:B------:R-:W-:Y:S01]  /*712a0*/  LOP3.LUT R6, R6, 0xfeffffff, RZ, 0xc0, !PT ;  /* 0xfeffffff06067812 */ /* 0x000fe200078ec0ff */
[----:B------:R-:W-:Y:S01]  /*712b0*/  STL [R1+0x1dac], R9 ;  /* 0x001dac0901007387 */ /* 0x000fe20000100800 */
[----:B------:R-:W-:Y:S01]  /*712c0*/  VIADD R251, R0, 0xe ;  /* 0x0000000e00fb7836 */ /* 0x000fe20000000000 */
[----:B------:R-:W-:Y:S01]  /*712d0*/  ULDC UR4, c[0x0][0x22c] ;  /* 0x00008b0000047ab9 */ /* 0x000fe20000000800 */
[----:B------:R-:W-:Y:S01]  /*712e0*/  @P1 LOP3.LUT R6, R6, 0x1000000, RZ, 0xfc, !PT ;  /* 0x0100000006061812 */ /* 0x000fe200078efcff */
[----:B------:R0:W-:Y:S03]  /*712f0*/  STL [R1+0x1db0], R10 ;  /* 0x001db00a01007387 */ /* 0x0001e60000100800 */
[----:B------:R-:W-:-:S04]  /*71300*/  LOP3.LUT R6, R6, 0xff7fffff, RZ, 0xc0, !PT ;  /* 0xff7fffff06067812 */ /* 0x000fc800078ec0ff */
[----:B------:R-:W-:Y:S02]  /*71310*/  @P0 LOP3.LUT R6, R6, 0x800000, RZ, 0xfc, !PT ;  /* 0x0080000006060812 */ /* 0x000fe400078efcff */
[----:B------:R-:W-:Y:S01]  /*71320*/  ISETP.LT.AND P0, PT, R16, UR61, !P6 ;  /* 0x0000003d10007c0c */ /* 0x000fe2000f701270 */
[----:B0-----:R-:W2:Y:S01]  /*71330*/  LDL.LU R10, [R1+0x1a4] ;  /* 0x0001a400010a7983 */ /* 0x001ea20000300800 */
[----:B------:R-:W-:Y:S02]  /*71340*/  ISETP.LT.AND P2, PT, R251, UR6, !P6 ;  /* 0x00000006fb007c0c */ /* 0x000fe4000f741270 */
[----:B------:R-:W-:Y:S02]  /*71350*/  LOP3.LUT R6, R6, 0xffbfffff, RZ, 0xc0, !PT ;  /* 0xffbfffff06067812 */ /* 0x000fe400078ec0ff */
[----:B------:R-:W-:Y:S01]  /*71360*/  ISETP.LT.AND P1, PT, R13, UR7, !P6 ;  /* 0x000000070d007c0c */ /* 0x000fe2000f721270 */
[C---:B------:R-:W-:Y:S01]  /*71370*/  VIADD R251, R0.reuse, 0xc ;  /* 0x0000000c00fb7836 */ /* 0x040fe20000000000 */
[----:B------:R-:W-:Y:S01]  /*71380*/  ULDC UR61, c[0x0][0x22c] ;  /* 0x00008b00003d7ab9 */ /* 0x000fe20000000800 */
[----:B------:R-:W-:Y:S01]  /*71390*/  VIADD R16, R0, 0xb ;  /* 0x0000000b00107836 */ /* 0x000fe20000000000 */
[----:B------:R-:W-:Y:S01]  /*713a0*/  ULDC UR6, c[0x0][0x22c] ;  /* 0x00008b0000067ab9 */ /* 0x000fe20000000800 */
[----:B------:R-:W3:Y:S02]  /*713b0*/  LDL.LU R9, [R1+0x1a0] ;  /* 0x0001a00001097983 */ /* 0x000ee40000300800 */
[----:B------:R-:W-:Y:S01]  /*713c0*/  @P0 LOP3.LUT R6, R6, 0x400000, RZ, 0xfc, !PT ;  /* 0x0040000006060812 */ /* 0x000fe200078efcff */
[----:B------:R-:W-:Y:S01]  /*713d0*/  VIADD R13, R0, 0x9 ;  /* 0x00000009000d7836 */ /* 0x000fe20000000000 */
[----:B------:R-:W-:Y:S01]  /*713e0*/  ULDC UR7, c[0x0][0x22c] ;  /* 0x00008b0000077ab9 */ /* 0x000fe20000000800 */
[----:B------:R-:W4:Y:S01]  /*713f0*/  LDL.LU R17, [R1+0x19c] ;  /* 0x00019c0001117983 */ /* 0x000f220000300800 */
        /* <DEDUP_REMOVED lines=16> */
[----:B------:R-:W-:Y:S01]  /*71500*/  ULDC UR7, c[0x0][0x22c] ;  /* 0x00008b0000077ab9 */ /* 0x000fe20000000800 */
[----:B------:R-:W-:-:S02]  /*71510*/  ULDC UR6, c[0x0][0x22c] ;  /* 0x00008b0000067ab9 */ /* 0x000fc40000000800 */
[----:B------:R-:W-:-:S04]  /*71520*/  @P0 LOP3.LUT R6, R6, 0x40000, RZ, 0xfc, !PT ;  /* 0x0004000006060812 */ /* 0x000fc800078efcff */
        /* <DEDUP_REMOVED lines=9> */
[----:B------:R-:W-:Y:S01]  /*715c0*/  ISETP.LT.AND P0, PT, R16, UR61, !P6 ;  /* 0x0000003d10007c0c */ /* 0x000fe2000f701270 */
[----:B------:R-:W-:Y:S01]  /*715d0*/  VIADD R251, R0, 0x6 ;  /* 0x0000000600fb7836 */ /* 0x000fe20000000000 */
[----:B------:R-:W-:Y:S01]  /*715e0*/  ISETP.LT.AND P1, PT, R13, UR7, !P6 ;  /* 0x000000070d007c0c */ /* 0x000fe2000f721270 */
[----:B------:R-:W-:Y:S01]  /*715f0*/  ULDC UR61, c[0x0][0x22c] ;  /* 0x00008b00003d7ab9 */ /* 0x000fe20000000800 */
[----:B------:R-:W-:Y:S01]  /*71600*/  LOP3.LUT R6, R6, 0xffffbfff, RZ, 0xc0, !PT ;  /* 0xffffbfff06067812 */ /* 0x000fe200078ec0ff */
[----:B------:R-:W4:Y:S01]  /*71610*/  LDL.LU R16, [R1+0x194] ;  /* 0x0001940001107983 */ /* 0x000f220000300800 */
[----:B------:R-:W-:Y:S01]  /*71620*/  ISETP.LT.AND P2, PT, R251, UR6, !P6 ;  /* 0x00000006fb007c0c */ /* 0x000fe2000f741270 */
[C---:B------:R-:W-:Y:S01]  /*71630*/  VIADD R251, R0.reuse, 0x4 ;  /* 0x0000000400fb7836 */ /* 0x040fe20000000000 */
[----:B------:R-:W-:Y:S01]  /*71640*/  ULDC UR6, c[0x0][0x22c] ;  /* 0x00008b0000067ab9 */ /* 0x000fe20000000800 */
[----:B------:R-:W-:Y:S01]  /*71650*/  VIADD R13, R0, 0x3 ;  /* 0x00000003000d7836 */ /* 0x000fe20000000000 */
[----:B------:R-:W-:-:S03]  /*71660*/  ULDC UR7, c[0x0][0x22c] ;  /* 0x00008b0000077ab9 */ /* 0x000fc60000000800 */
[----:B------:R-:W-:Y:S02]  /*71670*/  @P0 LOP3.LUT R6, R6, 0x4000, RZ, 0xfc, !PT ;  /* 0x0000400006060812 */ /* 0x000fe400078efcff */
[----:B------:R-:W-:Y:S02]  /*71680*/  ISETP.LT.AND P0, PT, R251, UR4, !P6 ;  /* 0x00000004fb007c0c */ /* 0x000fe4000f701270 */
[----:B------:R-:W-:Y:S01]  /*71690*/  @P1 LOP3.LUT R7, R7, 0x10, RZ, 0xfc, !PT ;  /* 0x0000001007071812 */ /* 0x000fe200078efcff */
[----:B------:R-:W-:Y:S01]  /*716a0*/  VIADD R251, R0, 0x2 ;  /* 0x0000000200fb7836 */ /* 0x000fe20000000000 */
[----:B------:R-:W-:Y:S01]  /*716b0*/  LOP3.LUT R6, R6, 0xffffdfff, RZ, 0xc0, !PT ;  /* 0xffffdfff06067812 */ /* 0x000fe200078ec0ff */
[----:B------:R-:W-:Y:S01]  /*716c0*/  ULDC UR4, c[0x0][0x22c] ;  /* 0x00008b0000047ab9 */ /* 0x000fe20000000800 */
[----:B------:R-:W-:Y:S02]  /*716d0*/  LOP3.LUT R7, R7, 0xfffffff7, RZ, 0xc0, !PT ;  /* 0xfffffff707077812 */ /* 0x000fe400078ec0ff */
[----:B------:R-:W-:-:S02]  /*716e0*/  @P2 LOP3.LUT R6, R6, 0x2000, RZ, 0xfc, !PT ;  /* 0x0000200006062812 */ /* 0x000fc400078efcff */
[----:B------:R-:W-:Y:S01]  /*716f0*/  ISETP.LT.AND P2, PT, R13, UR61, !P6 ;  /* 0x0000003d0d007c0c */ /* 0x000fe2000f741270 */
[C---:B------:R-:W-:Y:S01]  /*71700*/  VIADD R244, R0.reuse, 0xbd ;  /* 0x000000bd00f47836 */ /* 0x040fe20000000000 */
[----:B------:R-:W-:Y:S01]  /*71710*/  ISETP.LT.AND P1, PT, R251, UR6, !P6 ;  /* 0x00000006fb007c0c */ /* 0x000fe2000f721270 */
[----:B------:R-:W4:Y:S01]  /*71720*/  LDL.LU R13, [R1+0x190] ;  /* 0x00019000010d7983 */ /* 0x000f220000300800 */
[----:B------:R-:W-:Y:S01]  /*71730*/  @P0 LOP3.LUT R7, R7, 0x8, RZ, 0xfc, !PT ;  /* 0x0000000807070812 */ /* 0x000fe200078efcff */
[C---:B------:R-:W-:Y:S01]  /*71740*/  VIADD R245, R0.reuse, 0xdd ;  /* 0x000000dd00f57836 */ /* 0x040fe20000000000 */
[----:B------:R-:W-:Y:S01]  /*71750*/  ISETP.LT.AND P0, PT, R11, UR7, !P6 ;  /* 0x000000070b007c0c */ /* 0x000fe2000f701270 */
[----:B------:R-:W4:Y:S01]  /*71760*/  LDL.LU R251, [R1+0x18c] ;  /* 0x00018c0001fb7983 */ /* 0x000f220000300800 */
[C---:B------:R-:W-:Y:S01]  /*71770*/  VIADD R246, R0.reuse, 0xfd ;  /* 0x000000fd00f67836 */ /* 0x040fe20000000000 */
[C---:B------:R-:W-:Y:S01]  /*71780*/  ISETP.LT.AND P4, PT, R0.reuse, UR4, !P6 ;  /* 0x0000000400007c0c */ /* 0x040fe2000f781270 */
[C---:B------:R-:W-:Y:S01]  /*71790*/  VIADD R247, R0.reuse, 0x119 ;  /* 0x0000011900f77836 */ /* 0x040fe20000000000 */
[----:B------:R-:W4:Y:S01]  /*717a0*/  LDL.LU R11, [R1+0x198] ;  /* 0x00019800010b7983 */ /* 0x000f220000300800 */
[----:B------:R-:W-:-:S02]  /*717b0*/  VIADD R248, R0, 0x11a ;  /* 0x0000011a00f87836 */ /* 0x000fc40000000000 */
[C---:B------:R-:W-:Y:S02]  /*717c0*/  VIADD R249, R0.reuse, 0x11b ;  /* 0x0000011b00f97836 */ /* 0x040fe40000000000 */
[C---:B------:R-:W-:Y:S02]  /*717d0*/  VIADD R250, R0.reuse, 0x11c ;  /* 0x0000011c00fa7836 */ /* 0x040fe40000000000 */
[C---:B------:R-:W-:Y:S02]  /*717e0*/  VIADD R18, R0.reuse, 0x11d ;  /* 0x0000011d00127836 */ /* 0x040fe40000000000 */
[C---:B------:R-:W-:Y:S02]  /*717f0*/  VIADD R19, R0.reuse, 0x11e ;  /* 0x0000011e00137836 */ /* 0x040fe40000000000 */
[C---:B------:R-:W-:Y:S02]  /*71800*/  VIADD R20, R0.reuse, 0x11f ;  /* 0x0000011f00147836 */ /* 0x040fe40000000000 */
        /* <DEDUP_REMOVED lines=152> */
[----:B------:R-:W-:Y:S01]  /*72190*/  VIADD R173, R0, 0x1b8 ;  /* 0x000001b800ad7836 */ /* 0x000fe20000000000 */
[----:B------:R-:W-:Y:S01]  /*721a0*/  LOP3.LUT R7, R7, 0xfffffffb, RZ, 0xc0, !PT ;  /* 0xfffffffb07077812 */ /* 0x000fe200078ec0ff */
[----:B------:R-:W4:Y:S01]  /*721b0*/  LDL.LU R0, [R1+0x1a8] ;  /* 0x0001a80001007983 */ /* 0x000f220000300800 */
[----:B------:R-:W-:Y:S01]  /*721c0*/  ULDC UR6, c[0x0][0x22c] ;  /* 0x00008b0000067ab9 */ /* 0x000fe20000000800 */
[----:B------:R-:W-:Y:S01]  /*721d0*/  ULDC UR61, c[0x0][0x22c] ;  /* 0x00008b00003d7ab9 */ /* 0x000fe20000000800 */
[----:B------:R-:W-:Y:S01]  /*721e0*/  @P2 LOP3.LUT R7, R7, 0x4, RZ, 0xfc, !PT ;  /* 0x0000000407072812 */ /* 0x000fe200078efcff */
[----:B------:R-:W-:Y:S01]  /*721f0*/  ULDC UR7, c[0x0][0x22c] ;  /* 0x00008b0000077ab9 */ /* 0x000fe20000000800 */
[----:B--2---:R-:W-:Y:S01]  /*72200*/  ISETP.LT.AND P2, PT, R10, UR6, !P6 ;  /* 0x000000060a007c0c */ /* 0x004fe2000f741270 */
[----:B------:R-:W-:Y:S01]  /*72210*/  ULDC UR4, c[0x0][0x22c] ;  /* 0x00008b0000047ab9 */ /* 0x000fe20000000800 */
[----:B------:R-:W2:Y:S01]  /*72220*/  LDL.LU R10, [R1+0x188] ;  /* 0x00018800010a7983 */ /* 0x000ea20000300800 */
[----:B------:R-:W-:Y:S01]  /*72230*/  LOP3.LUT R7, R7, 0xfffffffd, RZ, 0xc0, !PT ;  /* 0xfffffffd07077812 */ /* 0x000fe200078ec0ff */
[----:B------:R-:W-:-:S03]  /*72240*/  ULDC UR6, c[0x0][0x22c] ;  /* 0x00008b0000067ab9 */ /* 0x000fc60000000800 */
[----:B------:R-:W-:-:S04]  /*72250*/  @P1 LOP3.LUT R7, R7, 0x2, RZ, 0xfc, !PT ;  /* 0x0000000207071812 */ /* 0x000fc800078efcff */
[----:B------:R-:W-:-:S04]  /*72260*/  LOP3.LUT R7, R7, 0xfffffffe, RZ, 0xc0, !PT ;  /* 0xfffffffe07077812 */ /* 0x000fc800078ec0ff */
[----:B------:R-:W-:Y:S02]  /*72270*/  @P0 LOP3.LUT R7, R7, 0x1, RZ, 0xfc, !PT ;  /* 0x0000000107070812 */ /* 0x000fe400078efcff */
[----:B---3--:R-:W-:Y:S01]  /*72280*/  ISETP.LT.AND P1, PT, R9, UR7, !P6 ;  /* 0x0000000709007c0c */ /* 0x008fe2000f721270 */
[----:B------:R-:W-:Y:S01]  /*72290*/  ULDC UR7, c[0x0][0x22c] ;  /* 0x00008b0000077ab9 */ /* 0x000fe20000000800 */
[----:B------:R-:W-:Y:S01]  /*722a0*/  LOP3.LUT R6, R6, 0xffffefff, RZ, 0xc0, !PT ;  /* 0xffffefff06067812 */ /* 0x000fe200078ec0ff */
[----:B------:R-:W3:Y:S01]  /*722b0*/  LDL.LU R9, [R1+0x184] ;  /* 0x0001840001097983 */ /* 0x000ee20000300800 */
[----:B----4-:R-:W-:Y:S01]  /*722c0*/  ISETP.LT.AND P0, PT, R0, UR61, !P6 ;  /* 0x0000003d00007c0c */ /* 0x010fe2000f701270 */
[----:B------:R-:W-:-:S12]  /*722d0*/  ULDC UR61, c[0x0][0x22c] ;  /* 0x00008b00003d7ab9 */ /* 0x000fd80000000800 */
[----:B------:R-:W-:Y:S02]  /*722e0*/  @P0 LOP3.LUT R6, R6, 0x1000, RZ, 0xfc, !PT ;  /* 0x0000100006060812 */ /* 0x000fe400078efcff */
[----:B------:R-:W-:Y:S01]  /*722f0*/  ISETP.LT.AND P0, PT, R17, UR4, !P6 ;  /* 0x0000000411007c0c */ /* 0x000fe2000f701270 */
[----:B------:R-:W-:Y:S01]  /*72300*/  ULDC UR4, c[0x0][0x22c] ;  /* 0x00008b0000047ab9 */ /* 0x000fe20000000800 */
[----:B------:R-:W4:Y:S01]  /*72310*/  LDL.LU R17, [R1+0x180] ;  /* 0x0001800001117983 */ /* 0x000f220000300800 */
[----:B------:R-:W-:-:S04]  /*72320*/  LOP3.LUT R6, R6, 0xfffff7ff, RZ, 0xc0, !PT ;  /* 0xfffff7ff06067812 */ /* 0x000fc800078ec0ff */
[----:B------:R-:W-:-:S04]  /*72330*/  @P2 LOP3.LUT R6, R6, 0x800, RZ, 0xfc, !PT ;  /* 0x0000080006062812 */ /* 0x000fc800078efcff */
[----:B------:R-:W-:-:S04]  /*72340*/  LOP3.LUT R6, R6, 0xfffffbff, RZ, 0xc0, !PT ;  /* 0xfffffbff06067812 */ /* 0x000fc800078ec0ff */
[----:B------:R-:W-:-:S04]  /*72350*/  @P1 LOP3.LUT R6, R6, 0x400, RZ, 0xfc, !PT ;  /* 0x0000040006061812 */ /* 0x000fc800078efcff */
[----:B------:R-:W-:-:S04]  /*72360*/  LOP3.LUT R6, R6, 0xfffffdff, RZ, 0xc0, !PT ;  /* 0xfffffdff06067812 */ /* 0x000fc800078ec0ff */
[----:B------:R-:W-:Y:S02]  /*72370*/  @P0 LOP3.LUT R6, R6, 0x200, RZ, 0xfc, !PT ;  /* 0x0000020006060812 */ /* 0x000fe400078efcff */
[----:B------:R-:W-:Y:S01]  /*72380*/  ISETP.LT.AND P0, PT, R11, UR61, !P6 ;  /* 0x0000003d0b007c0c */ /* 0x000fe2000f701270 */
[----:B------:R-:W-:Y:S01]  /*72390*/  ULDC UR61, c[0x0][0x22c] ;  /* 0x00008b00003d7ab9 */ /* 0x000fe20000000800 */
[----:B------:R-:W4:Y:S01]  /*723a0*/  LDL.LU R11, [R1+0x178] ;  /* 0x00017800010b7983 */ /* 0x000f220000300800 */
[----:B------:R-:W-:Y:S02]  /*723b0*/  LOP3.LUT R6, R6, 0xfffffeff, RZ, 0xc0, !PT ;  /* 0xfffffeff06067812 */ /* 0x000fe400078ec0ff */
[----:B------:R-:W-:Y:S01]  /*723c0*/  ISETP.LT.AND P2, PT, R16, UR6, !P6 ;  /* 0x0000000610007c0c */ /* 0x000fe2000f741270 */
[----:B------:R-:W-:Y:S01]  /*723d0*/  ULDC UR6, c[0x0][0x22c] ;  /* 0x00008b0000067ab9 */ /* 0x000fe20000000800 */
[----:B------:R-:W-:Y:S01]  /*723e0*/  ISETP.LT.AND P1, PT, R13, UR7, !P6 ;  /* 0x000000070d007c0c */ /* 0x000fe2000f721270 */
[----:B------:R-:W4:Y:S01]  /*723f0*/  LDL.LU R16, [R1+0x174] ;  /* 0x0001740001107983 */ /* 0x000f220000300800 */
[----:B------:R-:W-:-:S03]  /*72400*/  ULDC UR7, c[0x0][0x22c] ;  /* 0x00008b0000077ab9 */ /* 0x000fc60000000800 */
[----:B------:R-:W4:Y:S01]  /*72410*/  LDL.LU R13, [R1+0x170] ;  /* 0x00017000010d7983 */ /* 0x000f220000300800 */
        /* <DEDUP_REMOVED lines=10> */
[----:B--2---:R-:W-:Y:S01]  /*724c0*/  ISETP.LT.AND P0, PT, R10, UR61, !P6 ;  /* 0x0000003d0a007c0c */ /* 0x004fe2000f701270 */
[----:B------:R-:W-:Y:S01]  /*724d0*/  ULDC UR61, c[0x0][0x22c] ;  /* 0x00008b00003d7ab9 */ /* 0x000fe20000000800 */
[----:B------:R-:W-:-:S11]  /*724e0*/  LOP3.LUT R6, R6, 0xffffffef, RZ, 0xc0, !PT ;  /* 0xffffffef06067812 */ /* 0x000fd600078ec0ff */
[----:B------:R-:W-:Y:S02]  /*724f0*/  @P0 LOP3.LUT R6, R6, 0x10, RZ, 0xfc, !PT ;  /* 0x0000001006060812 */ /* 0x000fe400078efcff */
[----:B------:R-:W-:Y:S01]  /*72500*/  ISETP.LT.AND P0, PT, R244, UR4, !P6 ;  /* 0x00000004f4007c0c */ /* 0x000fe2000f701270 */
[----:B------:R-:W-:Y:S01]  /*72510*/  ULDC UR4, c[0x0][0x22c] ;  /* 0x00008b0000047ab9 */ /* 0x000fe20000000800 */
[----:B------:R-:W2:Y:S04]  /*72520*/  LDL.LU R244, [R1+0x1dbc] ;  /* 0x001dbc0001f47983 */ /* 0x000ea80000300800 */
[----:B------:R-:W2:Y:S04]  /*72530*/  LDL.LU R0, [R1+0x168] ;  /* 0x0001680001007983 */ /* 0x000ea80000300800 */
[----:B------:R-:W2:Y:S01]  /*72540*/  LDL.LU R10, [R1+0x164] ;  /* 0x00016400010a7983 */ /* 0x000ea20000300800 */
[----:B---3--:R-:W-:Y:S01]  /*72550*/  ISETP.LT.AND P2, PT, R9, UR6, !P6 ;  /* 0x0000000609007c0c */ /* 0x008fe2000f741270 */
[----:B------:R-:W-:-:S02]  /*72560*/  ULDC UR6, c[0x0][0x22c] ;  /* 0x00008b0000067ab9 */ /* 0x000fc40000000800 */
[----:B------:R-:W3:Y:S01]  /*72570*/  LDL.LU R9, [R1+0x160] ;  /* 0x0001600001097983 */ /* 0x000ee20000300800 */
[----:B------:R-:W-:-:S09]  /*72580*/  LOP3.LUT R6, R6, 0xfffffff7, RZ, 0xc0, !PT ;  /* 0xfffffff706067812 */ /* 0x000fd200078ec0ff */
[----:B------:R-:W-:-:S04]  /*72590*/  @P2 LOP3.LUT R6, R6, 0x8, RZ, 0xfc, !PT ;  /* 0x0000000806062812 */ /* 0x000fc800078efcff */
[----:B------:R-:W-:Y:S02]  /*725a0*/  LOP3.LUT R6, R6, 0xfffffffb, RZ, 0xc0, !PT ;  /* 0xfffffffb06067812 */ /* 0x000fe400078ec0ff */
[----:B----4-:R-:W-:Y:S01]  /*725b0*/  ISETP.LT.AND P1, PT, R17, UR7, !P6 ;  /* 0x0000000711007c0c */ /* 0x010fe2000f721270 */
[----:B------:R-:W-:Y:S01]  /*725c0*/  ULDC UR7, c[0x0][0x22c] ;  /* 0x00008b0000077ab9 */ /* 0x000fe20000000800 */
[----:B------:R-:W4:Y:S11]  /*725d0*/  LDL.LU R17, [R1+0x15c] ;  /* 0x00015c0001117983 */ /* 0x000f360000300800 */
        /* <DEDUP_REMOVED lines=9> */
[----:B------:R-:W4:Y:S01]  /*72670*/  LDL.LU R16, [R1+0x154] ;  /* 0x0001540001107983 */ /* 0x000f220000300800 */
[----:B------:R-:W-:Y:S01]  /*72680*/  ISETP.LT.AND P1, PT, R13, UR7, !P6 ;  /* 0x000000070d007c0c */ /* 0x000fe2000f721270 */
[----:B------:R-:W-:-:S02]  /*72690*/  ULDC UR7, c[0x0][0x22c] ;  /* 0x00008b0000077ab9 */ /* 0x000fc40000000800 */
[----:B------:R-:W4:Y:S02]  /*726a0*/  LDL.LU R13, [R1+0x150] ;  /* 0x00015000010d7983 */ /* 0x000f240000300800 */
[----:B------:R-:W-:Y:S02]  /*726b0*/  @P0 LOP3.LUT R6, R6, 0x1, RZ, 0xfc, !PT ;  /* 0x0000000106060812 */ /* 0x000fe400078efcff */
[----:B------:R-:W-:Y:S01]  /*726c0*/  ISETP.LT.AND P0, PT, R251, UR4, !P6 ;  /* 0x00000004fb007c0c */ /* 0x000fe2000f701270 */
[----:B------:R-:W-:Y:S01]  /*726d0*/  ULDC UR4, c[0x0][0x22c] ;  /* 0x00008b0000047ab9 */ /* 0x000fe20000000800 */
[----:B------:R-:W4:Y:S01]  /*726e0*/  LDL.LU R251, [R1+0x14c] ;  /* 0x00014c0001fb7983 */ /* 0x000f220000300800 */
[----:B--2---:R-:W-:-:S04]  /*726f0*/  LOP3.LUT R244, R244, 0x7fffffff, RZ, 0xc0, !PT ;  /* 0x7ffffffff4f47812 */ /* 0x004fc800078ec0ff */
[----:B------:R-:W-:-:S04]  /*72700*/  @P2 LOP3.LUT R244, R244, 0x80000000, RZ, 0xfc, !PT ;  /* 0x80000000f4f42812 */ /* 0x000fc800078efcff */
[----:B------:R-:W-:-:S04]  /*72710*/  LOP3.LUT R244, R244, 0xbfffffff, RZ, 0xc0, !PT ;  /* 0xbffffffff4f47812 */ /* 0x000fc800078ec0ff */
[----:B------:R-:W-:-:S04]  /*72720*/  @P1 LOP3.LUT R244, R244, 0x40000000, RZ, 0xfc, !PT ;  /* 0x40000000f4f41812 */ /* 0x000fc800078efcff */
[----:B------:R-:W-:Y:S02]  /*72730*/  LOP3.LUT R244, R244, 0xdfffffff, RZ, 0xc0, !PT ;  /* 0xdffffffff4f47812 */ /* 0x000fe400078ec0ff */
[----:B------:R-:W-:Y:S01]  /*72740*/  ISETP.LT.AND P2, PT, R10, UR6, !P6 ;  /* 0x000000060a007c0c */ /* 0x000fe2000f741270 */
[----:B------:R-:W-:Y:S01]  /*72750*/  ULDC UR6, c[0x0][0x22c] ;  /* 0x00008b0000067ab9 */ /* 0x000fe20000000800 */
[----:B------:R-:W-:Y:S02]  /*72760*/  @P0 LOP3.LUT R244, R244, 0x20000000, RZ, 0xfc, !PT ;  /* 0x20000000f4f40812 */ /* 0x000fe400078efcff */
[----:B------:R-:W-:Y:S01]  /*72770*/  ISETP.LT.AND P0, PT, R0, UR61, !P6 ;  /* 0x0000003d00007c0c */ /* 0x000fe2000f701270 */
[----:B------:R-:W-:Y:S01]  /*72780*/  ULDC UR61, c[0x0][0x22c] ;  /* 0x00008b00003d7ab9 */ /* 0x000fe20000000800 */
[----:B------:R-:W2:Y:S04]  /*72790*/  LDL.LU R0, [R1+0x148] ;  /* 0x0001480001007983 */ /* 0x000ea80000300800 */
[----:B------:R-:W2:Y:S01]  /*727a0*/  LDL.LU R10, [R1+0x144] ;  /* 0x00014400010a7983 */ /* 0x000ea20000300800 */
[----:B---3--:R-:W-:Y:S01]  /*727b0*/  ISETP.LT.AND P1, PT, R9, UR7, !P6 ;  /* 0x0000000709007c0c */ /* 0x008fe2000f721270 */
[----:B------:R-:W-:Y:S01]  /*727c0*/  ULDC UR7, c[0x0][0x22c] ;  /* 0x00008b0000077ab9 */ /* 0x000fe20000000800 */
[----:B------:R-:W-:Y:S01]  /*727d0*/  LOP3.LUT R244, R244, 0xefffffff, RZ, 0xc0, !PT ;  /* 0xeffffffff4f47812 */ /* 0x000fe200078ec0ff */
[----:B------:R-:W3:Y:S03]  /*727e0*/  LDL.LU R9, [R1+0x140] ;  /* 0x0001400001097983 */ /* 0x000ee60000300800 */
[----:B------:R-:W-:-:S04]  /*727f0*/  @P0 LOP3.LUT R244, R244, 0x10000000, RZ, 0xfc, !PT ;  /* 0x10000000f4f40812 */ /* 0x000fc800078efcff */
[----:B------:R-:W-:-:S04]  /*72800*/  LOP3.LUT R244, R244, 0xf7ffffff, RZ, 0xc0, !PT ;  /* 0xf7fffffff4f47812 */ /* 0x000fc800078ec0ff */
[----:B------:R-:W-:-:S04]  /*72810*/  @P2 LOP3.LUT R244, R244, 0x8000000, RZ, 0xfc, !PT ;  /* 0x08000000f4f42812 */ /* 0x000fc800078efcff */
[----:B------:R-:W-:-:S04]  /*72820*/  LOP3.LUT R244, R244, 0xfbffffff, RZ, 0xc0, !PT ;  /* 0xfbfffffff4f47812 */ /* 0x000fc800078ec0ff */
[----:B------:R-:W-:-:S04]  /*72830*/  @P1 LOP3.LUT R244, R244, 0x4000000, RZ, 0xfc, !PT ;  /* 0x04000000f4f41812 */ /* 0x000fc800078efcff */
[----:B------:R-:W-:Y:S02]  /*72840*/  LOP3.LUT R244, R244, 0xfdffffff, RZ, 0xc0, !PT ;  /* 0xfdfffffff4f47812 */ /* 0x000fe400078ec0ff */
[----:B----4-:R-:W-:Y:S01]  /*72850*/  ISETP.LT.AND P0, PT, R17, UR4, !P6 ;  /* 0x0000000411007c0c */ /* 0x010fe2000f701270 */
[----:B------:R-:W-:Y:S01]  /*72860*/  ULDC UR4, c[0x0][0x22c] ;  /* 0x00008b0000047ab9 */ /* 0x000fe20000000800 */
[----:B------:R-:W4:Y:S11]  /*72870*/  LDL.LU R17, [R1+0x13c] ;  /* 0x00013c0001117983 */ /* 0x000f360000300800 */
[----:B------:R-:W-:-:S02]  /*72880*/  @P0 LOP3.LUT R244, R244, 0x2000000, RZ, 0xfc, !PT ;  /* 0x02000000f4f40812 */ /* 0x000fc400078efcff */
        /* <DEDUP_REMOVED lines=8> */
[----:B------:R-:W-:Y:S02]  /*72910*/  ULDC UR7, c[0x0][0x22c] ;  /* 0x00008b0000077ab9 */ /* 0x000fe40000000800 */
[----:B------:R-:W4:Y:S02]  /*72920*/  LDL.LU R13, [R1+0x130] ;  /* 0x00013000010d7983 */ /* 0x000f240000300800 */
[----:B------:R-:W-:-:S02]  /*72930*/  @P0 LOP3.LUT R244, R244, 0x1000000, RZ, 0xfc, !PT ;  /* 0x01000000f4f40812 */ /* 0x000fc400078efcff */
        /* <DEDUP_REMOVED lines=11> */
[----:B------:R-:W2:Y:S01]  /*729f0*/  LDL.LU R0, [R1+0x128] ;  /* 0x0001280001007983 */ /* 0x000ea20000300800 */
[----:B------:R-:W-:Y:S01]  /*72a00*/  ISETP.LT.AND P2, PT, R10, UR6, !P6 ;  /* 0x000000060a007c0c */ /* 0x000fe2000f741270 */
[----:B------:R-:W-:Y:S02]  /*72a10*/  ULDC UR6, c[0x0][0x22c] ;  /* 0x00008b0000067ab9 */ /* 0x000fe40000000800 */
[----:B------:R-:W2:Y:S01]  /*72a20*/  LDL.LU R10, [R1+0x124] ;  /* 0x00012400010a7983 */ /* 0x000ea20000300800 */
[----:B------:R-:W-:Y:S02]  /*72a30*/  LOP3.LUT R244, R244, 0xffefffff, RZ, 0xc0, !PT ;  /* 0xffeffffff4f47812 */ /* 0x000fe400078ec0ff */
[----:B---3--:R-:W-:Y:S01]  /*72a40*/  ISETP.LT.AND P1, PT, R9, UR7, !P6 ;  /* 0x0000000709007c0c */ /* 0x008fe2000f721270 */
[----:B------:R-:W-:Y:S01]  /*72a50*/  ULDC UR7, c[0x0][0x22c] ;  /* 0x00008b0000077ab9 */ /* 0x000fe20000000800 */
[----:B------:R-:W3:Y:S02]  /*72a60*/  LDL.LU R9, [R1+0x120] ;  /* 0x0001200001097983 */ /* 0x000ee40000300800 */
        /* <DEDUP_REMOVED lines=25> */
[----:B------:R-:W-:Y:S02]  /*72c00*/  @P2 LOP3.LUT R244, R244, 0x8000, RZ, 0xfc, !PT ;  /* 0x00008000f4f42812 */ /* 0x000fe400078efcff */
[----:B--2---:R-:W-:Y:S01]  /*72c10*/  ISETP.LT.AND P2, PT, R10, UR6, !P6 ;  /* 0x000000060a007c0c */ /* 0x004fe2000f741270 */
[----:B------:R-:W-:Y:S01]  /*72c20*/  ULDC UR6, c[0x0][0x22c] ;  /* 0x00008b0000067ab9 */ /* 0x000fe20000000800 */
[----:B------:R-:W2:Y:S01]  /*72c30*/  LDL.LU R10, [R1+0x108] ;  /* 0x00010800010a7983 */ /* 0x000ea20000300800 */
[----:B------:R-:W-:-:S04]  /*72c40*/  LOP3.LUT R244, R244, 0xffffbfff, RZ, 0xc0, !PT ;  /* 0xffffbffff4f47812 */ /* 0x000fc800078ec0ff */
[----:B------:R-:W-:-:S04]  /*72c50*/  @P1 LOP3.LUT R244, R244, 0x4000, RZ, 0xfc, !PT ;  /* 0x00004000f4f41812 */ /* 0x000fc800078efcff */
[----:B------:R-:W-:-:S04]  /*72c60*/  LOP3.LUT R244, R244, 0xffffdfff, RZ, 0xc0, !PT ;  /* 0xffffdffff4f47812 */ /* 0x000fc800078ec0ff */
[----:B------:R-:W-:Y:S02]  /*72c70*/  @P0 LOP3.LUT R244, R244, 0x2000, RZ, 0xfc, !PT ;  /* 0x00002000f4f40812 */ /* 0x000fe400078efcff */
[----:B------:R-:W-:Y:S01]  /*72c80*/  ISETP.LT.AND P0, PT, R0, UR61, !P6 ;  /* 0x0000003d00007c0c */ /* 0x000fe2000f701270 */
[----:B------:R-:W-:Y:S01]  /*72c90*/  ULDC UR61, c[0x0][0x22c] ;  /* 0x00008b00003d7ab9 */ /* 0x000fe20000000800 */
[----:B---3--:R-:W-:Y:S01]  /*72ca0*/  ISETP.LT.AND P1, PT, R9, UR7, !P6 ;  /* 0x0000000709007c0c */ /* 0x008fe2000f721270 */
[----:B------:R-:W-:Y:S01]  /*72cb0*/  ULDC UR7, c[0x0][0x22c] ;  /* 0x00008b0000077ab9 */ /* 0x000fe20000000800 */
[----:B------:R-:W-:Y:S01]  /*72cc0*/  LOP3.LUT R244, R244, 0xffffefff, RZ, 0xc0, !PT ;  /* 0xffffeffff4f47812 */ /* 0x000fe200078ec0ff */
[----:B------:R-:W3:Y:S08]  /*72cd0*/  LDL.LU R9, [R1+0x104] ;  /* 0x0001040001097983 */ /* 0x000ef00000300800 */
        /* <DEDUP_REMOVED lines=29> */
[----:B------:R-:W-:-:S04]  /*72eb0*/  @P0 LOP3.LUT R244, R244, 0x20, RZ, 0xfc, !PT ;  /* 0x00000020f4f40812 */ /* 0x000fc800078efcff */
[----:B------:R-:W-:Y:S02]  /*72ec0*/  LOP3.LUT R244, R244, 0xffffffef, RZ, 0xc0, !PT ;  /* 0xffffffeff4f47812 */ /* 0x000fe400078ec0ff */
[----:B--2---:R-:W-:Y:S01]  /*72ed0*/  ISETP.LT.AND P0, PT, R10, UR61, !P6 ;  /* 0x0000003d0a007c0c */ /* 0x004fe2000f701270 */
[----:B------:R-:W-:-:S12]  /*72ee0*/  ULDC UR61, c[0x0][0x22c] ;  /* 0x00008b00003d7ab9 */ /* 0x000fd80000000800 */
        /* <DEDUP_REMOVED lines=80> */
[----:B------:R-:W-:Y:S01]  /*733f0*/  ULDC UR61, c[0x0][0x22c] ;  /* 0x00008b00003d7ab9 */ /* 0x000fe20000000800 */
[----:B------:R-:W2:Y:S01]  /*73400*/  LDL.LU R0, [R1+0xa8] ;  /* 0x0000a80001007983 */ /* 0x000ea20000300800 */
[----:B------:R-:W-:Y:S01]  /*73410*/  ISETP.LT.AND P2, PT, R10, UR6, !P6 ;  /* 0x000000060a007c0c */ /* 0x000fe2000f741270 */
[----:B------:R-:W-:Y:S02]  /*73420*/  ULDC UR6, c[0x0][0x22c] ;  /* 0x00008b0000067ab9 */ /* 0x000fe40000000800 */
[----:B------:R-:W2:Y:S01]  /*73430*/  LDL.LU R10, [R1+0xa4] ;  /* 0x0000a400010a7983 */ /* 0x000ea20000300800 */
[----:B---3--:R-:W-:Y:S01]  /*73440*/  ISETP.LT.AND P1, PT, R9, UR7, !P6 ;  /* 0x0000000709007c0c */ /* 0x008fe2000f721270 */
[----:B------:R-:W-:-:S02]  /*73450*/  ULDC UR7, c[0x0][0x22c] ;  /* 0x00008b0000077ab9 */ /* 0x000fc40000000800 */
        /* <DEDUP_REMOVED lines=36> */
[----:B------:R-:W-:Y:S01]  /*736a0*/  ULDC UR61, c[0x0][0x22c] ;  /* 0x00008b00003d7ab9 */ /* 0x000fe20000000800 */
[----:B---3--:R-:W-:Y:S01]  /*736b0*/  ISETP.LT.AND P1, PT, R9, UR7, !P6 ;  /* 0x0000000709007c0c */ /* 0x008fe2000f721270 */
[----:B------:R-:W-:Y:S01]  /*736c0*/  ULDC UR7, c[0x0][0x22c] ;  /* 0x00008b0000077ab9 */ /* 0x000fe20000000800 */
[----:B------:R-:W3:Y:S09]  /*736d0*/  LDL.LU R9, [R1+0x84] ;  /* 0x0000840001097983 */ /* 0x000ef20000300800 */
        /* <DEDUP_REMOVED lines=8> */
[----:B------:R-:W4:Y:S04]  /*73760*/  LDL.LU R17, [R1+0x80] ;  /* 0x0000800001117983 */ /* 0x000f280000300800 */
[----:B------:R-:W4:Y:S07]  /*73770*/  LDL.LU R0, [R1+0x78] ;  /* 0x0000780001007983 */ /* 0x000f2e0000300800 */
[----:B------:R-:W-:-:S02]  /*73780*/  @P0 LOP3.LUT R245, R245, 0x200, RZ, 0xfc, !PT ;  /* 0x00000200f5f50812 */ /* 0x000fc400078efcff */
[----:B------:R-:W-:Y:S01]  /*73790*/  ISETP.LT.AND P0, PT, R11, UR61, !P6 ;  /* 0x0000003d0b007c0c */ /* 0x000fe2000f701270 */
[----:B------:R-:W-:Y:S01]  /*737a0*/  ULDC UR61, c[0x0][0x22c] ;  /* 0x00008b00003d7ab9 */ /* 0x000fe20000000800 */
[----:B------:R-:W-:Y:S02]  /*737b0*/  LOP3.LUT R245, R245, 0xfffffeff, RZ, 0xc0, !PT ;  /* 0xfffffefff5f57812 */ /* 0x000fe400078ec0ff */
[----:B------:R-:W-:Y:S01]  /*737c0*/  ISETP.LT.AND P2, PT, R16, UR6, !P6 ;  /* 0x0000000610007c0c */ /* 0x000fe2000f741270 */
[----:B------:R-:W-:Y:S01]  /*737d0*/  ULDC UR6, c[0x0][0x22c] ;  /* 0x00008b0000067ab9 */ /* 0x000fe20000000800 */
[----:B------:R-:W4:Y:S01]  /*737e0*/  LDL.LU R16, [R1+0x74] ;  /* 0x0000740001107983 */ /* 0x000f220000300800 */
[----:B------:R-:W-:Y:S01]  /*737f0*/  ISETP.LT.AND P1, PT, R13, UR7, !P6 ;  /* 0x000000070d007c0c */ /* 0x000fe2000f721270 */
[----:B------:R-:W-:Y:S02]  /*73800*/  ULDC UR7, c[0x0][0x22c] ;  /* 0x00008b0000077ab9 */ /* 0x000fe40000000800 */
[----:B------:R-:W4:Y:S03]  /*73810*/  LDL.LU R13, [R1+0x70] ;  /* 0x00007000010d7983 */ /* 0x000f260000300800 */
        /* <DEDUP_REMOVED lines=17> */
[----:B------:R-:W2:Y:S01]  /*73930*/  LDL.LU R11, [R1+0x68] ;  /* 0x00006800010b7983 */ /* 0x000ea20000300800 */
[----:B---3--:R-:W-:Y:S01]  /*73940*/  ISETP.LT.AND P2, PT, R9, UR6, !P6 ;  /* 0x0000000609007c0c */ /* 0x008fe2000f741270 */
[----:B------:R-:W-:-:S02]  /*73950*/  ULDC UR6, c[0x0][0x22c] ;  /* 0x00008b0000067ab9 */ /* 0x000fc40000000800 */
[----:B------:R-:W3:Y:S01]  /*73960*/  LDL.LU R10, [R1+0x64] ;  /* 0x00006400010a7983 */ /* 0x000ee20000300800 */
[----:B------:R-:W-:-:S03]  /*73970*/  LOP3.LUT R245, R245, 0xfffffff7, RZ, 0xc0, !PT ;  /* 0xfffffff7f5f57812 */ /* 0x000fc600078ec0ff */
[----:B------:R-:W3:Y:S06]  /*73980*/  LDL.LU R9, [R1+0x60] ;  /* 0x0000600001097983 */ /* 0x000eec0000300800 */
        /* <DEDUP_REMOVED lines=16> */
[----:B------:R-:W-:-:S04]  /*73a90*/  ULDC UR7, c[0x0][0x22c] ;  /* 0x00008b0000077ab9 */ /* 0x000fc80000000800 */
[----:B------:R-:W-:Y:S01]  /*73aa0*/  @P0 LOP3.LUT R245, R245, 0x1, RZ, 0xfc, !PT ;  /* 0x00000001f5f50812 */ /* 0x000fe200078efcff */
[----:B------:R-:W4:Y:S01]  /*73ab0*/  LDL.LU R13, [R1+0x50] ;  /* 0x00005000010d7983 */ /* 0x000f220000300800 */
[----:B------:R-:W-:Y:S01]  /*73ac0*/  ISETP.LT.AND P0, PT, R251, UR4, !P6 ;  /* 0x00000004fb007c0c */ /* 0x000fe2000f701270 */
[----:B------:R-:W-:Y:S02]  /*73ad0*/  ULDC UR4, c[0x0][0x22c] ;  /* 0x00008b0000047ab9 */ /* 0x000fe40000000800 */
[----:B------:R-:W4:Y:S01]  /*73ae0*/  LDL.LU R251, [R1+0x4c] ;  /* 0x00004c0001fb7983 */ /* 0x000f220000300800 */
[----:B--2---:R-:W-:-:S04]  /*73af0*/  LOP3.LUT R246, R246, 0x7fffffff, RZ, 0xc0, !PT ;  /* 0x7ffffffff6f67812 */ /* 0x004fc800078ec0ff */
[----:B------:R-:W-:-:S04]  /*73b00*/  @P2 LOP3.LUT R246, R246, 0x80000000, RZ, 0xfc, !PT ;  /* 0x80000000f6f62812 */ /* 0x000fc800078efcff */
        /* <DEDUP_REMOVED lines=9> */
[----:B------:R-:W2:Y:S01]  /*73ba0*/  LDL.LU R10, [R1+0x48] ;  /* 0x00004800010a7983 */ /* 0x000ea20000300800 */
[----:B------:R-:W-:Y:S01]  /*73bb0*/  ISETP.LT.AND P1, PT, R9, UR7, !P6 ;  /* 0x0000000709007c0c */ /* 0x000fe2000f721270 */
[----:B------:R-:W-:Y:S02]  /*73bc0*/  ULDC UR7, c[0x0][0x22c] ;  /* 0x00008b0000077ab9 */ /* 0x000fe40000000800 */
[----:B------:R-:W3:Y:S04]  /*73bd0*/  LDL.LU R11, [R1+0x44] ;  /* 0x00004400010b7983 */ /* 0x000ee80000300800 */
[----:B------:R-:W-:Y:S01]  /*73be0*/  @P0 LOP3.LUT R246, R246, 0x10000000, RZ, 0xfc, !PT ;  /* 0x10000000f6f60812 */ /* 0x000fe200078efcff */
[----:B------:R-:W3:Y:S03]  /*73bf0*/  LDL.LU R9, [R1+0x40] ;  /* 0x0000400001097983 */ /* 0x000ee60000300800 */
        /* <DEDUP_REMOVED lines=16> */
[----:B------:R-:W-:-:S05]  /*73d00*/  ULDC UR7, c[0x0][0x22c] ;  /* 0x00008b0000077ab9 */ /* 0x000fca0000000800 */
[----:B------:R-:W-:Y:S01]  /*73d10*/  @P0 LOP3.LUT R246, R246, 0x1000000, RZ, 0xfc, !PT ;  /* 0x01000000f6f60812 */ /* 0x000fe200078efcff */
[----:B------:R-:W4:Y:S01]  /*73d20*/  LDL.LU R13, [R1+0x34] ;  /* 0x00003400010d7983 */ /* 0x000f220000300800 */
[----:B------:R-:W-:Y:S01]  /*73d30*/  ISETP.LT.AND P0, PT, R251, UR4, !P6 ;  /* 0x00000004fb007c0c */ /* 0x000fe2000f701270 */
[----:B------:R-:W-:Y:S02]  /*73d40*/  ULDC UR4, c[0x0][0x22c] ;  /* 0x00008b0000047ab9 */ /* 0x000fe40000000800 */
[----:B------:R-:W4:Y:S01]  /*73d50*/  LDL.LU R251, [R1+0x30] ;  /* 0x0000300001fb7983 */ /* 0x000f220000300800 */
[----:B------:R-:W-:-:S03]  /*73d60*/  LOP3.LUT R246, R246, 0xff7fffff, RZ, 0xc0, !PT ;  /* 0xff7ffffff6f67812 */ /* 0x000fc600078ec0ff */
[----:B------:R-:W4:Y:S01]  /*73d70*/  LDL.LU R0, [R1+0x2c] ;  /* 0x00002c0001007983 */ /* 0x000f220000300800 */
        /* <DEDUP_REMOVED lines=9> */
[----:B---3--:R-:W-:Y:S01]  /*73e10*/  ISETP.LT.AND P2, PT, R11, UR6, !P6 ;  /* 0x000000060b007c0c */ /* 0x008fe2000f741270 */
[----:B------:R-:W-:Y:S02]  /*73e20*/  ULDC UR6, c[0x0][0x22c] ;  /* 0x00008b0000067ab9 */ /* 0x000fe40000000800 */
[----:B------:R-:W3:Y:S01]  /*73e30*/  LDL.LU R11, [R1+0x28] ;  /* 0x00002800010b7983 */ /* 0x000ee20000300800 */
[----:B------:R-:W-:Y:S01]  /*73e40*/  ISETP.LT.AND P1, PT, R9, UR7, !P6 ;  /* 0x0000000709007c0c */ /* 0x000fe2000f721270 */
[----:B------:R-:W-:-:S02]  /*73e50*/  ULDC UR7, c[0x0][0x22c] ;  /* 0x00008b0000077ab9 */ /* 0x000fc40000000800 */
[----:B------:R-:W2:Y:S03]  /*73e60*/  LDL.LU R9, [R1+0x1dac] ;  /* 0x001dac0001097983 */ /* 0x000ea60000300800 */
        /* <DEDUP_REMOVED lines=12> */
[----:B------:R-:W2:Y:S01]  /*73f30*/  LDL.LU R16, [R1+0x1da4] ;  /* 0x001da40001107983 */ /* 0x000ea20000300800 */
[----:B------:R-:W-:Y:S01]  /*73f40*/  ISETP.LT.AND P2, PT, R13, UR6, !P6 ;  /* 0x000000060d007c0c */ /* 0x000fe2000f741270 */
[----:B------:R-:W-:Y:S02]  /*73f50*/  ULDC UR6, c[0x0][0x22c] ;  /* 0x00008b0000067ab9 */ /* 0x000fe40000000800 */
[----:B------:R-:W4:Y:S01]  /*73f60*/  LDL.LU R13, [R1+0x1da0] ;  /* 0x001da000010d7983 */ /* 0x000f220000300800 */
[----:B------:R-:W-:Y:S01]  /*73f70*/  ISETP.LT.AND P1, PT, R251, UR7, !P6 ;  /* 0x00000007fb007c0c */ /* 0x000fe2000f721270 */
[----:B------:R-:W-:Y:S02]  /*73f80*/  ULDC UR7, c[0x0][0x22c] ;  /* 0x00008b0000077ab9 */ /* 0x000fe40000000800 */
[----:B------:R-:W2:Y:S01]  /*73f90*/  LDL.LU R251, [R1+0x1d9c] ;  /* 0x001d9c0001fb7983 */ /* 0x000ea20000300800 */
[----:B------:R-:W-:-:S04]  /*73fa0*/  LOP3.LUT R246, R246, 0xfffeffff, RZ, 0xc0, !PT ;  /* 0xfffefffff6f67812 */ /* 0x000fc800078ec0ff */
[----:B------:R-:W-:-:S04]  /*73fb0*/  @P0 LOP3.LUT R246, R246, 0x10000, RZ, 0xfc, !PT ;  /* 0x00010000f6f60812 */ /* 0x000fc800078efcff */
[----:B------:R-:W-:-:S04]  /*73fc0*/  LOP3.LUT R246, R246, 0xffff7fff, RZ, 0xc0, !PT ;  /* 0xffff7ffff6f67812 */ /* 0x000fc800078ec0ff */
[----:B------:R-:W-:Y:S02]  /*73fd0*/  @P2 LOP3.LUT R246, R246, 0x8000, RZ, 0xfc, !PT ;  /* 0x00008000f6f62812 */ /* 0x000fe400078efcff */
[----:B------:R-:W-:Y:S01]  /*73fe0*/  ISETP.LT.AND P0, PT, R0, UR4, !P6 ;  /* 0x0000000400007c0c */ /* 0x000fe2000f701270 */
[----:B------:R-:W-:Y:S01]  /*73ff0*/  ULDC UR4, c[0x0][0x22c] ;  /* 0x00008b0000047ab9 */ /* 0x000fe20000000800 */
[----:B------:R-:W-:-:S04]  /*74000*/  LOP3.LUT R246, R246, 0xffffbfff, RZ, 0xc0, !PT ;  /* 0xffffbffff6f67812 */ /* 0x000fc800078ec0ff */
[----:B------:R-:W-:-:S04]  /*74010*/  @P1 LOP3.LUT R246, R246, 0x4000, RZ, 0xfc, !PT ;  /* 0x00004000f6f61812 */ /* 0x000fc800078efcff */
[----:B------:R-:W-:-:S04]  /*74020*/  LOP3.LUT R246, R246, 0xffffdfff, RZ, 0xc0, !PT ;  /* 0xffffdffff6f67812 */ /* 0x000fc800078ec0ff */
[----:B------:R-:W-:-:S04]  /*74030*/  @P0 LOP3.LUT R246, R246, 0x2000, RZ, 0xfc, !PT ;  /* 0x00002000f6f60812 */ /* 0x000fc800078efcff */
[----:B------:R-:W-:Y:S02]  /*74040*/  LOP3.LUT R246, R246, 0xffffefff, RZ, 0xc0, !PT ;  /* 0xffffeffff6f67812 */ /* 0x000fe400078ec0ff */
[----:B---3--:R-:W-:Y:S01]  /*74050*/  ISETP.LT.AND P0, PT, R11, UR61, !P6 ;  /* 0x0000003d0b007c0c */ /* 0x008fe2000f701270 */
[----:B------:R-:W-:-:S12]  /*74060*/  ULDC UR61, c[0x0][0x22c] ;  /* 0x00008b00003d7ab9 */ /* 0x000fd80000000800 */
[----:B------:R-:W-:-:S04]  /*74070*/  @P0 LOP3.LUT R246, R246, 0x1000, RZ, 0xfc, !PT ;  /* 0x00001000f6f60812 */ /* 0x000fc800078efcff */
[----:B------:R-:W-:Y:S02]  /*74080*/  LOP3.LUT R246, R246, 0xfffff7ff, RZ, 0xc0, !PT ;  /* 0xfffff7fff6f67812 */ /* 0x000fe400078ec0ff */
[----:B--2---:R-:W-:Y:S01]  /*74090*/  ISETP.LT.AND P2, PT, R251, UR6, !P6 ;  /* 0x00000006fb007c0c */ /* 0x004fe2000f741270 */
[----:B------:R-:W-:Y:S01]  /*740a0*/  ULDC UR6, c[0x0][0x22c] ;  /* 0x00008b0000067ab9 */ /* 0x000fe20000000800 */
[----:B----4-:R-:W-:Y:S01]  /*740b0*/  ISETP.LT.AND P1, PT, R13, UR7, !P6 ;  /* 0x000000070d007c0c */ /* 0x010fe2000f721270 */
[----:B------:R-:W2:Y:S01]  /*740c0*/  LDL.LU R251, [R1+0x1d98] ;  /* 0x001d980001fb7983 */ /* 0x000ea20000300800 */
[----:B------:R-:W-:Y:S01]  /*740d0*/  ISETP.LT.AND P0, PT, R16, UR4, !P6 ;  /* 0x0000000410007c0c */ /* 0x000fe2000f701270 */
[----:B------:R-:W-:Y:S01]  /*740e0*/  ULDC UR7, c[0x0][0x22c] ;  /* 0x00008b0000077ab9 */ /* 0x000fe20000000800 */
[----:B------:R-:W-:Y:S01]  /*740f0*/  ULDC UR4, c[0x0][0x22c] ;  /* 0x00008b0000047ab9 */ /* 0x000fe20000000800 */
[----:B------:R-:W3:Y:S04]  /*74100*/  LDL.LU R13, [R1+0x1d94] ;  /* 0x001d9400010d7983 */ /* 0x000ee80000300800 */
[----:B------:R-:W4:Y:S02]  /*74110*/  LDL.LU R16, [R1+0x1d90] ;  /* 0x001d900001107983 */ /* 0x000f240000300800 */
[----:B------:R-:W-:-:S04]  /*74120*/  @P2 LOP3.LUT R246, R246, 0x800, RZ, 0xfc, !PT ;  /* 0x00000800f6f62812 */ /* 0x000fc800078efcff */
[----:B------:R-:W-:-:S04]  /*74130*/  LOP3.LUT R246, R246, 0xfffffbff, RZ, 0xc0, !PT ;  /* 0xfffffbfff6f67812 */ /* 0x000fc800078ec0ff */
[----:B------:R-:W-:-:S04]  /*74140*/  @P1 LOP3.LUT R246, R246, 0x400, RZ, 0xfc, !PT ;  /* 0x00000400f6f61812 */ /* 0x000fc800078efcff */
[----:B------:R-:W-:-:S04]  /*74150*/  LOP3.LUT R246, R246, 0xfffffdff, RZ, 0xc0, !PT ;  /* 0xfffffdfff6f67812 */ /* 0x000fc800078ec0ff */
[----:B------:R-:W-:Y:S02]  /*74160*/  @P0 LOP3.LUT R246, R246, 0x200, RZ, 0xfc, !PT ;  /* 0x00000200f6f60812 */ /* 0x000fe400078efcff */
[----:B------:R-:W-:Y:S01]  /*74170*/  ISETP.LT.AND P0, PT, R17, UR61, !P6 ;  /* 0x0000003d11007c0c */ /* 0x000fe2000f701270 */
[----:B------:R-:W-:Y:S01]  /*74180*/  ULDC UR61, c[0x0][0x22c] ;  /* 0x00008b00003d7ab9 */ /* 0x000fe20000000800 */
[----:B------:R-:W-:Y:S01]  /*74190*/  LOP3.LUT R246, R246, 0xfffffeff, RZ, 0xc0, !PT ;  /* 0xfffffefff6f67812 */ /* 0x000fe200078ec0ff */
[----:B------:R-:W4:Y:S01]  /*741a0*/  LDL.LU R17, [R1+0x1d8c] ;  /* 0x001d8c0001117983 */ /* 0x000f220000300800 */
[----:B------:R-:W-:Y:S01]  /*741b0*/  ISETP.LT.AND P2, PT, R9, UR6, !P6 ;  /* 0x0000000609007c0c */ /* 0x000fe2000f741270 */
[----:B------:R-:W-:Y:S01]  /*741c0*/  ULDC UR6, c[0x0][0x22c] ;  /* 0x00008b0000067ab9 */ /* 0x000fe20000000800 */
[----:B------:R-:W-:Y:S01]  /*741d0*/  ISETP.LT.AND P1, PT, R10, UR7, !P6 ;  /* 0x000000070a007c0c */ /* 0x000fe2000f721270 */
[----:B------:R-:W4:Y:S01]  /*741e0*/  LDL.LU R9, [R1+0x1d88] ;  /* 0x001d880001097983 */ /* 0x000f220000300800 */
[----:B------:R-:W-:-:S03]  /*741f0*/  ULDC UR7, c[0x0][0x22c] ;  /* 0x00008b0000077ab9 */ /* 0x000fc60000000800 */
[----:B------:R-:W4:Y:S02]  /*74200*/  LDL.LU R10, [R1+0x1d84] ;  /* 0x001d8400010a7983 */ /* 0x000f240000300800 */
[----:B------:R-:W-:Y:S02]  /*74210*/  @P0 LOP3.LUT R246, R246, 0x100, RZ, 0xfc, !PT ;  /* 0x00000100f6f60812 */ /* 0x000fe400078efcff */
[----:B------:R-:W-:Y:S01]  /*74220*/  ISETP.LT.AND P0, PT, R247, UR4, !P6 ;  /* 0x00000004f7007c0c */ /* 0x000fe2000f701270 */
[----:B------:R-:W-:Y:S01]  /*74230*/  ULDC UR4, c[0x0][0x22c] ;  /* 0x00008b0000047ab9 */ /* 0x000fe20000000800 */
[----:B------:R-:W2:Y:S01]  /*74240*/  LDL.LU R247, [R1+0x1d80] ;  /* 0x001d800001f77983 */ /* 0x000ea20000300800 */
        /* <DEDUP_REMOVED lines=8> */
[----:B------:R-:W-:Y:S01]  /*742d0*/  ISETP.LT.AND P2, PT, R249, UR6, !P6 ;  /* 0x00000006f9007c0c */ /* 0x000fe2000f741270 */
[----:B------:R-:W-:Y:S01]  /*742e0*/  ULDC UR6, c[0x0][0x22c] ;  /* 0x00008b0000067ab9 */ /* 0x000fe20000000800 */
[----:B------:R-:W-:Y:S01]  /*742f0*/  LOP3.LUT R246, R246, 0xffffffef, RZ, 0xc0, !PT ;  /* 0xffffffeff6f67812 */ /* 0x000fe200078ec0ff */
[----:B------:R-:W3:Y:S01]  /*74300*/  LDL.LU R248, [R1+0x1d7c] ;  /* 0x001d7c0001f87983 */ /* 0x000ee20000300800 */
[----:B------:R-:W-:Y:S01]  /*74310*/  ISETP.LT.AND P1, PT, R250, UR7, !P6 ;  /* 0x00000007fa007c0c */ /* 0x000fe2000f721270 */
[----:B------:R-:W-:Y:S02]  /*74320*/  ULDC UR7, c[0x0][0x22c] ;  /* 0x00008b0000077ab9 */ /* 0x000fe40000000800 */
[----:B------:R-:W4:Y:S04]  /*74330*/  LDL.LU R249, [R1+0x1d78] ;  /* 0x001d780001f97983 */ /* 0x000f280000300800 */
[----:B------:R-:W-:Y:S01]  /*74340*/  @P0 LOP3.LUT R246, R246, 0x10, RZ, 0xfc, !PT ;  /* 0x00000010f6f60812 */ /* 0x000fe200078efcff */
[----:B------:R-:W4:Y:S03]  /*74350*/  LDL.LU R250, [R1+0x1d74] ;  /* 0x001d740001fa7983 */ /* 0x000f260000300800 */
[----:B------:R-:W-:Y:S01]  /*74360*/  LOP3.LUT R246, R246, 0xfffffff7, RZ, 0xc0, !PT ;  /* 0xfffffff7f6f67812 */ /* 0x000fe200078ec0ff */
[----:B------:R-:W4:Y:S03]  /*74370*/  LDL.LU R11, [R1+0x848] ;  /* 0x00084800010b7983 */ /* 0x000f260000300800 */
[----:B------:R-:W-:-:S02]  /*74380*/  @P2 LOP3.LUT R246, R246, 0x8, RZ, 0xfc, !PT ;  /* 0x00000008f6f62812 */ /* 0x000fc400078efcff */
[----:B------:R-:W-:Y:S01]  /*74390*/  ISETP.LT.AND P0, PT, R18, UR4, !P6 ;  /* 0x0000000412007c0c */ /* 0x000fe2000f701270 */
[----:B------:R-:W-:Y:S01]  /*743a0*/  ULDC UR4, c[0x0][0x22c] ;  /* 0x00008b0000047ab9 */ /* 0x000fe20000000800 */
        /* <DEDUP_REMOVED lines=8> */
[----:B------:R-:W-:Y:S01]  /*74430*/  ISETP.LT.AND P1, PT, R21, UR7, !P6 ;  /* 0x0000000715007c0c */ /* 0x000fe2000f721270 */
[----:B------:R-:W-:Y:S01]  /*74440*/  ULDC UR7, c[0x0][0x22c] ;  /* 0x00008b0000077ab9 */ /* 0x000fe20000000800 */
[----:B------:R-:W-:-:S09]  /*74450*/  LOP3.LUT R246, R246, 0xfffffffe, RZ, 0xc0, !PT ;  /* 0xfffffffef6f67812 */ /* 0x000fd200078ec0ff */
[----:B------:R-:W-:Y:S02]  /*74460*/  @P0 LOP3.LUT R246, R246, 0x1, RZ, 0xfc, !PT ;  /* 0x00000001f6f60812 */ /* 0x000fe400078efcff */
[----:B------:R-:W-:Y:S01]  /*74470*/  ISETP.LT.AND P0, PT, R22, UR4, !P6 ;  /* 0x0000000416007c0c */ /* 0x000fe2000f701270 */
[----:B------:R-:W-:Y:S01]  /*74480*/  ULDC UR4, c[0x0][0x22c] ;  /* 0x00008b0000047ab9 */ /* 0x000fe20000000800 */
        /* <DEDUP_REMOVED lines=10> */
[----:B------:R-:W-:Y:S02]  /*74530*/  LOP3.LUT R247, R247, 0xefffffff, RZ, 0xc0, !PT ;  /* 0xeffffffff7f77812 */ /* 0x000fe400078ec0ff */
[----:B------:R-:W-:Y:S01]  /*74540*/  ISETP.LT.AND P1, PT, R25, UR7, !P6 ;  /* 0x0000000719007c0c */ /* 0x000fe2000f721270 */
[----:B------:R-:W-:-:S06]  /*74550*/  ULDC UR7, c[0x0][0x22c] ;  /* 0x00008b0000077ab9 */ /* 0x000fcc0000000800 */
        /* <DEDUP_REMOVED lines=111> */
[----:B---3--:R-:W-:-:S02]  /*74c50*/  LOP3.LUT R248, R248, 0x7fffffff, RZ, 0xc0, !PT ;  /* 0x7ffffffff8f87812 */ /* 0x008fc400078ec0ff */
[----:B------:R-:W-:-:S03]  /*74c60*/  LOP3.LUT R247, R247, 0xfffffffe, RZ, 0xc0, !PT ;  /* 0xfffffffef7f77812 */ /* 0x000fc600078ec0ff */
[----:B------:R-:W-:-:S04]  /*74c70*/  @P2 LOP3.LUT R248, R248, 0x80000000, RZ, 0xfc, !PT ;  /* 0x80000000f8f82812 */ /* 0x000fc800078efcff */
        /* <DEDUP_REMOVED lines=125> */
[----:B----4-:R-:W-:-:S02]  /*75450*/  LOP3.LUT R249, R249, 0x7fffffff, RZ, 0xc0, !PT ;  /* 0x7ffffffff9f97812 */ /* 0x010fc400078ec0ff */
        /* <DEDUP_REMOVED lines=127> */
[----:B------:R-:W-:-:S02]  /*75c50*/  LOP3.LUT R250, R250, 0x7fffffff, RZ, 0xc0, !PT ;  /* 0x7ffffffffafa7812 */ /* 0x000fc400078ec0ff */
        /* <DEDUP_REMOVED lines=38> */
[----:B------:R-:W-:Y:S02]  /*75ec0*/  @P1 LOP3.LUT R250, R250, 0x400000, RZ, 0xfc, !PT ;  /* 0x00400000fafa1812 */ /* 0x000fe400078efcff */
[----:B------:R-:W-:Y:S02]  /*75ed0*/  ISETP.LT.AND P1, PT, R127, UR61, !P6 ;  /* 0x0000003d7f007c0c */ /* 0x000fe4000f721270 */
[----:B------:R-:W-:-:S04]  /*75ee0*/  LOP3.LUT R250, R250, 0xffdfffff, RZ, 0xc0, !PT ;  /* 0xffdffffffafa7812 */ /* 0x000fc800078ec0ff */
[----:B------:R-:W-:Y:S02]  /*75ef0*/  @P0 LOP3.LUT R250, R250, 0x200000, RZ, 0xfc, !PT ;  /* 0x00200000fafa0812 */ /* 0x000fe400078efcff */
[----:B------:R-:W-:Y:S02]  /*75f00*/  ISETP.LT.AND P0, PT, R128, UR6, !P6 ;  /* 0x0000000680007c0c */ /* 0x000fe4000f701270 */
[----:B------:R-:W-:-:S04]  /*75f10*/  LOP3.LUT R250, R250, 0xffefffff, RZ, 0xc0, !PT ;  /* 0xffeffffffafa7812 */ /* 0x000fc800078ec0ff */
[----:B------:R-:W-:-:S04]  /*75f20*/  @P1 LOP3.LUT R250, R250, 0x100000, RZ, 0xfc, !PT ;  /* 0x00100000fafa1812 */ /* 0x000fc800078efcff */
[----:B------:R-:W-:Y:S02]  /*75f30*/  LOP3.LUT R250, R250, 0xfff7ffff, RZ, 0xc0, !PT ;  /* 0xfff7fffffafa7812 */ /* 0x000fe400078ec0ff */
[----:B------:R-:W-:Y:S02]  /*75f40*/  R2UR UR61, R14 ;  /* 0x000000000e3d72ca */ /* 0x000fe400000e0000 */
[----:B------:R-:W2:Y:S01]  /*75f50*/  LDL.LU R14, [R1+0x1d70] ;  /* 0x001d7000010e7983 */ /* 0x000ea20000300800 */
[----:B------:R-:W-:Y:S02]  /*75f60*/  R2UR UR6, R15 ;  /* 0x000000000f0672ca */ /* 0x000fe400000e0000 */
[----:B------:R-:W-:Y:S01]  /*75f70*/  ISETP.LT.AND P1, PT, R129, UR7, !P6 ;  /* 0x0000000781007c0c */ /* 0x000fe2000f721270 */
[----:B------:R-:W2:Y:S01]  /*75f80*/  LDL.LU R15, [R1+0x1d6c] ;  /* 0x001d6c00010f7983 */ /* 0x000ea20000300800 */
[----:B------:R-:W-:Y:S02]  /*75f90*/  @P0 LOP3.LUT R250, R250, 0x80000, RZ, 0xfc, !PT ;  /* 0x00080000fafa0812 */ /* 0x000fe400078efcff */
[----:B------:R-:W-:-:S02]  /*75fa0*/  R2UR UR7, R12 ;  /* 0x000000000c0772ca */ /* 0x000fc400000e0000 */
[----:B------:R-:W-:Y:S01]  /*75fb0*/  ISETP.LT.AND P0, PT, R130, UR4, !P6 ;  /* 0x0000000482007c0c */ /* 0x000fe2000f701270 */
[----:B------:R-:W3:Y:S01]  /*75fc0*/  LDL.LU R12, [R1+0x1d68] ;  /* 0x001d6800010c7983 */ /* 0x000ee20000300800 */
[----:B------:R-:W-:-:S03]  /*75fd0*/  R2UR UR4, R252 ;  /* 0x00000000fc0472ca */ /* 0x000fc600000e0000 */
[----:B------:R-:W4:Y:S01]  /*75fe0*/  LDL.LU R252, [R1+0x1d64] ;  /* 0x001d640001fc7983 */ /* 0x000f220000300800 */
[----:B------:R-:W-:-:S04]  /*75ff0*/  LOP3.LUT R250, R250, 0xfffbffff, RZ, 0xc0, !PT ;  /* 0xfffbfffffafa7812 */ /* 0x000fc800078ec0ff */
[----:B------:R-:W-:-:S05]  /*76000*/  @P1 LOP3.LUT R250, R250, 0x40000, RZ, 0xfc, !PT ;  /* 0x00040000fafa1812 */ /* 0x000fca00078efcff */
[----:B------:R-:W-:Y:S02]  /*76010*/  ISETP.LT.AND P1, PT, R131, UR4, !P6 ;  /* 0x0000000483007c0c */ /* 0x000fe4000f721270 */
[----:B------:R-:W-:Y:S02]  /*76020*/  R2UR UR4, R251 ;  /* 0x00000000fb0472ca */ /* 0x000fe400000e0000 */
[----:B------:R-:W2:Y:S01]  /*76030*/  LDL.LU R251, [R1+0x1d60] ;  /* 0x001d600001fb7983 */ /* 0x000ea20000300800 */
[----:B------:R-:W-:-:S04]  /*76040*/  LOP3.LUT R250, R250, 0xfffdffff, RZ, 0xc0, !PT ;  /* 0xfffdfffffafa7812 */ /* 0x000fc800078ec0ff */
[----:B------:R-:W-:Y:S02]  /*76050*/  @P0 LOP3.LUT R250, R250, 0x20000, RZ, 0xfc, !PT ;  /* 0x00020000fafa0812 */ /* 0x000fe400078efcff */
[----:B------:R-:W-:Y:S02]  /*76060*/  ISETP.LT.AND P0, PT, R132, UR7, !P6 ;  /* 0x0000000784007c0c */ /* 0x000fe4000f701270 */
[----:B------:R-:W-:-:S04]  /*76070*/  LOP3.LUT R250, R250, 0xfffeffff, RZ, 0xc0, !PT ;  /* 0xfffefffffafa7812 */ /* 0x000fc800078ec0ff */
[----:B------:R-:W-:Y:S02]  /*76080*/  @P1 LOP3.LUT R250, R250, 0x10000, RZ, 0xfc, !PT ;  /* 0x00010000fafa1812 */ /* 0x000fe400078efcff */
[----:B------:R-:W-:Y:S02]  /*76090*/  ISETP.LT.AND P1, PT, R133, UR6, !P6 ;  /* 0x0000000685007c0c */ /* 0x000fe4000f721270 */
[----:B------:R-:W-:-:S04]  /*760a0*/  LOP3.LUT R250, R250, 0xffff7fff, RZ, 0xc0, !PT ;  /* 0xffff7ffffafa7812 */ /* 0x000fc800078ec0ff */
[----:B------:R-:W-:Y:S02]  /*760b0*/  @P0 LOP3.LUT R250, R250, 0x8000, RZ, 0xfc, !PT ;  /* 0x00008000fafa0812 */ /* 0x000fe400078efcff */
[----:B------:R-:W-:Y:S01]  /*760c0*/  ISETP.LT.AND P0, PT, R134, UR61, !P6 ;  /* 0x0000003d86007c0c */ /* 0x000fe2000f701270 */
[----:B------:R-:W-:Y:S01]  /*760d0*/  ULDC UR61, c[0x0][0x22c] ;  /* 0x00008b00003d7ab9 */ /* 0x000fe20000000800 */
        /* <DEDUP_REMOVED lines=60> */
[----:B----4-:R-:W-:Y:S02]  /*764a0*/  R2UR UR6, R252 ;  /* 0x00000000fc0672ca */ /* 0x010fe400000e0000 */
[----:B------:R-:W4:Y:S04]  /*764b0*/  LDL.LU R252, [R1+0x1d5c] ;  /* 0x001d5c0001fc7983 */ /* 0x000f280000300800 */
[----:B------:R-:W3:Y:S04]  /*764c0*/  LDL.LU R32, [R1+0x82c] ;  /* 0x00082c0001207983 */ /* 0x000ee80000300800 */
[----:B------:R-:W3:Y:S01]  /*764d0*/  LDL.LU R20, [R1+0x840] ;  /* 0x0008400001147983 */ /* 0x000ee20000300800 */
[----:B--2---:R-:W-:-:S03]  /*764e0*/  LOP3.LUT R251, R251, 0x7fffffff, RZ, 0xc0, !PT ;  /* 0x7ffffffffbfb7812 */ /* 0x004fc600078ec0ff */
[----:B------:R-:W2:Y:S01]  /*764f0*/  LDL.LU R21, [R1+0x828] ;  /* 0x0008280001157983 */ /* 0x000ea20000300800 */
[----:B------:R-:W-:-:S03]  /*76500*/  @P0 LOP3.LUT R251, R251, 0x80000000, RZ, 0xfc, !PT ;  /* 0x80000000fbfb0812 */ /* 0x000fc600078efcff */
[----:B------:R-:W2:Y:S01]  /*76510*/  LDL.LU R18, [R1+0x838] ;  /* 0x0008380001127983 */ /* 0x000ea20000300800 */
[----:B------:R-:W-:Y:S01]  /*76520*/  ISETP.LT.AND P0, PT, R150, UR45, !P6 ;  /* 0x0000002d96007c0c */ /* 0x000fe2000f701270 */
[----:B------:R-:W-:Y:S01]  /*76530*/  ULDC UR45, c[0x0][0x22c] ;  /* 0x00008b00002d7ab9 */ /* 0x000fe20000000800 */
[----:B------:R-:W-:Y:S01]  /*76540*/  LOP3.LUT R251, R251, 0xbfffffff, RZ, 0xc0, !PT ;  /* 0xbffffffffbfb7812 */ /* 0x000fe200078ec0ff */
[----:B------:R-:W2:Y:S03]  /*76550*/  LDL.LU R24, [R1+0x478] ;  /* 0x0004780001187983 */ /* 0x000ea60000300800 */
[----:B------:R-:W-:Y:S01]  /*76560*/  @P1 LOP3.LUT R251, R251, 0x40000000, RZ, 0xfc, !PT ;  /* 0x40000000fbfb1812 */ /* 0x000fe200078efcff */
        /* <DEDUP_REMOVED lines=133> */
[----:B----4-:R-:W-:-:S04]  /*76dc0*/  LOP3.LUT R252, R252, 0x7fffffff, RZ, 0xc0, !PT ;  /* 0x7ffffffffcfc7812 */ /* 0x010fc800078ec0ff */
        /* <DEDUP_REMOVED lines=85> */
[----:B------:R-:W-:Y:S02]  /*77320*/  LOP3.LUT R252, R252, 0xffffffdf, RZ, 0xc0, !PT ;  /* 0xffffffdffcfc7812 */ /* 0x000fe400078ec0ff */
[----:B------:R-:W-:Y:S02]  /*77330*/  R2UR UR7, R11 ;  /* 0x000000000b0772ca */ /* 0x000fe400000e0000 */
[----:B------:R-:W0:Y:S01]  /*77340*/  S2R R11, SR_TID.X ;  /* 0x00000000000b7919 */ /* 0x000e220000002100 */
[----:B------:R-:W-:Y:S02]  /*77350*/  @P0 LOP3.LUT R252, R252, 0x20, RZ, 0xfc, !PT ;  /* 0x00000020fcfc0812 */ /* 0x000fe400078efcff */
[----:B------:R-:W-:-:S02]  /*77360*/  ISETP.LT.AND P2, PT, R208, UR26, !P6 ;  /* 0x0000001ad0007c0c */ /* 0x000fc4000f741270 */
        /* <DEDUP_REMOVED lines=9> */
[----:B------:R-:W-:Y:S01]  /*77400*/  LOP3.LUT R252, R252, 0xfffffffd, RZ, 0xc0, !PT ;  /* 0xfffffffdfcfc7812 */ /* 0x000fe200078ec0ff */
[----:B0-----:R-:W-:-:S03]  /*77410*/  IMAD.SHL.U32 R11, R11, 0x8, RZ ;  /* 0x000000080b0b7824 */ /* 0x001fc600078e00ff */
[----:B------:R-:W-:Y:S02]  /*77420*/  @P1 LOP3.LUT R252, R252, 0x2, RZ, 0xfc, !PT ;  /* 0x00000002fcfc1812 */ /* 0x000fe400078efcff */
[----:B------:R-:W-:Y:S02]  /*77430*/  LOP3.LUT R11, R11, 0x300, RZ, 0xc0, !PT ;  /* 0x000003000b0b7812 */ /* 0x000fe400078ec0ff */
[----:B------:R-:W-:Y:S02]  /*77440*/  LOP3.LUT R252, R252, 0xfffffffe, RZ, 0xc0, !PT ;  /* 0xfffffffefcfc7812 */ /* 0x000fe400078ec0ff */
[----:B---3--:R-:W-:Y:S01]  /*77450*/  PRMT R20, R20, 0x5410, R32 ;  /* 0x0000541014147816 */ /* 0x008fe20000000020 */
[----:B------:R-:W-:Y:S01]  /*77460*/  IMAD.IADD R47, R13, 0x1, R11 ;  /* 0x000000010d2f7824 */ /* 0x000fe200078e020b */
[----:B------:R-:W-:Y:S02]  /*77470*/  @P2 LOP3.LUT R252, R252, 0x1, RZ, 0xfc, !PT ;  /* 0x00000001fcfc2812 */ /* 0x000fe400078efcff */
[----:B--2---:R-:W-:-:S02]  /*77480*/  PRMT R21, R18, 0x5410, R21 ;  /* 0x0000541012157816 */ /* 0x004fc40000000015 */
[----:B------:R-:W-:Y:S02]  /*77490*/  PRMT R22, R22, 0x5410, R24 ;  /* 0x0000541016167816 */ /* 0x000fe40000000018 */
[----:B------:R-:W-:Y:S02]  /*774a0*/  PRMT R23, R19, 0x5410, R23 ;  /* 0x0000541013177816 */ /* 0x000fe40000000017 */
[----:B------:R-:W-:Y:S02]  /*774b0*/  ISETP.LT.AND P2, PT, R214, UR32, !P6 ;  /* 0x00000020d6007c0c */ /* 0x000fe4000f741270 */
[----:B------:R-:W2:Y:S04]  /*774c0*/  LDL R214, [R1+0xe80] ;  /* 0x000e800001d67983 */ /* 0x000ea80000100800 */
[----:B------:R-:W3:Y:S04]  /*774d0*/  LDL.LU R13, [R1+0x1d58] ;  /* 0x001d5800010d7983 */ /* 0x000ee80000300800 */
[----:B------:R-:W4:Y:S04]  /*774e0*/  LDL.LU R41, [R1+0x84c] ;  /* 0x00084c0001297983 */ /* 0x000f280000300800 */
[----:B------:R0:W-:Y:S04]  /*774f0*/  STSM.16.M88.4 [R47], R20 ;  /* 0x000000142f007844 */ /* 0x0001e80000000200 */
[----:B------:R-:W4:Y:S04]  /*77500*/  LDL.LU R40, [R1+0x85c] ;  /* 0x00085c0001287983 */ /* 0x000f280000300800 */
[----:B------:R-:W2:Y:S01]  /*77510*/  LDL.LU R39, [R1+0x83c] ;  /* 0x00083c0001277983 */ /* 0x000ea20000300800 */
[----:B0-----:R-:W-:-:S03]  /*77520*/  PRMT R20, R30, 0x5410, R31 ;  /* 0x000054101e147816 */ /* 0x001fc6000000001f */
[----:B------:R-:W2:Y:S04]  /*77530*/  LDL.LU R30, [R1+0x854] ;  /* 0x00085400011e7983 */ /* 0x000ea80000300800 */
[----:B------:R-:W3:Y:S04]  /*77540*/  LDL.LU R38, [R1+0x490] ;  /* 0x0004900001267983 */ /* 0x000ee80000300800 */
[----:B------:R-:W3:Y:S01]  /*77550*/  LDL.LU R33, [R1+0x4a0] ;  /* 0x0004a00001217983 */ /* 0x000ee20000300800 */
[----:B------:R-:W-:Y:S02]  /*77560*/  PRMT R21, R0, 0x5410, R25 ;  /* 0x0000541000157816 */ /* 0x000fe40000000019 */
[----:B------:R-:W0:Y:S01]  /*77570*/  S2R R0, SR_TID.X ;  /* 0x0000000000007919 */ /* 0x000e220000002100 */
[----:B------:R-:W2:Y:S04]  /*77580*/  LDL.LU R32, [R1+0x488] ;  /* 0x0004880001207983 */ /* 0x000ea80000300800 */
[----:B------:R-:W2:Y:S04]  /*77590*/  LDL.LU R31, [R1+0x498] ;  /* 0x00049800011f7983 */ /* 0x000ea80000300800 */
[----:B------:R-:W2:Y:S04]  /*775a0*/  LDL.LU R45, [R1+0x858] ;  /* 0x00085800012d7983 */ /* 0x000ea80000300800 */
[----:B------:R-:W2:Y:S04]  /*775b0*/  LDL.LU R44, [R1+0x86c] ;  /* 0x00086c00012c7983 */ /* 0x000ea80000300800 */
[----:B------:R-:W2:Y:S04]  /*775c0*/  LDL.LU R43, [R1+0x850] ;  /* 0x00085000012b7983 */ /* 0x000ea80000300800 */
[----:B------:R-:W2:Y:S01]  /*775d0*/  LDL.LU R34, [R1+0x864] ;  /* 0x0008640001227983 */ /* 0x000ea20000300800 */
[----:B------:R-:W-:-:S03]  /*775e0*/  PRMT R22, R26, 0x5410, R29 ;  /* 0x000054101a167816 */ /* 0x000fc6000000001d */
[----:B------:R-:W2:Y:S01]  /*775f0*/  LDL.LU R42, [R1+0x49c] ;  /* 0x00049c00012a7983 */ /* 0x000ea20000300800 */
[----:B0-----:R-:W-:-:S03]  /*77600*/  LOP3.LUT R0, R0, 0x7f, RZ, 0xc0, !PT ;  /* 0x0000007f00007812 */ /* 0x001fc600078ec0ff */
[----:B------:R-:W2:Y:S01]  /*77610*/  LDL.LU R37, [R1+0x4b0] ;  /* 0x0004b00001257983 */ /* 0x000ea20000300800 */
[----:B------:R-:W-:Y:S01]  /*77620*/  LEA R0, R0, UR4, 0x4 ;  /* 0x0000000400007c11 */ /* 0x000fe2000f8e20ff */
[----:B------:R-:W-:Y:S01]  /*77630*/  BAR.SYNC.DEFER_BLOCKING 0x0 ;  /* 0x0000000000007b1d */ /* 0x000fe20000010000 */
[----:B------:R-:W-:-:S05]  /*77640*/  PRMT R23, R27, 0x5410, R28 ;  /* 0x000054101b177816 */ /* 0x000fca000000001c */
[----:B------:R-:W-:Y:S01]  /*77650*/  ULDC UR4, c[0x0][0x248] ;  /* 0x0000920000047ab9 */ /* 0x000fe20000000800 */
[----:B------:R-:W2:Y:S04]  /*77660*/  LDL.LU R36, [R1+0x494] ;  /* 0x0004940001247983 */ /* 0x000ea80000300800 */
[----:B------:R-:W2:Y:S04]  /*77670*/  LDL.LU R35, [R1+0x4a8] ;  /* 0x0004a80001237983 */ /* 0x000ea80000300800 */
[----:B------:R-:W2:Y:S04]  /*77680*/  LDL.LU R50, [R1+0x868] ;  /* 0x0008680001327983 */ /* 0x000ea80000300800 */
[----:B------:R-:W2:Y:S04]  /*77690*/  LDL.LU R49, [R1+0x87c] ;  /* 0x00087c0001317983 */ /* 0x000ea80000300800 */
[----:B------:R-:W-:Y:S01]  /*776a0*/  LDS.128 R176, [R0] ;  /* 0x0000000000b07984 */ /* 0x000fe20000000c00 */
[----:B------:R-:W-:Y:S06]  /*776b0*/  BAR.SYNC.DEFER_BLOCKING 0x0 ;  /* 0x0000000000007b1d */ /* 0x000fec0000010000 */
[----:B------:R-:W2:Y:S04]  /*776c0*/  LDL.LU R48, [R1+0x860] ;  /* 0x0008600001307983 */ /* 0x000ea80000300800 */
[----:B------:R4:W-:Y:S01]  /*776d0*/  STSM.16.M88.4 [R47], R20 ;  /* 0x000000142f007844 */ /* 0x0009e20000000200 */
[----:B------:R-:W-:Y:S06]  /*776e0*/  BAR.SYNC.DEFER_BLOCKING 0x0 ;  /* 0x0000000000007b1d */ /* 0x000fec0000010000 */
[----:B------:R-:W0:Y:S01]  /*776f0*/  LDS.128 R172, [R0] ;  /* 0x0000000000ac7984 */ /* 0x000e220000000c00 */
[----:B----4-:R-:W-:-:S02]  /*77700*/  PRMT R20, R40, 0x5410, R41 ;  /* 0x0000541028147816 */ /* 0x010fc40000000029 */
[----:B---3--:R-:W-:Y:S02]  /*77710*/  PRMT R22, R33, 0x5410, R38 ;  /* 0x0000541021167816 */ /* 0x008fe40000000026 */
[----:B------:R-:W3:Y:S04]  /*77720*/  LDL.LU R38, [R1+0x874] ;  /* 0x0008740001267983 */ /* 0x000ee80000300800 */
[----:B------:R-:W4:Y:S04]  /*77730*/  LDL.LU R46, [R1+0x4ac] ;  /* 0x0004ac00012e7983 */ /* 0x000f280000300800 */
[----:B------:R-:W4:Y:S01]  /*77740*/  LDL.LU R41, [R1+0x4c0] ;  /* 0x0004c00001297983 */ /* 0x000f220000300800 */
[----:B--2---:R-:W-:-:S02]  /*77750*/  PRMT R21, R30, 0x5410, R39 ;  /* 0x000054101e157816 */ /* 0x004fc40000000027 */
[----:B------:R-:W-:Y:S01]  /*77760*/  PRMT R23, R31, 0x5410, R32 ;  /* 0x000054101f177816 */ /* 0x000fe20000000020 */
[----:B------:R-:W-:Y:S06]  /*77770*/  BAR.SYNC.DEFER_BLOCKING 0x0 ;  /* 0x0000000000007b1d */ /* 0x000fec0000010000 */
[----:B------:R-:W2:Y:S04]  /*77780*/  LDL.LU R40, [R1+0x4a4] ;  /* 0x0004a40001287983 */ /* 0x000ea80000300800 */
[----:B------:R-:W2:Y:S04]  /*77790*/  LDL.LU R39, [R1+0x4b8] ;  /* 0x0004b80001277983 */ /* 0x000ea80000300800 */
[----:B------:R-:W2:Y:S04]  /*777a0*/  LDL.LU R55, [R1+0x878] ;  /* 0x0008780001377983 */ /* 0x000ea80000300800 */
[----:B------:R-:W2:Y:S04]  /*777b0*/  LDL.LU R53, [R1+0x88c] ;  /* 0x00088c0001357983 */ /* 0x000ea80000300800 */
[----:B------:R1:W-:Y:S01]  /*777c0*/  STSM.16.M88.4 [R47], R20 ;  /* 0x000000142f007844 */ /* 0x0003e20000000200 */
[----:B------:R-:W-:Y:S06]  /*777d0*/  BAR.SYNC.DEFER_BLOCKING 0x0 ;  /* 0x0000000000007b1d */ /* 0x000fec0000010000 */
[----:B------:R-:W2:Y:S04]  /*777e0*/  LDL.LU R52, [R1+0x870] ;  /* 0x0008700001347983 */ /* 0x000ea80000300800 */
[----:B------:R-:W0:Y:S01]  /*777f0*/  LDS.128 R168, [R0] ;  /* 0x0000000000a87984 */ /* 0x000e220000000c00 */
[----:B-1----:R-:W-:-:S02]  /*77800*/  PRMT R22, R37, 0x5410, R42 ;  /* 0x0000541025167816 */ /* 0x002fc4000000002a */
[----:B------:R-:W-:Y:S01]  /*77810*/  PRMT R20, R44, 0x5410, R45 ;  /* 0x000054102c147816 */ /* 0x000fe2000000002d */
[----:B------:R-:W2:Y:S01]  /*77820*/  LDL.LU R42, [R1+0x884] ;  /* 0x00088400012a7983 */ /* 0x000ea20000300800 */
[----:B------:R-:W-:-:S03]  /*77830*/  PRMT R21, R34, 0x5410, R43 ;  /* 0x0000541022157816 */ /* 0x000fc6000000002b */
[----:B------:R-:W2:Y:S01]  /*77840*/  LDL.LU R51, [R1+0x4bc] ;  /* 0x0004bc0001337983 */ /* 0x000ea20000300800 */
[----:B------:R-:W-:Y:S01]  /*77850*/  PRMT R23, R35, 0x5410, R36 ;  /* 0x0000541023177816 */ /* 0x000fe20000000024 */
[----:B------:R-:W-:Y:S06]  /*77860*/  BAR.SYNC.DEFER_BLOCKING 0x0 ;  /* 0x0000000000007b1d */ /* 0x000fec0000010000 */
[----:B------:R-:W2:Y:S04]  /*77870*/  LDL.LU R45, [R1+0x4d0] ;  /* 0x0004d000012d7983 */ /* 0x000ea80000300800 */
[----:B------:R-:W2:Y:S04]  /*77880*/  LDL.LU R44, [R1+0x4b4] ;  /* 0x0004b400012c7983 */ /* 0x000ea80000300800 */
[----:B------:R-:W2:Y:S04]  /*77890*/  LDL.LU R43, [R1+0x4c8] ;  /* 0x0004c800012b7983 */ /* 0x000ea80000300800 */
[----:B------:R-:W2:Y:S04]  /*778a0*/  LDL.LU R58, [R1+0x888] ;  /* 0x00088800013a7983 */ /* 0x000ea80000300800 */
[----:B------:R1:W-:Y:S04]  /*778b0*/  STSM.16.M88.4 [R47], R20 ;  /* 0x000000142f007844 */ /* 0x0003e80000000200 */
[----:B------:R-:W2:Y:S04]  /*778c0*/  LDL.LU R57, [R1+0x89c] ;  /* 0x00089c0001397983 */ /* 0x000ea80000300800 */
[----:B------:R-:W2:Y:S01]  /*778d0*/  LDL.LU R56, [R1+0x880] ;  /* 0x0008800001387983 */ /* 0x000ea20000300800 */
[----:B------:R-:W-:Y:S01]  /*778e0*/  BAR.SYNC.DEFER_BLOCKING 0x0 ;  /* 0x0000000000007b1d */ /* 0x000fe20000010000 */
[----:B-1----:R-:W-:-:S05]  /*778f0*/  PRMT R20, R49, 0x5410, R50 ;  /* 0x0000541031147816 */ /* 0x002fca0000000032 */
[----:B------:R-:W1:Y:S01]  /*77900*/  LDS.128 R164, [R0] ;  /* 0x0000000000a47984 */ /* 0x000e620000000c00 */
[----:B----4-:R-:W-:-:S03]  /*77910*/  PRMT R22, R41, 0x5410, R46 ;  /* 0x0000541029167816 */ /* 0x010fc6000000002e */
[----:B------:R-:W4:Y:S04]  /*77920*/  LDL.LU R46, [R1+0x894] ;  /* 0x00089400012e7983 */ /* 0x000f280000300800 */
[----:B------:R-:W4:Y:S04]  /*77930*/  LDL.LU R54, [R1+0x4cc] ;  /* 0x0004cc0001367983 */ /* 0x000f280000300800 */
[----:B------:R-:W4:Y:S01]  /*77940*/  LDL.LU R50, [R1+0x4e0] ;  /* 0x0004e00001327983 */ /* 0x000f220000300800 */
[----:B---3--:R-:W-:-:S03]  /*77950*/  PRMT R21, R38, 0x5410, R48 ;  /* 0x0000541026157816 */ /* 0x008fc60000000030 */
[----:B------:R-:W3:Y:S01]  /*77960*/  LDL.LU R49, [R1+0x4c4] ;  /* 0x0004c40001317983 */ /* 0x000ee20000300800 */
[----:B--2---:R-:W-:Y:S01]  /*77970*/  PRMT R23, R39, 0x5410, R40 ;  /* 0x0000541027177816 */ /* 0x004fe20000000028 */
[----:B------:R-:W-:Y:S06]  /*77980*/  BAR.SYNC.DEFER_BLOCKING 0x0 ;  /* 0x0000000000007b1d */ /* 0x000fec0000010000 */
[----:B------:R-:W3:Y:S04]  /*77990*/  LDL.LU R48, [R1+0x4d8] ;  /* 0x0004d80001307983 */ /* 0x000ee80000300800 */
[----:B------:R-:W2:Y:S04]  /*779a0*/  LDL.LU R66, [R1+0x898] ;  /* 0x0008980001427983 */ /* 0x000ea80000300800 */
[----:B------:R-:W2:Y:S04]  /*779b0*/  LDL.LU R65, [R1+0x8ac] ;  /* 0x0008ac0001417983 */ /* 0x000ea80000300800 */
[----:B------:R-:W2:Y:S04]  /*779c0*/  LDL.LU R64, [R1+0x890] ;  /* 0x0008900001407983 */ /* 0x000ea80000300800 */
[----:B------:R0:W-:Y:S01]  /*779d0*/  STSM.16.M88.4 [R47], R20 ;  /* 0x000000142f007844 */ /* 0x0001e20000000200 */
[----:B------:R-:W-:Y:S06]  /*779e0*/  BAR.SYNC.DEFER_BLOCKING 0x0 ;  /* 0x0000000000007b1d */ /* 0x000fec0000010000 */
[----:B------:R-:W1:Y:S01]  /*779f0*/  LDS.128 R160, [R0] ;  /* 0x0000000000a07984 */ /* 0x000e620000000c00 */
[----:B0-----:R-:W-:-:S02]  /*77a00*/  PRMT R20, R53, 0x5410, R55 ;  /* 0x0000541035147816 */ /* 0x001fc40000000037 */
[----:B------:R-:W-:Y:S02]  /*77a10*/  PRMT R22, R45, 0x5410, R51 ;  /* 0x000054102d167816 */ /* 0x000fe40000000033 */
        /* <DEDUP_REMOVED lines=13> */
[----:B0-----:R-:W-:-:S05]  /*77af0*/  PRMT R20, R57, 0x5410, R58 ;  /* 0x0000541039147816 */ /* 0x001fca000000003a */
[----:B------:R-:W0:Y:S01]  /*77b00*/  LDS.128 R156, [R0] ;  /* 0x00000000009c7984 */ /* 0x000e220000000c00 */
[----:B----4-:R-:W-:Y:S02]  /*77b10*/  PRMT R21, R46, 0x5410, R56 ;  /* 0x000054102e157816 */ /* 0x010fe40000000038 */
[----:B------:R-:W-:Y:S02]  /*77b20*/  PRMT R22, R50, 0x5410, R54 ;  /* 0x0000541032167816 */ /* 0x000fe40000000036 */
[----:B------:R-:W4:Y:S04]  /*77b30*/  LDL.LU R54, [R1+0x8b4] ;  /* 0x0008b40001367983 */ /* 0x000f280000300800 */
[----:B------:R-:W4:Y:S04]  /*77b40*/  LDL.LU R59, [R1+0x4ec] ;  /* 0x0004ec00013b7983 */ /* 0x000f280000300800 */
[----:B------:R-:W4:Y:S04]  /*77b50*/  LDL.LU R58, [R1+0x500] ;  /* 0x00050000013a7983 */ /* 0x000f280000300800 */
[----:B------:R-:W4:Y:S04]  /*77b60*/  LDL.LU R57, [R1+0x4e4] ;  /* 0x0004e40001397983 */ /* 0x000f280000300800 */
[----:B------:R-:W4:Y:S01]  /*77b70*/  LDL.LU R56, [R1+0x4f8] ;  /* 0x0004f80001387983 */ /* 0x000f220000300800 */
[----:B---3--:R-:W-:Y:S01]  /*77b80*/  PRMT R23, R48, 0x5410, R49 ;  /* 0x0000541030177816 */ /* 0x008fe20000000031 */
[----:B------:R-:W-:Y:S06]  /*77b90*/  BAR.SYNC.DEFER_BLOCKING 0x0 ;  /* 0x0000000000007b1d */ /* 0x000fec0000010000 */
[----:B------:R-:W3:Y:S04]  /*77ba0*/  LDL.LU R71, [R1+0x8b8] ;  /* 0x0008b80001477983 */ /* 0x000ee80000300800 */
[----:B------:R-:W3:Y:S04]  /*77bb0*/  LDL.LU R70, [R1+0x8cc] ;  /* 0x0008cc0001467983 */ /* 0x000ee80000300800 */
[----:B------:R-:W3:Y:S04]  /*77bc0*/  LDL.LU R69, [R1+0x8b0] ;  /* 0x0008b00001457983 */ /* 0x000ee80000300800 */
[----:B------:R-:W3:Y:S04]  /*77bd0*/  LDL.LU R68, [R1+0x8c4] ;  /* 0x0008c40001447983 */ /* 0x000ee80000300800 */
[----:B------:R2:W-:Y:S01]  /*77be0*/  STSM.16.M88.4 [R47], R20 ;  /* 0x000000142f007844 */ /* 0x0005e20000000200 */
[----:B------:R-:W-:Y:S06]  /*77bf0*/  BAR.SYNC.DEFER_BLOCKING 0x0 ;  /* 0x0000000000007b1d */ /* 0x000fec0000010000 */
[----:B------:R-:W3:Y:S04]  /*77c00*/  LDL.LU R67, [R1+0x4fc] ;  /* 0x0004fc0001437983 */ /* 0x000ee80000300800 */
[----:B------:R-:W0:Y:S01]  /*77c10*/  LDS.128 R152, [R0] ;  /* 0x0000000000987984 */ /* 0x000e220000000c00 */
[----:B--2---:R-:W-:-:S02]  /*77c20*/  PRMT R20, R65, 0x5410, R66 ;  /* 0x0000541041147816 */ /* 0x004fc40000000042 */
[----:B------:R-:W-:Y:S01]  /*77c30*/  PRMT R21, R51, 0x5410, R64 ;  /* 0x0000541033157816 */ /* 0x000fe20000000040 */
[----:B------:R-:W2:Y:S04]  /*77c40*/  LDL.LU R66, [R1+0x510] ;  /* 0x0005100001427983 */ /* 0x000ea80000300800 */
[----:B------:R-:W2:Y:S01]  /*77c50*/  LDL.LU R65, [R1+0x4f4] ;  /* 0x0004f40001417983 */ /* 0x000ea20000300800 */
[----:B------:R-:W-:-:S03]  /*77c60*/  PRMT R22, R55, 0x5410, R63 ;  /* 0x0000541037167816 */ /* 0x000fc6000000003f */
[----:B------:R-:W2:Y:S04]  /*77c70*/  LDL.LU R64, [R1+0x508] ;  /* 0x0005080001407983 */ /* 0x000ea80000300800 */
[----:B------:R-:W2:Y:S01]  /*77c80*/  LDL.LU R63, [R1+0x8c8] ;  /* 0x0008c800013f7983 */ /* 0x000ea20000300800 */
[----:B------:R-:W-:Y:S01]  /*77c90*/  PRMT R23, R52, 0x5410, R53 ;  /* 0x0000541034177816 */ /* 0x000fe20000000035 */
[----:B------:R-:W-:Y:S06]  /*77ca0*/  BAR.SYNC.DEFER_BLOCKING 0x0 ;  /* 0x0000000000007b1d */ /* 0x000fec0000010000 */
[----:B------:R1:W-:Y:S02]  /*77cb0*/  STSM.16.M88.4 [R47], R20 ;  /* 0x000000142f007844 */ /* 0x0003e40000000200 */
[----:B------:R-:W-:Y:S01]  /*77cc0*/  BAR.SYNC.DEFER_BLOCKING 0x0 ;  /* 0x0000000000007b1d */ /* 0x000fe20000010000 */
[----:B-1----:R-:W-:-:S05]  /*77cd0*/  PRMT R20, R61, 0x5410, R62 ;  /* 0x000054103d147816 */ /* 0x002fca000000003e */
[----:B------:R-:W2:Y:S04]  /*77ce0*/  LDL.LU R62, [R1+0x8dc] ;  /* 0x0008dc00013e7983 */ /* 0x000ea80000300800 */
[----:B------:R-:W2:Y:S04]  /*77cf0*/  LDL.LU R61, [R1+0x8c0] ;  /* 0x0008c000013d7983 */ /* 0x000ea80000300800 */
[----:B------:R-:W1:Y:S01]  /*77d00*/  LDS.128 R148, [R0] ;  /* 0x0000000000947984 */ /* 0x000e620000000c00 */
[----:B----4-:R-:W-:-:S03]  /*77d10*/  PRMT R21, R54, 0x5410, R60 ;  /* 0x0000541036157816 */ /* 0x010fc6000000003c */
[----:B------:R-:W4:Y:S01]  /*77d20*/  LDL.LU R60, [R1+0x8d4] ;  /* 0x0008d400013c7983 */ /* 0x000f220000300800 */
[----:B------:R-:W-:-:S03]  /*77d30*/  PRMT R22, R58, 0x5410, R59 ;  /* 0x000054103a167816 */ /* 0x000fc6000000003b */
[----:B------:R-:W4:Y:S04]  /*77d40*/  LDL.LU R59, [R1+0x50c] ;  /* 0x00050c00013b7983 */ /* 0x000f280000300800 */
[----:B------:R-:W4:Y:S01]  /*77d50*/  LDL.LU R58, [R1+0x520] ;  /* 0x00052000013a7983 */ /* 0x000f220000300800 */
[----:B------:R-:W-:-:S03]  /*77d60*/  PRMT R23, R56, 0x5410, R57 ;  /* 0x0000541038177816 */ /* 0x000fc60000000039 */
[----:B------:R-:W4:Y:S04]  /*77d70*/  LDL.LU R57, [R1+0x504] ;  /* 0x0005040001397983 */ /* 0x000f280000300800 */
[----:B------:R-:W4:Y:S01]  /*77d80*/  LDL.LU R56, [R1+0x518] ;  /* 0x0005180001387983 */ /* 0x000f220000300800 */
[----:B------:R-:W-:Y:S06]  /*77d90*/  BAR.SYNC.DEFER_BLOCKING 0x0 ;  /* 0x0000000000007b1d */ /* 0x000fec0000010000 */
[----:B------:R3:W-:Y:S02]  /*77da0*/  STSM.16.M88.4 [R47], R20 ;  /* 0x000000142f007844 */ /* 0x0007e40000000200 */
[----:B------:R-:W-:Y:S06]  /*77db0*/  BAR.SYNC.DEFER_BLOCKING 0x0 ;  /* 0x0000000000007b1d */ /* 0x000fec0000010000 */
[----:B------:R-:W1:Y:S01]  /*77dc0*/  LDS.128 R144, [R0] ;  /* 0x0000000000907984 */ /* 0x000e620000000c00 */
[----:B---3--:R-:W-:-:S02]  /*77dd0*/  PRMT R20, R70, 0x5410, R71 ;  /* 0x0000541046147816 */ /* 0x008fc40000000047 */
[----:B------:R-:W-:Y:S01]  /*77de0*/  PRMT R21, R68, 0x5410, R69 ;  /* 0x0000541044157816 */ /* 0x000fe20000000045 */
[----:B------:R-:W3:Y:S01]  /*77df0*/  LDL.LU R71, [R1+0x8d8] ;  /* 0x0008d80001477983 */ /* 0x000ee20000300800 */
[----:B--2---:R-:W-:-:S03]  /*77e00*/  PRMT R22, R66, 0x5410, R67 ;  /* 0x0000541042167816 */ /* 0x004fc60000000043 */
[----:B------:R-:W3:Y:S01]  /*77e10*/  LDL.LU R70, [R1+0x8ec] ;  /* 0x0008ec0001467983 */ /* 0x000ee20000300800 */
[----:B------:R-:W-:Y:S01]  /*77e20*/  PRMT R23, R64, 0x5410, R65 ;  /* 0x0000541040177816 */ /* 0x000fe20000000041 */
[----:B------:R-:W-:Y:S06]  /*77e30*/  BAR.SYNC.DEFER_BLOCKING 0x0 ;  /* 0x0000000000007b1d */ /* 0x000fec0000010000 */
[----:B------:R-:W2:Y:S04]  /*77e40*/  LDL.LU R69, [R1+0x8d0] ;  /* 0x0008d00001457983 */ /* 0x000ea80000300800 */
[----:B------:R-:W2:Y:S04]  /*77e50*/  LDL.LU R68, [R1+0x8e4] ;  /* 0x0008e40001447983 */ /* 0x000ea80000300800 */
[----:B------:R-:W2:Y:S04]  /*77e60*/  LDL.LU R67, [R1+0x51c] ;  /* 0x00051c0001437983 */ /* 0x000ea80000300800 */
[----:B------:R-:W2:Y:S04]  /*77e70*/  LDL.LU R66, [R1+0x534] ;  /* 0x0005340001427983 */ /* 0x000ea80000300800 */
[----:B------:R-:W2:Y:S04]  /*77e80*/  LDL.LU R65, [R1+0x514] ;  /* 0x0005140001417983 */ /* 0x000ea80000300800 */
[----:B------:R-:W2:Y:S04]  /*77e90*/  LDL.LU R64, [R1+0x52c] ;  /* 0x00052c0001407983 */ /* 0x000ea80000300800 */
[----:B------:R0:W-:Y:S01]  /*77ea0*/  STSM.16.M88.4 [R47], R20 ;  /* 0x000000142f007844 */ /* 0x0001e20000000200 */
[----:B------:R-:W-:Y:S01]  /*77eb0*/  BAR.SYNC.DEFER_BLOCKING 0x0 ;  /* 0x0000000000007b1d */ /* 0x000fe20000010000 */
[----:B0-----:R-:W-:-:S05]  /*77ec0*/  PRMT R20, R62, 0x5410, R63 ;  /* 0x000054103e147816 */ /* 0x001fca000000003f */
[----:B------:R-:W2:Y:S04]  /*77ed0*/  LDL.LU R63, [R1+0x8e8] ;  /* 0x0008e800013f7983 */ /* 0x000ea80000300800 */
[----:B------:R-:W2:Y:S04]  /*77ee0*/  LDL.LU R62, [R1+0x8fc] ;  /* 0x0008fc00013e7983 */ /* 0x000ea80000300800 */
[----:B------:R-:W0:Y:S01]  /*77ef0*/  LDS.128 R140, [R0] ;  /* 0x00000000008c7984 */ /* 0x000e220000000c00 */
[----:B----4-:R-:W-:-:S03]  /*77f00*/  PRMT R21, R60, 0x5410, R61 ;  /* 0x000054103c157816 */ /* 0x010fc6000000003d */
[----:B------:R-:W4:Y:S04]  /*77f10*/  LDL.LU R61, [R1+0x8e0] ;  /* 0x0008e000013d7983 */ /* 0x000f280000300800 */
        /* <DEDUP_REMOVED lines=10> */
[----:B------:R-:W0:Y:S01]  /*77fc0*/  LDS.128 R136, [R0] ;  /* 0x0000000000887984 */ /* 0x000e220000000c00 */
[----:B---3--:R-:W-:-:S03]  /*77fd0*/  PRMT R20, R70, 0x5410, R71 ;  /* 0x0000541046147816 */ /* 0x008fc60000000047 */
[----:B------:R-:W3:Y:S04]  /*77fe0*/  LDL.LU R71, [R1+0x8f8] ;  /* 0x0008f80001477983 */ /* 0x000ee80000300800 */
[----:B------:R-:W3:Y:S01]  /*77ff0*/  LDL.LU R70, [R1+0x90c] ;  /* 0x00090c0001467983 */ /* 0x000ee20000300800 */
[----:B--2---:R-:W-:-:S03]  /*78000*/  PRMT R21, R68, 0x5410, R69 ;  /* 0x0000541044157816 */ /* 0x004fc60000000045 */
[----:B------:R-:W2:Y:S04]  /*78010*/  LDL.LU R69, [R1+0x8f0] ;  /* 0x0008f00001457983 */ /* 0x000ea80000300800 */
[----:B------:R-:W2:Y:S01]  /*78020*/  LDL.LU R68, [R1+0x904] ;  /* 0x0009040001447983 */ /* 0x000ea20000300800 */
[----:B------:R-:W-:-:S03]  /*78030*/  PRMT R22, R66, 0x5410, R67 ;  /* 0x0000541042167816 */ /* 0x000fc60000000043 */
[----:B------:R-:W2:Y:S04]  /*78040*/  LDL.LU R67, [R1+0x540] ;  /* 0x0005400001437983 */ /* 0x000ea80000300800 */
[----:B------:R-:W2:Y:S01]  /*78050*/  LDL.LU R66, [R1+0x554] ;  /* 0x0005540001427983 */ /* 0x000ea20000300800 */
[----:B------:R-:W-:Y:S01]  /*78060*/  PRMT R23, R64, 0x5410, R65 ;  /* 0x0000541040177816 */ /* 0x000fe20000000041 */
[----:B------:R-:W-:Y:S06]  /*78070*/  BAR.SYNC.DEFER_BLOCKING 0x0 ;  /* 0x0000000000007b1d */ /* 0x000fec0000010000 */
[----:B------:R-:W2:Y:S04]  /*78080*/  LDL.LU R65, [R1+0x538] ;  /* 0x0005380001417983 */ /* 0x000ea80000300800 */
[----:B------:R-:W2:Y:S04]  /*78090*/  LDL.LU R64, [R1+0x54c] ;  /* 0x00054c0001407983 */ /* 0x000ea80000300800 */
[----:B------:R1:W-:Y:S01]  /*780a0*/  STSM.16.M88.4 [R47], R20 ;  /* 0x000000142f007844 */ /* 0x0003e20000000200 */
[----:B------:R-:W-:Y:S01]  /*780b0*/  BAR.SYNC.DEFER_BLOCKING 0x0 ;  /* 0x0000000000007b1d */ /* 0x000fe20000010000 */
[----:B-1----:R-:W-:-:S05]  /*780c0*/  PRMT R20, R62, 0x5410, R63 ;  /* 0x000054103e147816 */ /* 0x002fca000000003f */
[----:B------:R-:W2:Y:S04]  /*780d0*/  LDL.LU R63, [R1+0x908] ;  /* 0x00090800013f7983 */ /* 0x000ea80000300800 */
[----:B------:R-:W2:Y:S04]  /*780e0*/  LDL.LU R62, [R1+0x91c] ;  /* 0x00091c00013e7983 */ /* 0x000ea80000300800 */
[----:B------:R-:W1:Y:S01]  /*780f0*/  LDS.128 R132, [R0] ;  /* 0x0000000000847984 */ /* 0x000e620000000c00 */
        /* <DEDUP_REMOVED lines=75> */
[----:B------:R-:W-:Y:S01]  /*785b0*/  BAR.SYNC.DEFER_BLOCKING 0x0 ;  /* 0x0000000000007b1d */ /* 0x000fe20000010000 */
[----:B------:R-:W-:-:S05]  /*785c0*/  VIADD R11, R214, UR5 ;  /* 0x00000005d60b7c36 */ /* 0x000fca0008000000 */
[----:B------:R-:W-:Y:S02]  /*785d0*/  ULDC UR5, c[0x0][0x248] ;  /* 0x0000920000057ab9 */ /* 0x000fe40000000800 */
[----:B------:R-:W-:Y:S01]  /*785e0*/  VIADD R18, R11, UR5 ;  /* 0x000000050b127c36 */ /* 0x000fe20008000000 */
[----:B------:R-:W-:Y:S01]  /*785f0*/  ULDC UR5, c[0x0][0x248] ;  /* 0x0000920000057ab9 */ /* 0x000fe20000000800 */
[----:B------:R-:W1:Y:S02]  /*78600*/  LDS.128 R112, [R0] ;  /* 0x0000000000707984 */ /* 0x000e640000000c00 */
[----:B------:R-:W-:Y:S01]  /*78610*/  VIADD R19, R18, UR5 ;  /* 0x0000000512137c36 */ /* 0x000fe20008000000 */
[----:B------:R-:W-:Y:S01]  /*78620*/  ULDC UR5, c[0x0][0x248] ;  /* 0x0000920000057ab9 */ /* 0x000fe20000000800 */
[----:B---3--:R-:W-:Y:S02]  /*78630*/  PRMT R20, R70, 0x5410, R71 ;  /* 0x0000541046147816 */ /* 0x008fe40000000047 */
[----:B------:R-:W-:Y:S01]  /*78640*/  VIADD R24, R19, UR5 ;  /* 0x0000000513187c36 */ /* 0x000fe20008000000 */
[----:B------:R-:W3:Y:S01]  /*78650*/  LDL.LU R71, [R1+0x958] ;  /* 0x0009580001477983 */ /* 0x000ee20000300800 */
[----:B------:R-:W-:-:S03]  /*78660*/  ULDC UR5, c[0x0][0x248] ;  /* 0x0000920000057ab9 */ /* 0x000fc60000000800 */
[----:B------:R-:W3:Y:S01]  /*78670*/  LDL.LU R70, [R1+0x96c] ;  /* 0x00096c0001467983 */ /* 0x000ee20000300800 */
[----:B------:R-:W-:Y:S01]  /*78680*/  VIADD R25, R24, UR5 ;  /* 0x0000000518197c36 */ /* 0x000fe20008000000 */
[----:B------:R-:W-:Y:S01]  /*78690*/  ULDC UR5, c[0x0][0x248] ;  /* 0x0000920000057ab9 */ /* 0x000fe20000000800 */
[----:B--2---:R-:W-:Y:S02]  /*786a0*/  PRMT R21, R68, 0x5410, R69 ;  /* 0x0000541044157816 */ /* 0x004fe40000000045 */
[----:B------:R-:W2:Y:S04]  /*786b0*/  LDL.LU R69, [R1+0x950] ;  /* 0x0009500001457983 */ /* 0x000ea80000300800 */
[----:B------:R-:W2:Y:S01]  /*786c0*/  LDL.LU R68, [R1+0x964] ;  /* 0x0009640001447983 */ /* 0x000ea20000300800 */
[----:B------:R-:W-:-:S03]  /*786d0*/  PRMT R22, R66, 0x5410, R67 ;  /* 0x0000541042167816 */ /* 0x000fc60000000043 */
[----:B------:R-:W2:Y:S01]  /*786e0*/  LDL.LU R67, [R1+0x5a0] ;  /* 0x0005a00001437983 */ /* 0x000ea20000300800 */
[----:B------:R-:W-:Y:S01]  /*786f0*/  VIADD R26, R25, UR5 ;  /* 0x00000005191a7c36 */ /* 0x000fe20008000000 */
[----:B------:R-:W-:Y:S02]  /*78700*/  ULDC UR5, c[0x0][0x248] ;  /* 0x0000920000057ab9 */ /* 0x000fe40000000800 */
[----:B------:R-:W2:Y:S01]  /*78710*/  LDL.LU R66, [R1+0x5e0] ;  /* 0x0005e00001427983 */ /* 0x000ea20000300800 */
[----:B------:R-:W-:Y:S01]  /*78720*/  VIADD R27, R26, UR5 ;  /* 0x000000051a1b7c36 */ /* 0x000fe20008000000 */
[----:B------:R-:W-:-:S03]  /*78730*/  ULDC UR5, c[0x0][0x248] ;  /* 0x0000920000057ab9 */ /* 0x000fc60000000800 */
[----:B------:R-:W-:Y:S01]  /*78740*/  VIADD R28, R27, UR4 ;  /* 0x000000041b1c7c36 */ /* 0x000fe20008000000 */
[----:B------:R-:W-:Y:S01]  /*78750*/  ULDC UR4, c[0x0][0x248] ;  /* 0x0000920000047ab9 */ /* 0x000fe20000000800 */
[----:B------:R-:W-:Y:S01]  /*78760*/  PRMT R23, R64, 0x5410, R65 ;  /* 0x0000541040177816 */ /* 0x000fe20000000041 */
[----:B------:R-:W-:Y:S06]  /*78770*/  BAR.SYNC.DEFER_BLOCKING 0x0 ;  /* 0x0000000000007b1d */ /* 0x000fec0000010000 */
[----:B------:R-:W2:Y:S04]  /*78780*/  LDL.LU R65, [R1+0x598] ;  /* 0x0005980001417983 */ /* 0x000ea80000300800 */
[----:B------:R-:W2:Y:S04]  /*78790*/  LDL.LU R64, [R1+0x5ac] ;  /* 0x0005ac0001407983 */ /* 0x000ea80000300800 */
[----:B------:R0:W-:Y:S01]  /*787a0*/  STSM.16.M88.4 [R47], R20 ;  /* 0x000000142f007844 */ /* 0x0001e20000000200 */
[----:B------:R-:W-:Y:S01]  /*787b0*/  VIADD R29, R28, UR5 ;  /* 0x000000051c1d7c36 */ /* 0x000fe20008000000 */
[----:B------:R-:W-:Y:S01]  /*787c0*/  ULDC UR5, c[0x0][0x248] ;  /* 0x0000920000057ab9 */ /* 0x000fe20000000800 */
[----:B------:R-:W-:Y:S01]  /*787d0*/  ISETP.LT.AND P0, PT, R212, UR30, !P6 ;  /* 0x0000001ed4007c0c */ /* 0x000fe2000f701270 */
[----:B------:R-:W-:Y:S01]  /*787e0*/  BAR.SYNC.DEFER_BLOCKING 0x0 ;  /* 0x0000000000007b1d */ /* 0x000fe20000010000 */
[----:B0-----:R-:W-:-:S05]  /*787f0*/  PRMT R20, R62, 0x5410, R63 ;  /* 0x000054103e147816 */ /* 0x001fca000000003f */
[----:B------:R-:W2:Y:S04]  /*78800*/  LDL.LU R63, [R1+0x968] ;  /* 0x00096800013f7983 */ /* 0x000ea80000300800 */
[----:B------:R-:W2:Y:S01]  /*78810*/  LDL.LU R62, [R1+0x9cc] ;  /* 0x0009cc00013e7983 */ /* 0x000ea20000300800 */
[----:B------:R-:W-:Y:S01]  /*78820*/  VIADD R30, R29, UR4 ;  /* 0x000000041d1e7c36 */ /* 0x000fe20008000000 */
[----:B------:R-:W-:-:S03]  /*78830*/  ULDC UR4, c[0x0][0x248] ;  /* 0x0000920000047ab9 */ /* 0x000fc60000000800 */
[----:B------:R-:W-:Y:S01]  /*78840*/  VIADD R31, R30, UR4 ;  /* 0x000000041e1f7c36 */ /* 0x000fe20008000000 */
[----:B------:R-:W-:Y:S01]  /*78850*/  ULDC UR4, c[0x0][0x248] ;  /* 0x0000920000047ab9 */ /* 0x000fe20000000800 */
[----:B------:R-:W-:Y:S01]  /*78860*/  ISETP.LT.AND P1, PT, R213, UR31, !P6 ;  /* 0x0000001fd5007c0c */ /* 0x000fe2000f721270 */
[----:B------:R-:W0:Y:S01]  /*78870*/  LDS.128 R108, [R0] ;  /* 0x00000000006c7984 */ /* 0x000e220000000c00 */
[----:B------:R-:W-:Y:S01]  /*78880*/  VIADD R32, R31, UR4 ;  /* 0x000000041f207c36 */ /* 0x000fe20008000000 */
[----:B------:R-:W-:-:S03]  /*78890*/  ULDC UR4, c[0x0][0x248] ;  /* 0x0000920000047ab9 */ /* 0x000fc60000000800 */
        /* <DEDUP_REMOVED lines=21> */
[----:B------:R-:W-:Y:S01]  /*789f0*/  ULDC UR4, c[0x0][0x248] ;  /* 0x0000920000047ab9 */ /* 0x000fe20000000800 */
[----:B----4-:R-:W-:Y:S02]  /*78a00*/  PRMT R21, R60, 0x5410, R61 ;  /* 0x000054103c157816 */ /* 0x010fe4000000003d */
        /* <DEDUP_REMOVED lines=8> */
[----:B------:R-:W-:Y:S01]  /*78a90*/  VIADD R44, R43, UR4 ;  /* 0x000000042b2c7c36 */ /* 0x000fe20008000000 */
[----:B------:R-:W-:Y:S01]  /*78aa0*/  ULDC UR4, c[0x0][0x248] ;  /* 0x0000920000047ab9 */ /* 0x000fe20000000800 */
[----:B------:R-:W-:Y:S01]  /*78ab0*/  LOP3.LUT R7, R7, 0x7fffffff, RZ, 0xc0, !PT ;  /* 0x7fffffff07077812 */ /* 0x000fe200078ec0ff */
[----:B------:R-:W-:Y:S01]  /*78ac0*/  BAR.SYNC.DEFER_BLOCKING 0x0 ;  /* 0x0000000000007b1d */ /* 0x000fe20000010000 */
[----:B------:R-:W-:-:S04]  /*78ad0*/  VIADD R45, R44, UR5 ;  /* 0x000000052c2d7c36 */ /* 0x000fc80008000000 */
[----:B------:R-:W-:Y:S01]  /*78ae0*/  VIADD R46, R45, UR4 ;  /* 0x000000042d2e7c36 */ /* 0x000fe20008000000 */
[----:B------:R-:W-:Y:S01]  /*78af0*/  ULDC UR4, c[0x0][0x248] ;  /* 0x0000920000047ab9 */ /* 0x000fe20000000800 */
[----:B------:R-:W-:Y:S02]  /*78b00*/  ULDC UR5, c[0x0][0x248] ;  /* 0x0000920000057ab9 */ /* 0x000fe40000000800 */
[----:B------:R-:W-:Y:S01]  /*78b10*/  VIADD R48, R46, UR4 ;  /* 0x000000042e307c36 */ /* 0x000fe20008000000 */
[----:B------:R-:W-:-:S03]  /*78b20*/  ULDC UR4, c[0x0][0x248] ;  /* 0x0000920000047ab9 */ /* 0x000fc60000000800 */
[----:B------:R-:W-:Y:S01]  /*78b30*/  VIADD R49, R48, UR4 ;  /* 0x0000000430317c36 */ /* 0x000fe20008000000 */
[----:B------:R-:W-:Y:S01]  /*78b40*/  @P0 LOP3.LUT R7, R7, 0x80000000, RZ, 0xfc, !PT ;  /* 0x8000000007070812 */ /* 0x000fe200078efcff */
[----:B------:R-:W-:Y:S02]  /*78b50*/  ULDC UR4, c[0x0][0x248] ;  /* 0x0000920000047ab9 */ /* 0x000fe40000000800 */
[----:B------:R-:W-:Y:S01]  /*78b60*/  VIADD R50, R49, UR5 ;  /* 0x0000000531327c36 */ /* 0x000fe20008000000 */
[----:B------:R-:W-:Y:S01]  /*78b70*/  LOP3.LUT R7, R7, 0xbfffffff, RZ, 0xc0, !PT ;  /* 0xbfffffff07077812 */ /* 0x000fe200078ec0ff */
[----:B------:R-:W-:Y:S02]  /*78b80*/  ULDC UR5, c[0x0][0x248] ;  /* 0x0000920000057ab9 */ /* 0x000fe40000000800 */
[----:B------:R-:W-:Y:S01]  /*78b90*/  VIADD R51, R50, UR4 ;  /* 0x0000000432337c36 */ /* 0x000fe20008000000 */
[----:B------:R-:W-:Y:S01]  /*78ba0*/  ULDC UR4, c[0x0][0x248] ;  /* 0x0000920000047ab9 */ /* 0x000fe20000000800 */
[----:B------:R-:W-:-:S02]  /*78bb0*/  @P1 LOP3.LUT R7, R7, 0x40000000, RZ, 0xfc, !PT ;  /* 0x4000000007071812 */ /* 0x000fc400078efcff */
[----:B------:R-:W-:Y:S01]  /*78bc0*/  VIADD R52, R51, UR4 ;  /* 0x0000000433347c36 */ /* 0x000fe20008000000 */
[----:B------:R-:W-:Y:S01]  /*78bd0*/  ULDC UR4, c[0x0][0x248] ;  /* 0x0000920000047ab9 */ /* 0x000fe20000000800 */
[----:B------:R-:W-:Y:S02]  /*78be0*/  LOP3.LUT R7, R7, 0xdfffffff, RZ, 0xc0, !PT ;  /* 0xdfffffff07077812 */ /* 0x000fe400078ec0ff */
[----:B------:R-:W-:Y:S01]  /*78bf0*/  VIADD R55, R52, UR4 ;  /* 0x0000000434377c36 */ /* 0x000fe20008000000 */
[----:B------:R-:W-:Y:S01]  /*78c00*/  ISETP.LT.AND P0, PT, R215, UR33, !P6 ;  /* 0x00000021d7007c0c */ /* 0x000fe2000f701270 */
[----:B------:R-:W-:Y:S01]  /*78c10*/  ULDC UR4, c[0x0][0x248] ;  /* 0x0000920000047ab9 */ /* 0x000fe20000000800 */
[----:B------:R-:W-:Y:S01]  /*78c20*/  @P2 LOP3.LUT R7, R7, 0x20000000, RZ, 0xfc, !PT ;  /* 0x2000000007072812 */ /* 0x000fe200078efcff */
[----:B------:R-:W-:Y:S01]  /*78c30*/  VIADD R53, R55, UR5 ;  /* 0x0000000537357c36 */ /* 0x000fe20008000000 */
[----:B------:R-:W-:Y:S01]  /*78c40*/  ISETP.LT.AND P1, PT, R216, UR34, !P6 ;  /* 0x00000022d8007c0c */ /* 0x000fe2000f721270 */
[----:B------:R-:W-:Y:S01]  /*78c50*/  ULDC UR5, c[0x0][0x248] ;  /* 0x0000920000057ab9 */ /* 0x000fe20000000800 */
[----:B------:R-:W-:Y:S01]  /*78c60*/  LOP3.LUT R7, R7, 0xf7ffffff, RZ, 0xc0, !PT ;  /* 0xf7ffffff07077812 */ /* 0x000fe200078ec0ff */
[----:B------:R-:W-:Y:S01]  /*78c70*/  VIADD R54, R53, UR4 ;  /* 0x0000000435367c36 */ /* 0x000fe20008000000 */
[----:B------:R-:W-:-:S02]  /*78c80*/  ULDC UR4, c[0x0][0x248] ;  /* 0x0000920000047ab9 */ /* 0x000fc40000000800 */
[----:B------:R-:W-:Y:S01]  /*78c90*/  LOP3.LUT R7, R7, 0xefffffff, RZ, 0xc0, !PT ;  /* 0xefffffff07077812 */ /* 0x000fe200078ec0ff */
[----:B------:R-:W-:Y:S01]  /*78ca0*/  VIADD R181, R54, UR4 ;  /* 0x0000000436b57c36 */ /* 0x000fe20008000000 */
[----:B------:R-:W-:Y:S02]  /*78cb0*/  ULDC UR4, c[0x0][0x248] ;  /* 0x0000920000047ab9 */ /* 0x000fe40000000800 */
[----:B------:R-:W-:Y:S01]  /*78cc0*/  @P0 LOP3.LUT R7, R7, 0x10000000, RZ, 0xfc, !PT ;  /* 0x1000000007070812 */ /* 0x000fe200078efcff */
        /* <DEDUP_REMOVED lines=9> */
[----:B------:R-:W-:-:S03]  /*78d60*/  ULDC UR4, c[0x0][0x248] ;  /* 0x0000920000047ab9 */ /* 0x000fc60000000800 */
[----:B------:R-:W-:Y:S01]  /*78d70*/  VIADD R185, R182, UR4 ;  /* 0x00000004b6b97c36 */ /* 0x000fe20008000000 */
[----:B------:R-:W-:Y:S01]  /*78d80*/  ULDC UR4, c[0x0][0x248] ;  /* 0x0000920000047ab9 */ /* 0x000fe20000000800 */
[----:B------:R-:W-:Y:S02]  /*78d90*/  @P0 LOP3.LUT R7, R7, 0x4000000, RZ, 0xfc, !PT ;  /* 0x0400000007070812 */ /* 0x000fe400078efcff */
[----:B------:R-:W-:Y:S01]  /*78da0*/  ISETP.LT.AND P1, PT, R219, UR37, !P6 ;  /* 0x00000025db007c0c */ /* 0x000fe2000f721270 */
[----:B------:R-:W-:Y:S01]  /*78db0*/  VIADD R187, R185, UR4 ;  /* 0x00000004b9bb7c36 */ /* 0x000fe20008000000 */
[----:B------:R-:W-:Y:S01]  /*78dc0*/  LOP3.LUT R7, R7, 0xfdffffff, RZ, 0xc0, !PT ;  /* 0xfdffffff07077812 */ /* 0x000fe200078ec0ff */
[----:B------:R-:W-:Y:S02]  /*78dd0*/  ULDC UR4, c[0x0][0x248] ;  /* 0x0000920000047ab9 */ /* 0x000fe40000000800 */
[----:B------:R-:W-:Y:S01]  /*78de0*/  VIADD R184, R187, UR5 ;  /* 0x00000005bbb87c36 */ /* 0x000fe20008000000 */
[----:B------:R-:W-:Y:S01]  /*78df0*/  @P2 LOP3.LUT R7, R7, 0x2000000, RZ, 0xfc, !PT ;  /* 0x0200000007072812 */ /* 0x000fe200078efcff */
[----:B------:R-:W-:Y:S01]  /*78e00*/  ULDC UR5, c[0x0][0x248] ;  /* 0x0000920000057ab9 */ /* 0x000fe20000000800 */
[----:B------:R-:W-:Y:S01]  /*78e10*/  ISETP.LT.AND P0, PT, R220, UR38, !P6 ;  /* 0x00000026dc007c0c */ /* 0x000fe2000f701270 */
[----:B------:R-:W-:Y:S01]  /*78e20*/  VIADD R186, R184, UR4 ;  /* 0x00000004b8ba7c36 */ /* 0x000fe20008000000 */
[----:B------:R-:W-:Y:S01]  /*78e30*/  LOP3.LUT R7, R7, 0xfeffffff, RZ, 0xc0, !PT ;  /* 0xfeffffff07077812 */ /* 0x000fe200078ec0ff */
[----:B------:R-:W-:-:S02]  /*78e40*/  ULDC UR4, c[0x0][0x248] ;  /* 0x0000920000047ab9 */ /* 0x000fc40000000800 */
[----:B------:R-:W-:Y:S01]  /*78e50*/  VIADD R189, R186, UR4 ;  /* 0x00000004babd7c36 */ /* 0x000fe20008000000 */
[----:B------:R-:W-:Y:S01]  /*78e60*/  @P1 LOP3.LUT R7, R7, 0x1000000, RZ, 0xfc, !PT ;  /* 0x0100000007071812 */ /* 0x000fe200078efcff */
[----:B------:R-:W-:Y:S01]  /*78e70*/  ULDC UR4, c[0x0][0x248] ;  /* 0x0000920000047ab9 */ /* 0x000fe20000000800 */
        /* <DEDUP_REMOVED lines=90> */
[----:B------:R3:W-:Y:S01]  /*79420*/  STSM.16.M88.4 [R47], R20 ;  /* 0x000000142f007844 */ /* 0x0007e20000000200 */
[----:B------:R-:W-:Y:S01]  /*79430*/  ISETP.LT.AND P1, PT, R234, UR52, !P6 ;  /* 0x00000034ea007c0c */ /* 0x000fe2000f721270 */
[----:B------:R-:W-:Y:S01]  /*79440*/  VIADD R219, R217, UR4 ;  /* 0x00000004d9db7c36 */ /* 0x000fe20008000000 */
[----:B------:R-:W-:Y:S01]  /*79450*/  LOP3.LUT R7, R7, 0xfffffbff, RZ, 0xc0, !PT ;  /* 0xfffffbff07077812 */ /* 0x000fe200078ec0ff */
[----:B------:R-:W-:Y:S03]  /*79460*/  BAR.SYNC.DEFER_BLOCKING 0x0 ;  /* 0x0000000000007b1d */ /* 0x000fe60000010000 */
[----:B------:R-:W-:-:S03]  /*79470*/  @P2 LOP3.LUT R7, R7, 0x400, RZ, 0xfc, !PT ;  /* 0x0000040007072812 */ /* 0x000fc600078efcff */
[----:B------:R-:W-:Y:S01]  /*79480*/  ULDC UR4, c[0x0][0x248] ;  /* 0x0000920000047ab9 */ /* 0x000fe20000000800 */
[----:B------:R-:W-:Y:S01]  /*79490*/  ULDC UR5, c[0x0][0x248] ;  /* 0x0000920000057ab9 */ /* 0x000fe20000000800 */
[----:B------:R-:W-:Y:S01]  /*794a0*/  VIADD R221, R219, UR4 ;  /* 0x00000004dbdd7c36 */ /* 0x000fe20008000000 */
[----:B------:R-:W-:Y:S01]  /*794b0*/  ULDC UR4, c[0x0][0x248] ;  /* 0x0000920000047ab9 */ /* 0x000fe20000000800 */
[----:B------:R-:W-:Y:S02]  /*794c0*/  ISETP.LT.AND P0, PT, R235, UR53, !P6 ;  /* 0x00000035eb007c0c */ /* 0x000fe4000f701270 */
        /* <DEDUP_REMOVED lines=16> */
[----:B------:R-:W0:Y:S01]  /*795d0*/  LDS.128 R104, [R0] ;  /* 0x0000000000687984 */ /* 0x000e220000000c00 */
[----:B------:R-:W-:Y:S01]  /*795e0*/  ULDC UR4, c[0x0][0x248] ;  /* 0x0000920000047ab9 */ /* 0x000fe20000000800 */
        /* <DEDUP_REMOVED lines=13> */
[----:B------:R-:W-:Y:S01]  /*796c0*/  ULDC UR4, c[0x0][0x248] ;  /* 0x0000920000047ab9 */ /* 0x000fe20000000800 */
[----:B------:R-:W-:Y:S01]  /*796d0*/  BAR.SYNC.DEFER_BLOCKING 0x0 ;  /* 0x0000000000007b1d */ /* 0x000fe20000010000 */
[----:B------:R-:W-:Y:S01]  /*796e0*/  ISETP.LT.AND P1, PT, R241, UR59, !P6 ;  /* 0x0000003bf1007c0c */ /* 0x000fe2000f721270 */
[----:B------:R-:W-:Y:S01]  /*796f0*/  VIADD R241, R239, UR5 ;  /* 0x00000005eff17c36 */ /* 0x000fe20008000000 */
[----:B------:R-:W-:-:S02]  /*79700*/  @P0 LOP3.LUT R7, R7, 0x20, RZ, 0xfc, !PT ;  /* 0x0000002007070812 */ /* 0x000fc400078efcff */
[----:B---3--:R-:W-:Y:S02]  /*79710*/  PRMT R20, R70, 0x5410, R71 ;  /* 0x0000541046147816 */ /* 0x008fe40000000047 */
[----:B--2---:R-:W-:Y:S02]  /*79720*/  PRMT R21, R68, 0x5410, R69 ;  /* 0x0000541044157816 */ /* 0x004fe40000000045 */
[----:B------:R-:W-:Y:S02]  /*79730*/  PRMT R22, R66, 0x5410, R67 ;  /* 0x0000541042167816 */ /* 0x000fe40000000043 */
[----:B------:R-:W-:Y:S02]  /*79740*/  PRMT R23, R64, 0x5410, R65 ;  /* 0x0000541040177816 */ /* 0x000fe40000000041 */
[----:B------:R-:W-:Y:S02]  /*79750*/  ISETP.LT.AND P2, PT, R240, UR58, !P6 ;  /* 0x0000003af0007c0c */ /* 0x000fe4000f741270 */
[----:B------:R-:W-:-:S02]  /*79760*/  ISETP.LT.AND P0, PT, R242, UR60, !P6 ;  /* 0x0000003cf2007c0c */ /* 0x000fc4000f701270 */
[----:B------:R-:W-:Y:S01]  /*79770*/  ISETP.LT.AND P6, PT, R243, UR61, !P6 ;  /* 0x0000003df3007c0c */ /* 0x000fe2000f7c1270 */
[----:B------:R-:W-:Y:S01]  /*79780*/  VIADD R243, R241, UR4 ;  /* 0x00000004f1f37c36 */ /* 0x000fe20008000000 */
[----:B------:R-:W-:Y:S01]  /*79790*/  ULDC UR4, c[0x0][0x248] ;  /* 0x0000920000047ab9 */ /* 0x000fe20000000800 */
[----:B------:R4:W-:Y:S02]  /*797a0*/  STSM.16.M88.4 [R47], R20 ;  /* 0x000000142f007844 */ /* 0x0009e40000000200 */
[----:B----4-:R-:W-:Y:S01]  /*797b0*/  PRMT R23, R56, 0x5410, R57 ;  /* 0x0000541038177816 */ /* 0x010fe20000000039 */
[----:B------:R-:W-:-:S05]  /*797c0*/  VIADD R56, R243, UR4 ;  /* 0x00000004f3387c36 */ /* 0x000fca0008000000 */
[----:B------:R2:W-:Y:S01]  /*797d0*/  STL [R1+0xf4c], R56 ;  /* 0x000f4c3801007387 */ /* 0x0005e20000100800 */
[----:B------:R-:W-:Y:S02]  /*797e0*/  PRMT R20, R62, 0x5410, R63 ;  /* 0x000054103e147816 */ /* 0x000fe4000000003f */
[----:B------:R-:W-:Y:S02]  /*797f0*/  PRMT R21, R60, 0x5410, R61 ;  /* 0x000054103c157816 */ /* 0x000fe4000000003d */
[----:B------:R-:W-:Y:S01]  /*79800*/  PRMT R22, R58, 0x5410, R59 ;  /* 0x000054103a167816 */ /* 0x000fe2000000003b */
        /* <DEDUP_REMOVED lines=10> */
[----:B------:R-:W-:Y:S06]  /*798b0*/  BAR.SYNC.DEFER_BLOCKING 0x0 ;  /* 0x0000000000007b1d */ /* 0x000fec0000010000 */
[----:B------:R-:W4:Y:S04]  /*798c0*/  LDL.LU R59, [R1+0x994] ;  /* 0x00099400013b7983 */ /* 0x000f280000300800 */
[----:B------:R-:W4:Y:S04]  /*798d0*/  LDL.LU R58, [R1+0x9f4] ;  /* 0x0009f400013a7983 */ /* 0x000f280000300800 */
[----:B------:R-:W4:Y:S04]  /*798e0*/  LDL.LU R73, [R1+0x7b8] ;  /* 0x0007b80001497983 */ /* 0x000f280000300800 */
[----:B------:R-:W4:Y:S04]  /*798f0*/  LDL.LU R72, [R1+0x818] ;  /* 0x0008180001487983 */ /* 0x000f280000300800 */
[----:B------:R-:W4:Y:S04]  /*79900*/  LDL.LU R57, [R1+0x5d4] ;  /* 0x0005d40001397983 */ /* 0x000f280000300800 */
[----:B--2---:R-:W2:Y:S01]  /*79910*/  LDL.LU R56, [R1+0x7e8] ;  /* 0x0007e80001387983 */ /* 0x004ea20000300800 */
[----:B------:R-:W-:-:S03]  /*79920*/  LOP3.LUT R8, R8, 0xbfffffff, RZ, 0xc0, !PT ;  /* 0xbfffffff08087812 */ /* 0x000fc600078ec0ff */
[----:B------:R-:W-:Y:S01]  /*79930*/  STL.64 [R1+0x1fa0], R174 ;  /* 0x001fa0ae01007387 */ /* 0x000fe20000100a00 */
[----:B------:R-:W-:Y:S02]  /*79940*/  @P3 LOP3.LUT R8, R8, 0x40000000, RZ, 0xfc, !PT ;  /* 0x4000000008083812 */ /* 0x000fe400078efcff */
[----:B------:R-:W-:Y:S01]  /*79950*/  LOP3.LUT P3, RZ, R7, 0x10, RZ, 0xc0, !PT ;  /* 0x0000001007ff7812 */ /* 0x000fe2000786c0ff */
[----:B------:R-:W0:Y:S01]  /*79960*/  LDS.128 R100, [R0] ;  /* 0x0000000000647984 */ /* 0x000e220000000c00 */
[----:B------:R-:W-:-:S03]  /*79970*/  LOP3.LUT R8, R8, 0xdfffffff, RZ, 0xc0, !PT ;  /* 0xdfffffff08087812 */ /* 0x000fc600078ec0ff */
[----:B------:R-:W-:Y:S01]  /*79980*/  STL.64 [R1+0x1f80], R168 ;  /* 0x001f80a801007387 */ /* 0x000fe20000100a00 */
[----:B------:R-:W-:Y:S01]  /*79990*/  @P2 LOP3.LUT R8, R8, 0x20000000, RZ, 0xfc, !PT ;  /* 0x2000000008082812 */ /* 0x000fe200078efcff */
[----:B------:R-:W-:Y:S03]  /*799a0*/  BAR.SYNC.DEFER_BLOCKING 0x0 ;  /* 0x0000000000007b1d */ /* 0x000fe60000010000 */
[----:B------:R-:W-:Y:S02]  /*799b0*/  LOP3.LUT R8, R8, 0xefffffff, RZ, 0xc0, !PT ;  /* 0xefffffff08087812 */ /* 0x000fe400078ec0ff */
[C---:B------:R-:W-:Y:S02]  /*799c0*/  LOP3.LUT P2, RZ, R7.reuse, 0x8, RZ, 0xc0, !PT ;  /* 0x0000000807ff7812 */ /* 0x040fe4000784c0ff */
[----:B------:R-:W-:Y:S02]  /*799d0*/  @P1 LOP3.LUT R8, R8, 0x10000000, RZ, 0xfc, !PT ;  /* 0x1000000008081812 */ /* 0x000fe400078efcff */
[----:B------:R-:W-:Y:S01]  /*799e0*/  LOP3.LUT P1, RZ, R7, 0x4, RZ, 0xc0, !PT ;  /* 0x0000000407ff7812 */ /* 0x000fe2000782c0ff */
[----:B------:R-:W-:Y:S01]  /*799f0*/  STL.64 [R1+0x1f78], R170 ;  /* 0x001f78aa01007387 */ /* 0x000fe20000100a00 */
[----:B------:R-:W-:-:S03]  /*79a00*/  LOP3.LUT R8, R8, 0xf7ffffff, RZ, 0xc0, !PT ;  /* 0xf7ffffff08087812 */ /* 0x000fc600078ec0ff */
[----:B------:R-:W-:Y:S01]  /*79a10*/  STL.64 [R1+0x1f50], R164 ;  /* 0x001f50a401007387 */ /* 0x000fe20000100a00 */
        /* <DEDUP_REMOVED lines=10> */
[----:B------:R-:W-:-:S03]  /*79ac0*/  @P5 LOP3.LUT R8, R8, 0x2000000, RZ, 0xfc, !PT ;  /* 0x0200000008085812 */ /* 0x000fc600078efcff */
        /* <DEDUP_REMOVED lines=20> */
[----:B------:R3:W-:Y:S04]  /*79c10*/  STSM.16.M88.4 [R47], R20 ;  /* 0x000000142f007844 */ /* 0x0007e80000000200 */
[----:B------:R-:W-:Y:S01]  /*79c20*/  STL.64 [R1+0x1e70], R122 ;  /* 0x001e707a01007387 */ /* 0x000fe20000100a00 */
[----:B------:R-:W-:Y:S06]  /*79c30*/  BAR.SYNC.DEFER_BLOCKING 0x0 ;  /* 0x0000000000007b1d */ /* 0x000fec0000010000 */
[----:B-1----:R-:W-:Y:S04]  /*79c40*/  STL.64 [R1+0x1e68], R116 ;  /* 0x001e687401007387 */ /* 0x002fe80000100a00 */
[----:B------:R-:W-:Y:S04]  /*79c50*/  STL.64 [R1+0x1e60], R246 ;  /* 0x001e60f601007387 */ /* 0x000fe80000100a00 */
[----:B------:R-:W-:Y:S04]  /*79c60*/  STL.64 [R1+0x1e58], R118 ;  /* 0x001e587601007387 */ /* 0x000fe80000100a00 */
[----:B------:R-:W-:Y:S04]  /*79c70*/  STL.64 [R1+0x1e50], R112 ;  /* 0x001e507001007387 */ /* 0x000fe80000100a00 */
[----:B------:R-:W-:Y:S04]  /*79c80*/  STL.64 [R1+0x1e48], R114 ;  /* 0x001e487201007387 */ /* 0x000fe80000100a00 */
[----:B0-----:R-:W-:Y:S04]  /*79c90*/  STL.64 [R1+0x1e40], R108 ;  /* 0x001e406c01007387 */ /* 0x001fe80000100a00 */
[----:B------:R-:W-:Y:S04]  /*79ca0*/  STL.64 [R1+0x1e38], R110 ;  /* 0x001e386e01007387 */ /* 0x000fe80000100a00 */
[----:B------:R-:W-:Y:S04]  /*79cb0*/  STL.64 [R1+0x1e30], R104 ;  /* 0x001e306801007387 */ /* 0x000fe80000100a00 */
[----:B------:R-:W-:Y:S04]  /*79cc0*/  STL.64 [R1+0x1e28], R106 ;  /* 0x001e286a01007387 */ /* 0x000fe80000100a00 */
[----:B------:R-:W-:Y:S04]  /*79cd0*/  STL.64 [R1+0x1e10], R248 ;  /* 0x001e10f801007387 */ /* 0x000fe80000100a00 */
[----:B------:R-:W-:Y:S04]  /*79ce0*/  STL.64 [R1+0x1dc8], R250 ;  /* 0x001dc8fa01007387 */ /* 0x000fe80000100a00 */
[----:B------:R-:W-:Y:S04]  /*79cf0*/  STL.64 [R1+0x1e20], R100 ;  /* 0x001e206401007387 */ /* 0x000fe80000100a00 */
[----:B------:R-:W-:Y:S04]  /*79d00*/  STL.64 [R1+0x1e18], R102 ;  /* 0x001e186601007387 */ /* 0x000fe80000100a00 */
[----:B------:R-:W2:Y:S04]  /*79d10*/  LDL.LU R71, [R1+0x9bc] ;  /* 0x0009bc0001477983 */ /* 0x000ea80000300800 */
[----:B------:R-:W2:Y:S04]  /*79d20*/  LDL.LU R70, [R1+0xa1c] ;  /* 0x000a1c0001467983 */ /* 0x000ea80000300800 */
[----:B------:R-:W2:Y:S04]  /*79d30*/  LDL.LU R69, [R1+0x990] ;  /* 0x0009900001457983 */ /* 0x000ea80000300800 */
[----:B------:R-:W2:Y:S04]  /*79d40*/  LDL.LU R68, [R1+0x9f0] ;  /* 0x0009f00001447983 */ /* 0x000ea80000300800 */
[----:B------:R-:W2:Y:S04]  /*79d50*/  LDL.LU R65, [R1+0x7b4] ;  /* 0x0007b40001417983 */ /* 0x000ea80000300800 */
[----:B------:R-:W2:Y:S04]  /*79d60*/  LDL.LU R64, [R1+0x814] ;  /* 0x0008140001407983 */ /* 0x000ea80000300800 */
[----:B------:R-:W0:Y:S01]  /*79d70*/  LDS.128 R96, [R0] ;  /* 0x0000000000607984 */ /* 0x000e220000000c00 */
[----:B---3--:R-:W-:-:S03]  /*79d80*/  PRMT R20, R62, 0x5410, R63 ;  /* 0x000054103e147816 */ /* 0x008fc6000000003f */
[----:B------:R-:W3:Y:S04]  /*79d90*/  LDL.LU R63, [R1+0x5d0] ;  /* 0x0005d000013f7983 */ /* 0x000ee80000300800 */
[----:B------:R-:W3:Y:S01]  /*79da0*/  LDL.LU R62, [R1+0x7e4] ;  /* 0x0007e400013e7983 */ /* 0x000ee20000300800 */
[----:B----4-:R-:W-:Y:S02]  /*79db0*/  PRMT R21, R76, 0x5410, R77 ;  /* 0x000054104c157816 */ /* 0x010fe4000000004d */
[----:B------:R-:W-:Y:S02]  /*79dc0*/  PRMT R22, R74, 0x5410, R75 ;  /* 0x000054104a167816 */ /* 0x000fe4000000004b */
[----:B------:R-:W-:Y:S01]  /*79dd0*/  PRMT R23, R66, 0x5410, R67 ;  /* 0x0000541042177816 */ /* 0x000fe20000000043 */
[----:B------:R-:W-:Y:S06]  /*79de0*/  BAR.SYNC.DEFER_BLOCKING 0x0 ;  /* 0x0000000000007b1d */ /* 0x000fec0000010000 */
[----:B0-----:R-:W-:Y:S04]  /*79df0*/  STL.64 [R1+0x1e08], R96 ;  /* 0x001e086001007387 */ /* 0x001fe80000100a00 */
[----:B------:R-:W-:Y:S04]  /*79e00*/  STL.64 [R1+0x1e00], R98 ;  /* 0x001e006201007387 */ /* 0x000fe80000100a00 */
[----:B------:R-:W4:Y:S04]  /*79e10*/  LDL.LU R67, [R1+0x9b8] ;  /* 0x0009b80001437983 */ /* 0x000f280000300800 */
[----:B------:R-:W4:Y:S04]  /*79e20*/  LDL.LU R66, [R1+0xa18] ;  /* 0x000a180001427983 */ /* 0x000f280000300800 */
[----:B------:R0:W-:Y:S01]  /*79e30*/  STSM.16.M88.4 [R47], R20 ;  /* 0x000000142f007844 */ /* 0x0001e20000000200 */
[----:B------:R-:W-:Y:S01]  /*79e40*/  BAR.SYNC.DEFER_BLOCKING 0x0 ;  /* 0x0000000000007b1d */ /* 0x000fe20000010000 */
[----:B0-----:R-:W-:-:S05]  /*79e50*/  PRMT R20, R60, 0x5410, R61 ;  /* 0x000054103c147816 */ /* 0x001fca000000003d */
[----:B------:R-:W4:Y:S04]  /*79e60*/  LDL.LU R61, [R1+0x98c] ;  /* 0x00098c00013d7983 */ /* 0x000f280000300800 */
[----:B------:R-:W4:Y:S01]  /*79e70*/  LDL.LU R60, [R1+0x9ec] ;  /* 0x0009ec00013c7983 */ /* 0x000f220000300800 */
[----:B------:R-:W-:-:S03]  /*79e80*/  PRMT R21, R58, 0x5410, R59 ;  /* 0x000054103a157816 */ /* 0x000fc6000000003b */
[----:B------:R-:W4:Y:S01]  /*79e90*/  LDL.LU R59, [R1+0x7b0] ;  /* 0x0007b000013b7983 */ /* 0x000f220000300800 */
[----:B--2---:R-:W-:-:S03]  /*79ea0*/  PRMT R23, R56, 0x5410, R57 ;  /* 0x0000541038177816 */ /* 0x004fc60000000039 */
[----:B------:R-:W2:Y:S04]  /*79eb0*/  LDL.LU R58, [R1+0x810] ;  /* 0x00081000013a7983 */ /* 0x000ea80000300800 */
[----:B------:R-:W2:Y:S04]  /*79ec0*/  LDL.LU R57, [R1+0x5cc] ;  /* 0x0005cc0001397983 */ /* 0x000ea80000300800 */
[----:B------:R-:W2:Y:S04]  /*79ed0*/  LDL.LU R56, [R1+0x7e0] ;  /* 0x0007e00001387983 */ /* 0x000ea80000300800 */
[----:B------:R-:W0:Y:S01]  /*79ee0*/  LDS.128 R92, [R0] ;  /* 0x00000000005c7984 */ /* 0x000e220000000c00 */
[----:B------:R-:W-:Y:S01]  /*79ef0*/  PRMT R22, R72, 0x5410, R73 ;  /* 0x0000541048167816 */ /* 0x000fe20000000049 */
[----:B------:R-:W-:Y:S06]  /*79f00*/  BAR.SYNC.DEFER_BLOCKING 0x0 ;  /* 0x0000000000007b1d */ /* 0x000fec0000010000 */
[----:B------:R1:W-:Y:S02]  /*79f10*/  STSM.16.M88.4 [R47], R20 ;  /* 0x000000142f007844 */ /* 0x0003e40000000200 */
[----:B------:R-:W-:Y:S06]  /*79f20*/  BAR.SYNC.DEFER_BLOCKING 0x0 ;  /* 0x0000000000007b1d */ /* 0x000fec0000010000 */
[----:B0-----:R-:W-:Y:S04]  /*79f30*/  STL.64 [R1+0x1df8], R92 ;  /* 0x001df85c01007387 */ /* 0x001fe80000100a00 */
[----:B------:R-:W-:Y:S04]  /*79f40*/  STL.64 [R1+0x1df0], R94 ;  /* 0x001df05e01007387 */ /* 0x000fe80000100a00 */
[----:B------:R-:W0:Y:S01]  /*79f50*/  LDS.128 R88, [R0] ;  /* 0x0000000000587984 */ /* 0x000e220000000c00 */
[----:B-1----:R-:W-:-:S03]  /*79f60*/  PRMT R22, R64, 0x5410, R65 ;  /* 0x0000541040167816 */ /* 0x002fc60000000041 */
[----:B------:R-:W2:Y:S04]  /*79f70*/  LDL.LU R65, [R1+0x9b4] ;  /* 0x0009b40001417983 */ /* 0x000ea80000300800 */
[----:B------:R-:W2:Y:S01]  /*79f80*/  LDL.LU R64, [R1+0xa14] ;  /* 0x000a140001407983 */ /* 0x000ea20000300800 */
[----:B------:R-:W-:-:S03]  /*79f90*/  PRMT R20, R70, 0x5410, R71 ;  /* 0x0000541046147816 */ /* 0x000fc60000000047 */
[----:B------:R-:W2:Y:S01]  /*79fa0*/  LDL.LU R77, [R1+0x988] ;  /* 0x00098800014d7983 */ /* 0x000ea20000300800 */
[----:B------:R-:W-:-:S03]  /*79fb0*/  PRMT R21, R68, 0x5410, R69 ;  /* 0x0000541044157816 */ /* 0x000fc60000000045 */
[----:B------:R-:W2:Y:S04]  /*79fc0*/  LDL.LU R76, [R1+0x9e8] ;  /* 0x0009e800014c7983 */ /* 0x000ea80000300800 */
[----:B------:R-:W2:Y:S04]  /*79fd0*/  LDL.LU R75, [R1+0x5fc] ;  /* 0x0005fc00014b7983 */ /* 0x000ea80000300800 */
[----:B------:R-:W2:Y:S01]  /*79fe0*/  LDL.LU R74, [R1+0x80c] ;  /* 0x00080c00014a7983 */ /* 0x000ea20000300800 */
[----:B---3--:R-:W-:Y:S01]  /*79ff0*/  PRMT R23, R62, 0x5410, R63 ;  /* 0x000054103e177816 */ /* 0x008fe2000000003f */
[----:B------:R-:W-:Y:S06]  /*7a000*/  BAR.SYNC.DEFER_BLOCKING 0x0 ;  /* 0x0000000000007b1d */ /* 0x000fec0000010000 */
[----:B------:R-:W3:Y:S04]  /*7a010*/  LDL.LU R63, [R1+0x5c8] ;  /* 0x0005c800013f7983 */ /* 0x000ee80000300800 */
[----:B------:R-:W3:Y:S04]  /*7a020*/  LDL.LU R62, [R1+0x7dc] ;  /* 0x0007dc00013e7983 */ /* 0x000ee80000300800 */
[----:B0-----:R-:W-:Y:S04]  /*7a030*/  STL.64 [R1+0x1de8], R88 ;  /* 0x001de85801007387 */ /* 0x001fe80000100a00 */
[----:B------:R-:W-:Y:S04]  /*7a040*/  STL.64 [R1+0x1de0], R90 ;  /* 0x001de05a01007387 */ /* 0x000fe80000100a00 */
[----:B------:R4:W-:Y:S01]  /*7a050*/  STSM.16.M88.4 [R47], R20 ;  /* 0x000000142f007844 */ /* 0x0009e20000000200 */
[----:B------:R-:W-:Y:S06]  /*7a060*/  BAR.SYNC.DEFER_BLOCKING 0x0 ;  /* 0x0000000000007b1d */ /* 0x000fec0000010000 */
[----:B------:R-:W0:Y:S01]  /*7a070*/  LDS.128 R84, [R0] ;  /* 0x0000000000547984 */ /* 0x000e220000000c00 */
[----:B----4-:R-:W-:-:S03]  /*7a080*/  PRMT R21, R60, 0x5410, R61 ;  /* 0x000054103c157816 */ /* 0x010fc6000000003d */
[----:B------:R-:W4:Y:S04]  /*7a090*/  LDL.LU R61, [R1+0x9b0] ;  /* 0x0009b000013d7983 */ /* 0x000f280000300800 */
[----:B------:R-:W4:Y:S01]  /*7a0a0*/  LDL.LU R60, [R1+0xa10] ;  /* 0x000a1000013c7983 */ /* 0x000f220000300800 */
[----:B--2---:R-:W-:-:S03]  /*7a0b0*/  PRMT R22, R58, 0x5410, R59 ;  /* 0x000054103a167816 */ /* 0x004fc6000000003b */
[----:B------:R-:W2:Y:S04]  /*7a0c0*/  LDL.LU R59, [R1+0x984] ;  /* 0x00098400013b7983 */ /* 0x000ea80000300800 */
[----:B------:R-:W2:Y:S01]  /*7a0d0*/  LDL.LU R58, [R1+0x9e4] ;  /* 0x0009e400013a7983 */ /* 0x000ea20000300800 */
[----:B------:R-:W-:-:S03]  /*7a0e0*/  PRMT R23, R56, 0x5410, R57 ;  /* 0x0000541038177816 */ /* 0x000fc60000000039 */
[----:B------:R-:W2:Y:S04]  /*7a0f0*/  LDL.LU R73, [R1+0x5f8] ;  /* 0x0005f80001497983 */ /* 0x000ea80000300800 */
[----:B------:R-:W2:Y:S04]  /*7a100*/  LDL.LU R72, [R1+0x808] ;  /* 0x0008080001487983 */ /* 0x000ea80000300800 */
[----:B------:R-:W2:Y:S04]  /*7a110*/  LDL.LU R57, [R1+0x5c4] ;  /* 0x0005c40001397983 */ /* 0x000ea80000300800 */
[----:B------:R-:W2:Y:S01]  /*7a120*/  LDL.LU R56, [R1+0x7d8] ;  /* 0x0007d80001387983 */ /* 0x000ea20000300800 */
[----:B------:R-:W-:Y:S01]  /*7a130*/  PRMT R20, R66, 0x5410, R67 ;  /* 0x0000541042147816 */ /* 0x000fe20000000043 */
[----:B------:R-:W-:Y:S06]  /*7a140*/  BAR.SYNC.DEFER_BLOCKING 0x0 ;  /* 0x0000000000007b1d */ /* 0x000fec0000010000 */
[----:B0-----:R-:W-:Y:S04]  /*7a150*/  STL.64 [R1+0x1dd8], R84 ;  /* 0x001dd85401007387 */ /* 0x001fe80000100a00 */
[----:B------:R-:W-:Y:S04]  /*7a160*/  STL.64 [R1+0x1dd0], R86 ;  /* 0x001dd05601007387 */ /* 0x000fe80000100a00 */
[----:B------:R-:W2:Y:S04]  /*7a170*/  LDL.LU R71, [R1+0x9ac] ;  /* 0x0009ac0001477983 */ /* 0x000ea80000300800 */
[----:B------:R-:W2:Y:S04]  /*7a180*/  LDL.LU R70, [R1+0xa0c] ;  /* 0x000a0c0001467983 */ /* 0x000ea80000300800 */
[----:B------:R0:W-:Y:S01]  /*7a190*/  STSM.16.M88.4 [R47], R20 ;  /* 0x000000142f007844 */ /* 0x0001e20000000200 */
[----:B------:R-:W-:Y:S06]  /*7a1a0*/  BAR.SYNC.DEFER_BLOCKING 0x0 ;  /* 0x0000000000007b1d */ /* 0x000fec0000010000 */
[----:B------:R-:W2:Y:S04]  /*7a1b0*/  LDL.LU R69, [R1+0x980] ;  /* 0x0009800001457983 */ /* 0x000ea80000300800 */
[----:B------:R-:W2:Y:S04]  /*7a1c0*/  LDL.LU R68, [R1+0x9e0] ;  /* 0x0009e00001447983 */ /* 0x000ea80000300800 */
[----:B------:R-:W2:Y:S04]  /*7a1d0*/  LDL.LU R67, [R1+0x5f4] ;  /* 0x0005f40001437983 */ /* 0x000ea80000300800 */
[----:B------:R-:W2:Y:S04]  /*7a1e0*/  LDL.LU R66, [R1+0x804] ;  /* 0x0008040001427983 */ /* 0x000ea80000300800 */
[----:B------:R-:W1:Y:S01]  /*7a1f0*/  LDS.128 R80, [R0] ;  /* 0x0000000000507984 */ /* 0x000e620000000c00 */
[----:B0-----:R-:W-:-:S03]  /*7a200*/  PRMT R20, R64, 0x5410, R65 ;  /* 0x0000541040147816 */ /* 0x001fc60000000041 */
[----:B------:R-:W2:Y:S04]  /*7a210*/  LDL.LU R65, [R1+0x5c0] ;  /* 0x0005c00001417983 */ /* 0x000ea80000300800 */
[----:B------:R-:W2:Y:S01]  /*7a220*/  LDL.LU R64, [R1+0x7d4] ;  /* 0x0007d40001407983 */ /* 0x000ea20000300800 */
[----:B------:R-:W-:Y:S01]  /*7a230*/  PRMT R21, R76, 0x5410, R77 ;  /* 0x000054104c157816 */ /* 0x000fe2000000004d */
[----:B------:R-:W-:Y:S01]  /*7a240*/  BAR.SYNC.DEFER_BLOCKING 0x0 ;  /* 0x0000000000007b1d */ /* 0x000fe20000010000 */
[----:B------:R-:W-:-:S05]  /*7a250*/  PRMT R22, R74, 0x5410, R75 ;  /* 0x000054104a167816 */ /* 0x000fca000000004b */
[----:B-1----:R-:W-:Y:S04]  /*7a260*/  STL.64 [R1+0x1dc0], R80 ;  /* 0x001dc05001007387 */ /* 0x002fe80000100a00 */
[----:B------:R-:W-:Y:S01]  /*7a270*/  STL.64 [R1+0x1db8], R82 ;  /* 0x001db85201007387 */ /* 0x000fe20000100a00 */
[----:B---3--:R-:W-:-:S03]  /*7a280*/  PRMT R23, R62, 0x5410, R63 ;  /* 0x000054103e177816 */ /* 0x008fc6000000003f */
[----:B------:R-:W3:Y:S04]  /*7a290*/  LDL.LU R63, [R1+0x9a8] ;  /* 0x0009a800013f7983 */ /* 0x000ee80000300800 */
[----:B------:R4:W-:Y:S04]  /*7a2a0*/  STSM.16.M88.4 [R47], R20 ;  /* 0x000000142f007844 */ /* 0x0009e80000000200 */
[----:B------:R-:W3:Y:S01]  /*7a2b0*/  LDL.LU R62, [R1+0xa08] ;  /* 0x000a0800013e7983 */ /* 0x000ee20000300800 */
        /* <DEDUP_REMOVED lines=13> */
[----:B0-----:R-:W-:Y:S04]  /*7a390*/  STL.64 [R1+0x1db0], R76 ;  /* 0x001db04c01007387 */ /* 0x001fe80000100a00 */
[----:B------:R0:W-:Y:S01]  /*7a3a0*/  STSM.16.M88.4 [R47], R20 ;  /* 0x000000142f007844 */ /* 0x0001e20000000200 */
[----:B------:R-:W-:Y:S06]  /*7a3b0*/  BAR.SYNC.DEFER_BLOCKING 0x0 ;  /* 0x0000000000007b1d */ /* 0x000fec0000010000 */
[----:B------:R-:W-:Y:S04]  /*7a3c0*/  STL.64 [R1+0x1da8], R78 ;  /* 0x001da84e01007387 */ /* 0x000fe80000100a00 */
[----:B------:R-:W2:Y:S01]  /*7a3d0*/  LDL.LU R236, [R1+0x9a4] ;  /* 0x0009a40001ec7983 */ /* 0x000ea20000300800 */
[----:B0-----:R-:W-:-:S03]  /*7a3e0*/  PRMT R22, R66, 0x5410, R67 ;  /* 0x0000541042167816 */ /* 0x001fc60000000043 */
[----:B------:R-:W2:Y:S04]  /*7a3f0*/  LDL.LU R234, [R1+0xa04] ;  /* 0x000a040001ea7983 */ /* 0x000ea80000300800 */
[----:B------:R-:W2:Y:S04]  /*7a400*/  LDL.LU R224, [R1+0x978] ;  /* 0x0009780001e07983 */ /* 0x000ea80000300800 */
[----:B------:R-:W2:Y:S04]  /*7a410*/  LDL.LU R222, [R1+0x9d8] ;  /* 0x0009d80001de7983 */ /* 0x000ea80000300800 */
[----:B------:R-:W2:Y:S04]  /*7a420*/  LDL.LU R67, [R1+0x5ec] ;  /* 0x0005ec0001437983 */ /* 0x000ea80000300800 */
[----:B------:R-:W2:Y:S04]  /*7a430*/  LDL.LU R66, [R1+0x7fc] ;  /* 0x0007fc0001427983 */ /* 0x000ea80000300800 */
[----:B------:R-:W0:Y:S01]  /*7a440*/  LDS.128 R72, [R0] ;  /* 0x0000000000487984 */ /* 0x000e220000000c00 */
[----:B------:R-:W-:-:S02]  /*7a450*/  PRMT R20, R70, 0x5410, R71 ;  /* 0x0000541046147816 */ /* 0x000fc40000000047 */
[----:B------:R-:W-:Y:S01]  /*7a460*/  PRMT R21, R68, 0x5410, R69 ;  /* 0x0000541044157816 */ /* 0x000fe20000000045 */
[----:B------:R-:W-:Y:S01]  /*7a470*/  BAR.SYNC.DEFER_BLOCKING 0x0 ;  /* 0x0000000000007b1d */ /* 0x000fe20000010000 */
[----:B------:R-:W-:-:S05]  /*7a480*/  PRMT R23, R64, 0x5410, R65 ;  /* 0x0000541040177816 */ /* 0x000fca0000000041 */
[----:B------:R-:W2:Y:S04]  /*7a490*/  LDL.LU R65, [R1+0x5b8] ;  /* 0x0005b80001417983 */ /* 0x000ea80000300800 */
[----:B------:R-:W2:Y:S04]  /*7a4a0*/  LDL.LU R64, [R1+0x7cc] ;  /* 0x0007cc0001407983 */ /* 0x000ea80000300800 */
[----:B0-----:R-:W-:Y:S04]  /*7a4b0*/  STL.64 [R1+0x1da0], R72 ;  /* 0x001da04801007387 */ /* 0x001fe80000100a00 */
[----:B------:R-:W-:Y:S04]  /*7a4c0*/  STL.64 [R1+0x1d98], R74 ;  /* 0x001d984a01007387 */ /* 0x000fe80000100a00 */
[----:B------:R-:W2:Y:S04]  /*7a4d0*/  LDL.LU R232, [R1+0x9a0] ;  /* 0x0009a00001e87983 */ /* 0x000ea80000300800 */
[----:B------:R-:W2:Y:S04]  /*7a4e0*/  LDL.LU R230, [R1+0xa00] ;  /* 0x000a000001e67983 */ /* 0x000ea80000300800 */
[----:B------:R3:W-:Y:S04]  /*7a4f0*/  STSM.16.M88.4 [R47], R20 ;  /* 0x000000142f007844 */ /* 0x0007e80000000200 */
[----:B------:R-:W2:Y:S04]  /*7a500*/  LDL.LU R220, [R1+0x974] ;  /* 0x0009740001dc7983 */ /* 0x000ea80000300800 */
[----:B------:R-:W2:Y:S01]  /*7a510*/  LDL.LU R218, [R1+0x9d4] ;  /* 0x0009d40001da7983 */ /* 0x000ea20000300800 */
[----:B------:R-:W-:Y:S01]  /*7a520*/  BAR.SYNC.DEFER_BLOCKING 0x0 ;  /* 0x0000000000007b1d */ /* 0x000fe20000010000 */
[----:B---3--:R-:W-:-:S05]  /*7a530*/  PRMT R20, R62, 0x5410, R63 ;  /* 0x000054103e147816 */ /* 0x008fca000000003f */
[----:B------:R-:W3:Y:S04]  /*7a540*/  LDL.LU R63, [R1+0x5e8] ;  /* 0x0005e800013f7983 */ /* 0x000ee80000300800 */
[----:B------:R-:W3:Y:S04]  /*7a550*/  LDL.LU R62, [R1+0x7f8] ;  /* 0x0007f800013e7983 */ /* 0x000ee80000300800 */
[----:B------:R-:W0:Y:S01]  /*7a560*/  LDS.128 R68, [R0] ;  /* 0x0000000000447984 */ /* 0x000e220000000c00 */
[----:B----4-:R-:W-:-:S03]  /*7a570*/  PRMT R21, R60, 0x5410, R61 ;  /* 0x000054103c157816 */ /* 0x010fc6000000003d */
[----:B------:R-:W4:Y:S04]  /*7a580*/  LDL.LU R61, [R1+0x5b4] ;  /* 0x0005b400013d7983 */ /* 0x000f280000300800 */
[----:B------:R-:W4:Y:S04]  /*7a590*/  LDL.LU R60, [R1+0x7c8] ;  /* 0x0007c800013c7983 */ /* 0x000f280000300800 */
[----:B------:R-:W4:Y:S04]  /*7a5a0*/  LDL.LU R228, [R1+0x99c] ;  /* 0x00099c0001e47983 */ /* 0x000f280000300800 */
[----:B------:R-:W4:Y:S04]  /*7a5b0*/  LDL.LU R226, [R1+0x9fc] ;  /* 0x0009fc0001e27983 */ /* 0x000f280000300800 */
[----:B------:R-:W4:Y:S04]  /*7a5c0*/  LDL.LU R216, [R1+0x970] ;  /* 0x0009700001d87983 */ /* 0x000f280000300800 */
[----:B------:R-:W4:Y:S01]  /*7a5d0*/  LDL.LU R212, [R1+0x9d0] ;  /* 0x0009d00001d47983 */ /* 0x000f220000300800 */
[----:B--2---:R-:W-:-:S02]  /*7a5e0*/  PRMT R22, R58, 0x5410, R59 ;  /* 0x000054103a167816 */ /* 0x004fc4000000003b */
[----:B------:R-:W-:Y:S01]  /*7a5f0*/  PRMT R23, R56, 0x5410, R57 ;  /* 0x0000541038177816 */ /* 0x000fe20000000039 */
[----:B------:R-:W2:Y:S04]  /*7a600*/  LDL.LU R59, [R1+0x5e4] ;  /* 0x0005e400013b7983 */ /* 0x000ea80000300800 */
[----:B------:R-:W2:Y:S04]  /*7a610*/  LDL.LU R58, [R1+0x7f4] ;  /* 0x0007f400013a7983 */ /* 0x000ea80000300800 */
[----:B------:R-:W2:Y:S04]  /*7a620*/  LDL.LU R57, [R1+0x5b0] ;  /* 0x0005b00001397983 */ /* 0x000ea80000300800 */
[----:B------:R-:W2:Y:S01]  /*7a630*/  LDL.LU R56, [R1+0x7c4] ;  /* 0x0007c40001387983 */ /* 0x000ea20000300800 */
[----:B------:R-:W-:Y:S06]  /*7a640*/  BAR.SYNC.DEFER_BLOCKING 0x0 ;  /* 0x0000000000007b1d */ /* 0x000fec0000010000 */
[----:B------:R1:W-:Y:S04]  /*7a650*/  STSM.16.M88.4 [R47], R20 ;  /* 0x000000142f007844 */ /* 0x0003e80000000200 */
[----:B0-----:R-:W-:Y:S04]  /*7a660*/  STL.64 [R1+0x1d90], R68 ;  /* 0x001d904401007387 */ /* 0x001fe80000100a00 */
[----:B------:R-:W-:Y:S01]  /*7a670*/  STL.64 [R1+0x1d88], R70 ;  /* 0x001d884601007387 */ /* 0x000fe20000100a00 */
[----:B-1----:R-:W-:-:S02]  /*7a680*/  PRMT R22, R66, 0x5410, R67 ;  /* 0x0000541042167816 */ /* 0x002fc40000000043 */
[----:B------:R-:W-:Y:S02]  /*7a690*/  PRMT R21, R222, 0x5410, R224 ;  /* 0x00005410de157816 */ /* 0x000fe400000000e0 */
[----:B------:R-:W2:Y:S01]  /*7a6a0*/  LDL.LU R224, [R1+0x600] ;  /* 0x0006000001e07983 */ /* 0x000ea20000300800 */
[----:B------:R-:W-:-:S03]  /*7a6b0*/  PRMT R20, R234, 0x5410, R236 ;  /* 0x00005410ea147816 */ /* 0x000fc600000000ec */
[----:B------:R-:W2:Y:S01]  /*7a6c0*/  LDL.LU R222, [R1+0x604] ;  /* 0x0006040001de7983 */ /* 0x000ea20000300800 */
[----:B------:R-:W-:Y:S01]  /*7a6d0*/  PRMT R23, R64, 0x5410, R65 ;  /* 0x0000541040177816 */ /* 0x000fe20000000041 */
[----:B------:R-:W-:Y:S06]  /*7a6e0*/  BAR.SYNC.DEFER_BLOCKING 0x0 ;  /* 0x0000000000007b1d */ /* 0x000fec0000010000 */
[----:B------:R-:W0:Y:S02]  /*7a6f0*/  LDS.128 R64, [R0] ;  /* 0x0000000000407984 */ /* 0x000e240000000c00 */
[----:B------:R-:W-:Y:S06]  /*7a700*/  BAR.SYNC.DEFER_BLOCKING 0x0 ;  /* 0x0000000000007b1d */ /* 0x000fec0000010000 */
[----:B------:R3:W-:Y:S04]  /*7a710*/  STSM.16.M88.4 [R47], R20 ;  /* 0x000000142f007844 */ /* 0x0007e80000000200 */
[----:B0-----:R-:W-:Y:S01]  /*7a720*/  STL.64 [R1+0x1d80], R64 ;  /* 0x001d804001007387 */ /* 0x001fe20000100a00 */
[----:B---3--:R-:W-:-:S03]  /*7a730*/  PRMT R22, R62, 0x5410, R63 ;  /* 0x000054103e167816 */ /* 0x008fc6000000003f */
[----:B------:R-:W-:Y:S01]  /*7a740*/  STL.64 [R1+0x1d78], R66 ;  /* 0x001d784201007387 */ /* 0x000fe20000100a00 */
[----:B------:R-:W-:-:S03]  /*7a750*/  PRMT R21, R218, 0x5410, R220 ;  /* 0x00005410da157816 */ /* 0x000fc600000000dc */
[----:B------:R-:W3:Y:S01]  /*7a760*/  LDL.LU R220, [R1+0x608] ;  /* 0x0006080001dc7983 */ /* 0x000ee20000300800 */
[----:B------:R-:W-:-:S03]  /*7a770*/  PRMT R20, R230, 0x5410, R232 ;  /* 0x00005410e6147816 */ /* 0x000fc600000000e8 */
[----:B------:R-:W3:Y:S01]  /*7a780*/  LDL.LU R218, [R1+0x60c] ;  /* 0x00060c0001da7983 */ /* 0x000ee20000300800 */
[----:B----4-:R-:W-:Y:S01]  /*7a790*/  PRMT R23, R60, 0x5410, R61 ;  /* 0x000054103c177816 */ /* 0x010fe2000000003d */
[----:B------:R-:W-:Y:S06]  /*7a7a0*/  BAR.SYNC.DEFER_BLOCKING 0x0 ;  /* 0x0000000000007b1d */ /* 0x000fec0000010000 */
[----:B------:R-:W0:Y:S02]  /*7a7b0*/  LDS.128 R60, [R0] ;  /* 0x00000000003c7984 */ /* 0x000e240000000c00 */
[----:B------:R-:W-:Y:S06]  /*7a7c0*/  BAR.SYNC.DEFER_BLOCKING 0x0 ;  /* 0x0000000000007b1d */ /* 0x000fec0000010000 */
[----:B------:R1:W-:Y:S04]  /*7a7d0*/  STSM.16.M88.4 [R47], R20 ;  /* 0x000000142f007844 */ /* 0x0003e80000000200 */
[----:B0-----:R-:W-:Y:S04]  /*7a7e0*/  STL.64 [R1+0x1d60], R60 ;  /* 0x001d603c01007387 */ /* 0x001fe80000100a00 */
[----:B------:R-:W-:Y:S01]  /*7a7f0*/  STL.64 [R1+0x1d58], R62 ;  /* 0x001d583e01007387 */ /* 0x000fe20000100a00 */
[----:B-1----:R-:W-:-:S03]  /*7a800*/  PRMT R21, R212, 0x5410, R216 ;  /* 0x00005410d4157816 */ /* 0x002fc600000000d8 */
[----:B------:R-:W4:Y:S01]  /*7a810*/  LDL.LU R216, [R1+0x610] ;  /* 0x0006100001d87983 */ /* 0x000f220000300800 */
[----:B--2---:R-:W-:Y:S02]  /*7a820*/  PRMT R22, R58, 0x5410, R59 ;  /* 0x000054103a167816 */ /* 0x004fe4000000003b */
[----:B------:R-:W-:Y:S01]  /*7a830*/  PRMT R23, R56, 0x5410, R57 ;  /* 0x0000541038177816 */ /* 0x000fe20000000039 */
[----:B------:R-:W-:Y:S06]  /*7a840*/  BAR.SYNC.DEFER_BLOCKING 0x0 ;  /* 0x0000000000007b1d */ /* 0x000fec0000010000 */
[----:B------:R-:W0:Y:S01]  /*7a850*/  LDS.128 R56, [R0] ;  /* 0x0000000000387984 */ /* 0x000e220000000c00 */
[----:B------:R-:W-:Y:S01]  /*7a860*/  PRMT R20, R226, 0x5410, R228 ;  /* 0x00005410e2147816 */ /* 0x000fe200000000e4 */
[----:B------:R-:W-:Y:S01]  /*7a870*/  BAR.SYNC.DEFER_BLOCKING 0x0 ;  /* 0x0000000000007b1d */ /* 0x000fe20000010000 */
[----:B------:R-:W-:-:S05]  /*7a880*/  PRMT R212, R176, 0x7770, RZ ;  /* 0x00007770b0d47816 */ /* 0x000fca00000000ff */
[----:B------:R-:W-:Y:S02]  /*7a890*/  STSM.16.M88.4 [R47], R20 ;  /* 0x000000142f007844 */ /* 0x000fe40000000200 */
[----:B------:R-:W-:Y:S06]  /*7a8a0*/  BAR.SYNC.DEFER_BLOCKING 0x0 ;  /* 0x0000000000007b1d */ /* 0x000fec0000010000 */
[----:B0-----:R-:W-:Y:S04]  /*7a8b0*/  STL.64 [R1+0x1d70], R56 ;  /* 0x001d703801007387 */ /* 0x001fe80000100a00 */
[----:B------:R-:W-:Y:S04]  /*7a8c0*/  STL.64 [R1+0x1d68], R58 ;  /* 0x001d683a01007387 */ /* 0x000fe80000100a00 */
[----:B------:R-:W2:Y:S04]  /*7a8d0*/  LDL.LU R236, [R1+0x614] ;  /* 0x0006140001ec7983 */ /* 0x000ea80000300800 */
[----:B------:R-:W2:Y:S04]  /*7a8e0*/  LDL.LU R228, [R1+0x618] ;  /* 0x0006180001e47983 */ /* 0x000ea80000300800 */
[----:B------:R-:W2:Y:S04]  /*7a8f0*/  LDL.LU R226, [R1+0x61c] ;  /* 0x00061c0001e27983 */ /* 0x000ea80000300800 */
[----:B------:R0:W-:Y:S02]  /*7a900*/  @P4 STG.E.U8 desc[UR6][R12.64], R212 ;  /* 0x000000d40c004986 */ /* 0x0001e4000c101106 */
[----:B0-----:R-:W-:-:S04]  /*7a910*/  IADD3 R12, P4, R224, R10, RZ ;  /* 0x0000000ae00c7210 */ /* 0x001fc80007f9e0ff */
[----:B------:R-:W-:Y:S02]  /*7a920*/  LEA.HI.X.SX32 R13, R224, R9, 0x1, P4 ;  /* 0x00000009e00d7211 */ /* 0x000fe400020f0eff */
[----:B------:R-:W2:Y:S01]  /*7a930*/  LDL.LU R224, [R1+0x620] ;  /* 0x0006200001e07983 */ /* 0x000ea20000300800 */
[----:B------:R-:W-:-:S05]  /*7a940*/  PRMT R20, R176, 0x7771, RZ ;  /* 0x00007771b0147816 */ /* 0x000fca00000000ff */
[----:B------:R0:W-:Y:S02]  /*7a950*/  @P6 STG.E.U8 desc[UR6][R14.64], R20 ;  /* 0x000000140e006986 */ /* 0x0001e4000c101106 */
[----:B0-----:R-:W-:-:S04]  /*7a960*/  IADD3 R14, P4, R222, R10, RZ ;  /* 0x0000000ade0e7210 */ /* 0x001fc80007f9e0ff */
[----:B------:R-:W-:Y:S02]  /*7a970*/  LEA.HI.X.SX32 R15, R222, R9, 0x1, P4 ;  /* 0x00000009de0f7211 */ /* 0x000fe400020f0eff */
[----:B------:R-:W2:Y:S01]  /*7a980*/  LDL.LU R222, [R1+0x624] ;  /* 0x0006240001de7983 */ /* 0x000ea20000300800 */
[----:B------:R-:W-:-:S03]  /*7a990*/  PRMT R20, R177, 0x7770, RZ ;  /* 0x00007770b1147816 */ /* 0x000fc600000000ff */
[----:B------:R-:W2:Y:S04]  /*7a9a0*/  LDL.LU R234, [R1+0x628] ;  /* 0x0006280001ea7983 */ /* 0x000ea80000300800 */
[----:B------:R0:W-:Y:S02]  /*7a9b0*/  @P0 STG.E.U8 desc[UR6][R16.64], R20 ;  /* 0x0000001410000986 */ /* 0x0001e4000c101106 */
[----:B0-----:R-:W-:-:S05]  /*7a9c0*/  PRMT R20, R177, 0x7771, RZ ;  /* 0x00007771b1147816 */ /* 0x001fca00000000ff */
[----:B------:R4:W-:Y:S01]  /*7a9d0*/  @P1 STG.E.U8 desc[UR6][R12.64], R20 ;  /* 0x000000140c001986 */ /* 0x0009e2000c101106 */
[----:B---3--:R-:W-:-:S04]  /*7a9e0*/  IADD3 R16, P4, R220, R10, RZ ;  /* 0x0000000adc107210 */ /* 0x008fc80007f9e0ff */
[----:B------:R-:W-:Y:S02]  /*7a9f0*/  LEA.HI.X.SX32 R17, R220, R9, 0x1, P4 ;  /* 0x00000009dc117211 */ /* 0x000fe400020f0eff */
[----:B------:R-:W3:Y:S04]  /*7aa00*/  LDL.LU R220, [R1+0x62c] ;  /* 0x00062c0001dc7983 */ /* 0x000ee80000300800 */
[----:B------:R-:W3:Y:S01]  /*7aa10*/  LDL.LU R232, [R1+0x630] ;  /* 0x0006300001e87983 */ /* 0x000ee20000300800 */
[----:B------:R-:W-:-:S04]  /*7aa20*/  IADD3 R22, P4, R218, R10, RZ ;  /* 0x0000000ada167210 */ /* 0x000fc80007f9e0ff */
[----:B------:R-:W-:Y:S02]  /*7aa30*/  LEA.HI.X.SX32 R23, R218, R9, 0x1, P4 ;  /* 0x00000009da177211 */ /* 0x000fe400020f0eff */
[----:B------:R-:W3:Y:S01]  /*7aa40*/  LDL.LU R218, [R1+0x634] ;  /* 0x0006340001da7983 */ /* 0x000ee20000300800 */
[----:B----4-:R-:W-:-:S04]  /*7aa50*/  IADD3 R20, P4, R216, R10, RZ ;  /* 0x0000000ad8147210 */ /* 0x010fc80007f9e0ff */
[----:B------:R-:W-:Y:S02]  /*7aa60*/  LEA.HI.X.SX32 R21, R216, R9, 0x1, P4 ;  /* 0x00000009d8157211 */ /* 0x000fe400020f0eff */
[----:B------:R-:W4:Y:S01]  /*7aa70*/  LDL.LU R216, [R1+0x638] ;  /* 0x0006380001d87983 */ /* 0x000f220000300800 */
[----:B------:R-:W-:-:S03]  /*7aa80*/  PRMT R12, R178, 0x7770, RZ ;  /* 0x00007770b20c7816 */ /* 0x000fc600000000ff */
[----:B------:R-:W4:Y:S04]  /*7aa90*/  LDL.LU R230, [R1+0x63c] ;  /* 0x00063c0001e67983 */ /* 0x000f280000300800 */
[----:B------:R0:W-:Y:S04]  /*7aaa0*/  @P2 STG.E.U8 desc[UR6][R14.64], R12 ;  /* 0x0000000c0e002986 */ /* 0x0001e8000c101106 */
[----:B------:R-:W4:Y:S01]  /*7aab0*/  LDL.LU R238, [R1+0x640] ;  /* 0x0006400001ee7983 */ /* 0x000f220000300800 */
[----:B0-----:R-:W-:-:S05]  /*7aac0*/  PRMT R12, R178, 0x7771, RZ ;  /* 0x00007771b20c7816 */ /* 0x001fca00000000ff */
[----:B------:R0:W-:Y:S01]  /*7aad0*/  @P3 STG.E.U8 desc[UR6][R16.64], R12 ;  /* 0x0000000c10003986 */ /* 0x0001e2000c101106 */
[----:B--2---:R-:W-:-:S04]  /*7aae0*/  IADD3 R14, P4, R236, R10, RZ ;  /* 0x0000000aec0e7210 */ /* 0x004fc80007f9e0ff */
[----:B------:R-:W-:Y:S02]  /*7aaf0*/  LEA.HI.X.SX32 R15, R236, R9, 0x1, P4 ;  /* 0x00000009ec0f7211 */ /* 0x000fe400020f0eff */
[----:B0-----:R-:W-:-:S04]  /*7ab00*/  IADD3 R12, P4, R228, R10, RZ ;  /* 0x0000000ae40c7210 */ /* 0x001fc80007f9e0ff */
[----:B------:R-:W-:Y:S02]  /*7ab10*/  LEA.HI.X.SX32 R13, R228, R9, 0x1, P4 ;  /* 0x00000009e40d7211 */ /* 0x000fe400020f0eff */
[----:B------:R-:W2:Y:S01]  /*7ab20*/  LDL.LU R228, [R1+0x644] ;  /* 0x0006440001e47983 */ /* 0x000ea20000300800 */
[----:B------:R-:W-:-:S04]  /*7ab30*/  IADD3 R16, P4, R226, R10, RZ ;  /* 0x0000000ae2107210 */ /* 0x000fc80007f9e0ff */
[----:B------:R-:W-:Y:S02]  /*7ab40*/  LEA.HI.X.SX32 R17, R226, R9, 0x1, P4 ;  /* 0x00000009e2117211 */ /* 0x000fe400020f0eff */
[----:B------:R-:W2:Y:S01]  /*7ab50*/  LDL.LU R226, [R1+0x648] ;  /* 0x0006480001e27983 */ /* 0x000ea20000300800 */
[----:B------:R-:W-:-:S04]  /*7ab60*/  IADD3 R56, P4, R224, R10, RZ ;  /* 0x0000000ae0387210 */ /* 0x000fc80007f9e0ff */
[----:B------:R-:W-:Y:S02]  /*7ab70*/  LEA.HI.X.SX32 R57, R224, R9, 0x1, P4 ;  /* 0x00000009e0397211 */ /* 0x000fe400020f0eff */
[----:B------:R-:W2:Y:S04]  /*7ab80*/  LDL.LU R224, [R1+0x64c] ;  /* 0x00064c0001e07983 */ /* 0x000ea80000300800 */
[----:B------:R-:W2:Y:S01]  /*7ab90*/  LDL.LU R236, [R1+0x650] ;  /* 0x0006500001ec7983 */ /* 0x000ea20000300800 */
[----:B------:R-:W-:-:S04]  /*7aba0*/  IADD3 R58, P4, R222, R10, RZ ;  /* 0x0000000ade3a7210 */ /* 0x000fc80007f9e0ff */
[----:B------:R-:W-:Y:S02]  /*7abb0*/  LEA.HI.X.SX32 R59, R222, R9, 0x1, P4 ;  /* 0x00000009de3b7211 */ /* 0x000fe400020f0eff */
[----:B------:R-:W2:Y:S01]  /*7abc0*/  LDL.LU R222, [R1+0x654] ;  /* 0x0006540001de7983 */ /* 0x000ea20000300800 */
[----:B------:R-:W-:-:S04]  /*7abd0*/  IADD3 R60, P4, R234, R10, RZ ;  /* 0x0000000aea3c7210 */ /* 0x000fc80007f9e0ff */
[----:B------:R-:W-:Y:S02]  /*7abe0*/  LEA.HI.X.SX32 R61, R234, R9, 0x1, P4 ;  /* 0x00000009ea3d7211 */ /* 0x000fe400020f0eff */
[----:B------:R-:W2:Y:S01]  /*7abf0*/  LDL.LU R234, [R1+0x658] ;  /* 0x0006580001ea7983 */ /* 0x000ea20000300800 */
[----:B---3--:R-:W-:-:S04]  /*7ac00*/  IADD3 R2, P4, R220, R10, RZ ;  /* 0x0000000adc027210 */ /* 0x008fc80007f9e0ff */
[----:B------:R-:W-:Y:S02]  /*7ac10*/  LEA.HI.X.SX32 R3, R220, R9, 0x1, P4 ;  /* 0x00000009dc037211 */ /* 0x000fe400020f0eff */
[----:B------:R-:W3:Y:S04]  /*7ac20*/  LDL.LU R220, [R1+0x65c] ;  /* 0x00065c0001dc7983 */ /* 0x000ee80000300800 */
[----:B------:R0:W-:Y:S02]  /*7ac30*/  STL.64 [R1+0xab0], R2 ;  /* 0x000ab00201007387 */ /* 0x0001e40000100a00 */
[----:B0-----:R-:W-:-:S04]  /*7ac40*/  IADD3 R2, P4, R232, R10, RZ ;  /* 0x0000000ae8027210 */ /* 0x001fc80007f9e0ff */
[----:B------:R-:W-:Y:S02]  /*7ac50*/  LEA.HI.X.SX32 R3, R232, R9, 0x1, P4 ;  /* 0x00000009e8037211 */ /* 0x000fe400020f0eff */
[----:B------:R-:W3:Y:S04]  /*7ac60*/  LDL.LU R232, [R1+0x660] ;  /* 0x0006600001e87983 */ /* 0x000ee80000300800 */
[----:B------:R0:W-:Y:S02]  /*7ac70*/  STL.64 [R1+0xaa8], R2 ;  /* 0x000aa80201007387 */ /* 0x0001e40000100a00 */
[----:B0-----:R-:W-:-:S04]  /*7ac80*/  IADD3 R2, P4, R218, R10, RZ ;  /* 0x0000000ada027210 */ /* 0x001fc80007f9e0ff */
[----:B------:R-:W-:Y:S02]  /*7ac90*/  LEA.HI.X.SX32 R3, R218, R9, 0x1, P4 ;  /* 0x00000009da037211 */ /* 0x000fe400020f0eff */
[----:B------:R-:W3:Y:S04]  /*7aca0*/  LDL.LU R218, [R1+0x664] ;  /* 0x0006640001da7983 */ /* 0x000ee80000300800 */
[----:B------:R4:W-:Y:S02]  /*7acb0*/  STL.64 [R1+0xaa0], R2 ;  /* 0x000aa00201007387 */ /* 0x0009e40000100a00 */
[----:B----4-:R-:W-:-:S04]  /*7acc0*/  IADD3 R2, P4, R216, R10, RZ ;  /* 0x0000000ad8027210 */ /* 0x010fc80007f9e0ff */
[----:B------:R-:W-:Y:S02]  /*7acd0*/  LEA.HI.X.SX32 R3, R216, R9, 0x1, P4 ;  /* 0x00000009d8037211 */ /* 0x000fe400020f0eff */
[----:B------:R-:W4:Y:S04]  /*7ace0*/  LDL.LU R216, [R1+0x668] ;  /* 0x0006680001d87983 */ /* 0x000f280000300800 */
[----:B------:R0:W-:Y:S02]  /*7acf0*/  STL.64 [R1+0xa98], R2 ;  /* 0x000a980201007387 */ /* 0x0001e40000100a00 */
[----:B0-----:R-:W-:-:S04]  /*7ad00*/  IADD3 R2, P4, R230, R10, RZ ;  /* 0x0000000ae6027210 */ /* 0x001fc80007f9e0ff */
[----:B------:R-:W-:Y:S02]  /*7ad10*/  LEA.HI.X.SX32 R3, R230, R9, 0x1, P4 ;  /* 0x00000009e6037211 */ /* 0x000fe400020f0eff */
[----:B------:R-:W4:Y:S01]  /*7ad20*/  LDL.LU R230, [R1+0x66c] ;  /* 0x00066c0001e67983 */ /* 0x000f220000300800 */
[----:B------:R-:W-:-:S03]  /*7ad30*/  IADD3 R174, P4, R238, R10, RZ ;  /* 0x0000000aeeae7210 */ /* 0x000fc60007f9e0ff */
[----:B------:R2:W-:Y:S01]  /*7ad40*/  STL.64 [R1+0xa90], R2 ;  /* 0x000a900201007387 */ /* 0x0005e20000100a00 */
[----:B------:R-:W-:Y:S02]  /*7ad50*/  LEA.HI.X.SX32 R175, R238, R9, 0x1, P4 ;  /* 0x00000009eeaf7211 */ /* 0x000fe400020f0eff */
[----:B--2---:R-:W-:-:S04]  /*7ad60*/  IADD3 R2, P4, R228, R10, RZ ;  /* 0x0000000ae4027210 */ /* 0x004fc80007f9e0ff */
[----:B------:R-:W-:Y:S02]  /*7ad70*/  LEA.HI.X.SX32 R3, R228, R9, 0x1, P4 ;  /* 0x00000009e4037211 */ /* 0x000fe400020f0eff */
[----:B------:R-:W2:Y:S04]  /*7ad80*/  LDL.LU R228, [R1+0x670] ;  /* 0x0006700001e47983 */ /* 0x000ea80000300800 */
[----:B------:R0:W-:Y:S02]  /*7ad90*/  STL.64 [R1+0xa80], R2 ;  /* 0x000a800201007387 */ /* 0x0001e40000100a00 */
[----:B0-----:R-:W-:-:S04]  /*7ada0*/  IADD3 R2, P4, R226, R10, RZ ;  /* 0x0000000ae2027210 */ /* 0x001fc80007f9e0ff */
        /* <DEDUP_REMOVED lines=8> */
[----:B------:R-:W-:-:S05]  /*7ae30*/  LEA.HI.X.SX32 R3, R236, R9, 0x1, P4 ;  /* 0x00000009ec037211 */ /* 0x000fca00020f0eff */
        /* <DEDUP_REMOVED lines=24> */
[----:B------:R0:W-:Y:S04]  /*7afc0*/  STL.64 [R1+0xa38], R2 ;  /* 0x000a380201007387 */ /* 0x0001e80000100a00 */
[----:B------:R-:W4:Y:S01]  /*7afd0*/  LDL.LU R236, [R1+0x694] ;  /* 0x0006940001ec7983 */ /* 0x000f220000300800 */
[----:B0-----:R-:W-:-:S04]  /*7afe0*/  IADD3 R2, P4, R230, R10, RZ ;  /* 0x0000000ae6027210 */ /* 0x001fc80007f9e0ff */
[----:B------:R-:W-:Y:S02]  /*7aff0*/  LEA.HI.X.SX32 R3, R230, R9, 0x1, P4 ;  /* 0x00000009e6037211 */ /* 0x000fe400020f0eff */
[----:B------:R-:W4:Y:S04]  /*7b000*/  LDL.LU R230, [R1+0x698] ;  /* 0x0006980001e67983 */ /* 0x000f280000300800 */
[----:B------:R0:W-:Y:S01]  /*7b010*/  STL.64 [R1+0xa30], R2 ;  /* 0x000a300201007387 */ /* 0x0001e20000100a00 */
[----:B--2---:R-:W-:-:S04]  /*7b020*/  IADD3 R168, P4, R228, R10, RZ ;  /* 0x0000000ae4a87210 */ /* 0x004fc80007f9e0ff */
[----:B------:R-:W-:Y:S02]  /*7b030*/  LEA.HI.X.SX32 R169, R228, R9, 0x1, P4 ;  /* 0x00000009e4a97211 */ /* 0x000fe400020f0eff */
[----:B------:R-:W2:Y:S04]  /*7b040*/  LDL.LU R228, [R1+0x69c] ;  /* 0x00069c0001e47983 */ /* 0x000ea80000300800 */
[----:B------:R-:W-:Y:S01]  /*7b050*/  STL.64 [R1+0x1f88], R168 ;  /* 0x001f88a801007387 */ /* 0x000fe20000100a00 */
[----:B0-----:R-:W-:-:S04]  /*7b060*/  IADD3 R2, P4, R226, R10, RZ ;  /* 0x0000000ae2027210 */ /* 0x001fc80007f9e0ff */
[----:B------:R-:W-:Y:S02]  /*7b070*/  LEA.HI.X.SX32 R3, R226, R9, 0x1, P4 ;  /* 0x00000009e2037211 */ /* 0x000fe400020f0eff */
[----:B------:R-:W2:Y:S04]  /*7b080*/  LDL.LU R226, [R1+0x6a0] ;  /* 0x0006a00001e27983 */ /* 0x000ea80000300800 */
[----:B------:R0:W-:Y:S01]  /*7b090*/  STL.64 [R1+0xa20], R2 ;  /* 0x000a200201007387 */ /* 0x0001e20000100a00 */
[----:B------:R-:W-:-:S04]  /*7b0a0*/  IADD3 R170, P4, R224, R10, RZ ;  /* 0x0000000ae0aa7210 */ /* 0x000fc80007f9e0ff */
[----:B------:R-:W-:Y:S02]  /*7b0b0*/  LEA.HI.X.SX32 R171, R224, R9, 0x1, P4 ;  /* 0x00000009e0ab7211 */ /* 0x000fe400020f0eff */
[----:B------:R-:W2:Y:S04]  /*7b0c0*/  LDL.LU R224, [R1+0x6a4] ;  /* 0x0006a40001e07983 */ /* 0x000ea80000300800 */
[----:B------:R-:W-:Y:S01]  /*7b0d0*/  STL.64 [R1+0x1f90], R170 ;  /* 0x001f90aa01007387 */ /* 0x000fe20000100a00 */
        /* <DEDUP_REMOVED lines=25> */
[----:B------:R-:W-:-:S05]  /*7b270*/  LEA.HI.X.SX32 R3, R236, R9, 0x1, P4 ;  /* 0x00000009ec037211 */ /* 0x000fca00020f0eff */
[----:B------:R0:W-:Y:S02]  /*7b280*/  STL.64 [R1+0x9e0], R2 ;  /* 0x0009e00201007387 */ /* 0x0001e40000100a00 */
[----:B0-----:R-:W-:-:S04]  /*7b290*/  IADD3 R2, P4, R230, R10, RZ ;  /* 0x0000000ae6027210 */ /* 0x001fc80007f9e0ff */
[----:B------:R-:W-:Y:S02]  /*7b2a0*/  LEA.HI.X.SX32 R3, R230, R9, 0x1, P4 ;  /* 0x00000009e6037211 */ /* 0x000fe400020f0eff */
[----:B------:R-:W4:Y:S04]  /*7b2b0*/  LDL.LU R230, [R1+0x6c0] ;  /* 0x0006c00001e67983 */ /* 0x000f280000300800 */
[----:B------:R0:W-:Y:S04]  /*7b2c0*/  STL.64 [R1+0x9d8], R2 ;  /* 0x0009d80201007387 */ /* 0x0001e80000100a00 */
[----:B------:R-:W4:Y:S01]  /*7b2d0*/  LDL.LU R236, [R1+0x6c4] ;  /* 0x0006c40001ec7983 */ /* 0x000f220000300800 */
[----:B--2---:R-:W-:-:S04]  /*7b2e0*/  IADD3 R164, P4, R228, R10, RZ ;  /* 0x0000000ae4a47210 */ /* 0x004fc80007f9e0ff */
        /* <DEDUP_REMOVED lines=30> */
[----:B------:R0:W-:Y:S01]  /*7b4d0*/  STL.64 [R1+0x998], R2 ;  /* 0x0009980201007387 */ /* 0x0001e20000100a00 */
[----:B----4-:R-:W-:-:S04]  /*7b4e0*/  IADD3 R166, P4, R216, R10, RZ ;  /* 0x0000000ad8a67210 */ /* 0x010fc80007f9e0ff */
[----:B------:R-:W-:Y:S02]  /*7b4f0*/  LEA.HI.X.SX32 R167, R216, R9, 0x1, P4 ;  /* 0x00000009d8a77211 */ /* 0x000fe400020f0eff */
[----:B------:R-:W4:Y:S04]  /*7b500*/  LDL.LU R216, [R1+0x6e8] ;  /* 0x0006e80001d87983 */ /* 0x000f280000300800 */
[----:B------:R-:W-:Y:S01]  /*7b510*/  STL.64 [R1+0x1f60], R166 ;  /* 0x001f60a601007387 */ /* 0x000fe20000100a00 */
[----:B0-----:R-:W-:-:S04]  /*7b520*/  IADD3 R2, P4, R230, R10, RZ ;  /* 0x0000000ae6027210 */ /* 0x001fc80007f9e0ff */
[----:B------:R-:W-:Y:S02]  /*7b530*/  LEA.HI.X.SX32 R3, R230, R9, 0x1, P4 ;  /* 0x00000009e6037211 */ /* 0x000fe400020f0eff */
[----:B------:R-:W4:Y:S04]  /*7b540*/  LDL.LU R230, [R1+0x6ec] ;  /* 0x0006ec0001e67983 */ /* 0x000f280000300800 */
[----:B------:R0:W-:Y:S02]  /*7b550*/  STL.64 [R1+0x988], R2 ;  /* 0x0009880201007387 */ /* 0x0001e40000100a00 */
[----:B0-----:R-:W-:-:S04]  /*7b560*/  IADD3 R2, P4, R236, R10, RZ ;  /* 0x0000000aec027210 */ /* 0x001fc80007f9e0ff */
[----:B------:R-:W-:-:S05]  /*7b570*/  LEA.HI.X.SX32 R3, R236, R9, 0x1, P4 ;  /* 0x00000009ec037211 */ /* 0x000fca00020f0eff */
[----:B------:R2:W-:Y:S02]  /*7b580*/  STL.64 [R1+0x980], R2 ;  /* 0x0009800201007387 */ /* 0x0005e40000100a00 */
        /* <DEDUP_REMOVED lines=15> */
[----:B------:R0:W-:Y:S04]  /*7b680*/  STL.64 [R1+0x960], R2 ;  /* 0x0009600201007387 */ /* 0x0001e80000100a00 */
[----:B------:R-:W2:Y:S01]  /*7b690*/  LDL.LU R238, [R1+0x700] ;  /* 0x0007000001ee7983 */ /* 0x000ea20000300800 */
[----:B0-----:R-:W-:-:S04]  /*7b6a0*/  IADD3 R2, P4, R234, R10, RZ ;  /* 0x0000000aea027210 */ /* 0x001fc80007f9e0ff */
[----:B------:R-:W-:-:S05]  /*7b6b0*/  LEA.HI.X.SX32 R3, R234, R9, 0x1, P4 ;  /* 0x00000009ea037211 */ /* 0x000fca00020f0eff */
[----:B------:R3:W-:Y:S02]  /*7b6c0*/  STL.64 [R1+0x958], R2 ;  /* 0x0009580201007387 */ /* 0x0007e40000100a00 */
[----:B---3--:R-:W-:-:S04]  /*7b6d0*/  IADD3 R2, P4, R220, R10, RZ ;  /* 0x0000000adc027210 */ /* 0x008fc80007f9e0ff */
[----:B------:R-:W-:Y:S02]  /*7b6e0*/  LEA.HI.X.SX32 R3, R220, R9, 0x1, P4 ;  /* 0x00000009dc037211 */ /* 0x000fe400020f0eff */
[----:B------:R-:W3:Y:S04]  /*7b6f0*/  LDL.LU R220, [R1+0x704] ;  /* 0x0007040001dc7983 */ /* 0x000ee80000300800 */
[----:B------:R0:W-:Y:S04]  /*7b700*/  STL.64 [R1+0x950], R2 ;  /* 0x0009500201007387 */ /* 0x0001e80000100a00 */
[----:B------:R-:W3:Y:S04]  /*7b710*/  LDL.LU R236, [R1+0x708] ;  /* 0x0007080001ec7983 */ /* 0x000ee80000300800 */
[----:B------:R-:W3:Y:S01]  /*7b720*/  LDL.LU R234, [R1+0x70c] ;  /* 0x00070c0001ea7983 */ /* 0x000ee20000300800 */
[----:B0-----:R-:W-:-:S04]  /*7b730*/  IADD3 R2, P4, R232, R10, RZ ;  /* 0x0000000ae8027210 */ /* 0x001fc80007f9e0ff */
[----:B------:R-:W-:-:S05]  /*7b740*/  LEA.HI.X.SX32 R3, R232, R9, 0x1, P4 ;  /* 0x00000009e8037211 */ /* 0x000fca00020f0eff */
[----:B------:R4:W-:Y:S01]  /*7b750*/  STL.64 [R1+0x948], R2 ;  /* 0x0009480201007387 */ /* 0x0009e20000100a00 */
[----:B------:R-:W-:-:S04]  /*7b760*/  IADD3 R160, P4, R218, R10, RZ ;  /* 0x0000000adaa07210 */ /* 0x000fc80007f9e0ff */
[----:B------:R-:W-:Y:S02]  /*7b770*/  LEA.HI.X.SX32 R161, R218, R9, 0x1, P4 ;  /* 0x00000009daa17211 */ /* 0x000fe400020f0eff */
[----:B------:R-:W3:Y:S04]  /*7b780*/  LDL.LU R218, [R1+0x710] ;  /* 0x0007100001da7983 */ /* 0x000ee80000300800 */
[----:B------:R-:W-:Y:S01]  /*7b790*/  STL.64 [R1+0x1f30], R160 ;  /* 0x001f30a001007387 */ /* 0x000fe20000100a00 */
[----:B----4-:R-:W-:-:S04]  /*7b7a0*/  IADD3 R2, P4, R216, R10, RZ ;  /* 0x0000000ad8027210 */ /* 0x010fc80007f9e0ff */
[----:B------:R-:W-:Y:S02]  /*7b7b0*/  LEA.HI.X.SX32 R3, R216, R9, 0x1, P4 ;  /* 0x00000009d8037211 */ /* 0x000fe400020f0eff */
[----:B------:R-:W4:Y:S04]  /*7b7c0*/  LDL.LU R216, [R1+0x714] ;  /* 0x0007140001d87983 */ /* 0x000f280000300800 */
[----:B------:R2:W-:Y:S04]  /*7b7d0*/  STL.64 [R1+0x938], R2 ;  /* 0x0009380201007387 */ /* 0x0005e80000100a00 */
[----:B------:R-:W4:Y:S01]  /*7b7e0*/  LDL.LU R232, [R1+0x718] ;  /* 0x0007180001e87983 */ /* 0x000f220000300800 */
[----:B------:R-:W-:-:S04]  /*7b7f0*/  IADD3 R162, P4, R230, R10, RZ ;  /* 0x0000000ae6a27210 */ /* 0x000fc80007f9e0ff */
[----:B------:R-:W-:Y:S02]  /*7b800*/  LEA.HI.X.SX32 R163, R230, R9, 0x1, P4 ;  /* 0x00000009e6a37211 */ /* 0x000fe400020f0eff */
[----:B------:R-:W4:Y:S04]  /*7b810*/  LDL.LU R230, [R1+0x71c] ;  /* 0x00071c0001e67983 */ /* 0x000f280000300800 */
[----:B------:R-:W-:Y:S01]  /*7b820*/  STL.64 [R1+0x1f38], R162 ;  /* 0x001f38a201007387 */ /* 0x000fe20000100a00 */
        /* <DEDUP_REMOVED lines=19> */
[----:B---3--:R-:W-:-:S04]  /*7b960*/  IADD3 R2, P4, R220, R10, RZ ;  /* 0x0000000adc027210 */ /* 0x008fc80007f9e0ff */
[----:B------:R-:W-:Y:S02]  /*7b970*/  LEA.HI.X.SX32 R3, R220, R9, 0x1, P4 ;  /* 0x00000009dc037211 */ /* 0x000fe400020f0eff */
[----:B------:R-:W3:Y:S04]  /*7b980*/  LDL.LU R220, [R1+0x730] ;  /* 0x0007300001dc7983 */ /* 0x000ee80000300800 */
[----:B------:R0:W-:Y:S02]  /*7b990*/  STL.64 [R1+0x900], R2 ;  /* 0x0009000201007387 */ /* 0x0001e40000100a00 */
[----:B0-----:R-:W-:-:S04]  /*7b9a0*/  IADD3 R2, P4, R236, R10, RZ ;  /* 0x0000000aec027210 */ /* 0x001fc80007f9e0ff */
[----:B------:R-:W-:-:S05]  /*7b9b0*/  LEA.HI.X.SX32 R3, R236, R9, 0x1, P4 ;  /* 0x00000009ec037211 */ /* 0x000fca00020f0eff */
        /* <DEDUP_REMOVED lines=15> */
[----:B------:R-:W4:Y:S04]  /*7bab0*/  LDL.LU R232, [R1+0x740] ;  /* 0x0007400001e87983 */ /* 0x000f280000300800 */
[----:B------:R0:W-:Y:S02]  /*7bac0*/  STL.64 [R1+0x8d8], R2 ;  /* 0x0008d80201007387 */ /* 0x0001e40000100a00 */
[----:B0-----:R-:W-:-:S04]  /*7bad0*/  IADD3 R2, P4, R230, R10, RZ ;  /* 0x0000000ae6027210 */ /* 0x001fc80007f9e0ff */
[----:B------:R-:W-:Y:S02]  /*7bae0*/  LEA.HI.X.SX32 R3, R230, R9, 0x1, P4 ;  /* 0x00000009e6037211 */ /* 0x000fe400020f0eff */
[----:B------:R-:W4:Y:S04]  /*7baf0*/  LDL.LU R230, [R1+0x744] ;  /* 0x0007440001e67983 */ /* 0x000f280000300800 */
[----:B------:R2:W-:Y:S02]  /*7bb00*/  STL.64 [R1+0x8d0], R2 ;  /* 0x0008d00201007387 */ /* 0x0005e40000100a00 */
[----:B--2---:R-:W-:-:S04]  /*7bb10*/  IADD3 R2, P4, R228, R10, RZ ;  /* 0x0000000ae4027210 */ /* 0x004fc80007f9e0ff */
[----:B------:R-:W-:Y:S02]  /*7bb20*/  LEA.HI.X.SX32 R3, R228, R9, 0x1, P4 ;  /* 0x00000009e4037211 */ /* 0x000fe400020f0eff */
[----:B------:R-:W2:Y:S04]  /*7bb30*/  LDL.LU R228, [R1+0x748] ;  /* 0x0007480001e47983 */ /* 0x000ea80000300800 */
[----:B------:R0:W-:Y:S04]  /*7bb40*/  STL.64 [R1+0x8c8], R2 ;  /* 0x0008c80201007387 */ /* 0x0001e80000100a00 */
[----:B------:R-:W2:Y:S01]  /*7bb50*/  LDL.LU R236, [R1+0x74c] ;  /* 0x00074c0001ec7983 */ /* 0x000ea20000300800 */
[----:B0-----:R-:W-:-:S04]  /*7bb60*/  IADD3 R2, P4, R226, R10, RZ ;  /* 0x0000000ae2027210 */ /* 0x001fc80007f9e0ff */
[----:B------:R-:W-:-:S05]  /*7bb70*/  LEA.HI.X.SX32 R3, R226, R9, 0x1, P4 ;  /* 0x00000009e2037211 */ /* 0x000fca00020f0eff */
[----:B------:R0:W-:Y:S04]  /*7bb80*/  STL.64 [R1+0x8c0], R2 ;  /* 0x0008c00201007387 */ /* 0x0001e80000100a00 */
[----:B------:R-:W2:Y:S01]  /*7bb90*/  LDL.LU R226, [R1+0x750] ;  /* 0x0007500001e27983 */ /* 0x000ea20000300800 */
[----:B0-----:R-:W-:-:S04]  /*7bba0*/  IADD3 R2, P4, R224, R10, RZ ;  /* 0x0000000ae0027210 */ /* 0x001fc80007f9e0ff */
[----:B------:R-:W-:-:S05]  /*7bbb0*/  LEA.HI.X.SX32 R3, R224, R9, 0x1, P4 ;  /* 0x00000009e0037211 */ /* 0x000fca00020f0eff */
[----:B------:R0:W-:Y:S04]  /*7bbc0*/  STL.64 [R1+0x8b8], R2 ;  /* 0x0008b80201007387 */ /* 0x0001e80000100a00 */
[----:B------:R-:W2:Y:S01]  /*7bbd0*/  LDL.LU R224, [R1+0x754] ;  /* 0x0007540001e07983 */ /* 0x000ea20000300800 */
[----:B------:R-:W-:-:S04]  /*7bbe0*/  IADD3 R156, P4, R222, R10, RZ ;  /* 0x0000000ade9c7210 */ /* 0x000fc80007f9e0ff */
[----:B------:R-:W-:-:S05]  /*7bbf0*/  LEA.HI.X.SX32 R157, R222, R9, 0x1, P4 ;  /* 0x00000009de9d7211 */ /* 0x000fca00020f0eff */
[----:B------:R-:W-:Y:S04]  /*7bc00*/  STL.64 [R1+0x1f40], R156 ;  /* 0x001f409c01007387 */ /* 0x000fe80000100a00 */
[----:B------:R-:W2:Y:S01]  /*7bc10*/  LDL.LU R222, [R1+0x758] ;  /* 0x0007580001de7983 */ /* 0x000ea20000300800 */
[----:B---3--:R-:W-:-:S04]  /*7bc20*/  IADD3 R158, P4, R220, R10, RZ ;  /* 0x0000000adc9e7210 */ /* 0x008fc80007f9e0ff */
[----:B------:R-:W-:Y:S02]  /*7bc30*/  LEA.HI.X.SX32 R159, R220, R9, 0x1, P4 ;  /* 0x00000009dc9f7211 */ /* 0x000fe400020f0eff */
[----:B------:R-:W3:Y:S04]  /*7bc40*/  LDL.LU R220, [R1+0x75c] ;  /* 0x00075c0001dc7983 */ /* 0x000ee80000300800 */
[----:B------:R-:W-:Y:S01]  /*7bc50*/  STL.64 [R1+0x1f68], R158 ;  /* 0x001f689e01007387 */ /* 0x000fe20000100a00 */
        /* <DEDUP_REMOVED lines=11> */
[----:B------:R0:W-:Y:S01]  /*7bd10*/  STL.64 [R1+0x1f70], R2 ;  /* 0x001f700201007387 */ /* 0x0001e20000100a00 */
[----:B------:R-:W-:-:S04]  /*7bd20*/  IADD3 R62, P4, R232, R10, RZ ;  /* 0x0000000ae83e7210 */ /* 0x000fc80007f9e0ff */
[----:B------:R-:W-:Y:S02]  /*7bd30*/  LEA.HI.X.SX32 R63, R232, R9, 0x1, P4 ;  /* 0x00000009e83f7211 */ /* 0x000fe400020f0eff */
[----:B------:R-:W4:Y:S04]  /*7bd40*/  LDL.LU R232, [R1+0x76c] ;  /* 0x00076c0001e87983 */ /* 0x000f280000300800 */
[----:B------:R-:W-:Y:S01]  /*7bd50*/  STL.64 [R1+0x888], R62 ;  /* 0x0008883e01007387 */ /* 0x000fe20000100a00 */
[----:B0-----:R-:W-:-:S04]  /*7bd60*/  IADD3 R2, P4, R230, R10, RZ ;  /* 0x0000000ae6027210 */ /* 0x001fc80007f9e0ff */
[----:B------:R-:W-:Y:S02]  /*7bd70*/  LEA.HI.X.SX32 R3, R230, R9, 0x1, P4 ;  /* 0x00000009e6037211 */ /* 0x000fe400020f0eff */
[----:B------:R-:W4:Y:S04]  /*7bd80*/  LDL.LU R230, [R1+0x770] ;  /* 0x0007700001e67983 */ /* 0x000f280000300800 */
        /* <DEDUP_REMOVED lines=42> */
[----:B------:R-:W-:Y:S02]  /*7c030*/  LEA.HI.X.SX32 R3, R230, R9, 0x1, P4 ;  /* 0x00000009e6037211 */ /* 0x000fe400020f0eff */
[----:B------:R-:W4:Y:S04]  /*7c040*/  LDL.LU R230, [R1+0x79c] ;  /* 0x00079c0001e67983 */ /* 0x000f280000300800 */
[----:B------:R0:W-:Y:S01]  /*7c050*/  STL.64 [R1+0x828], R2 ;  /* 0x0008280201007387 */ /* 0x0001e20000100a00 */
[----:B--2---:R-:W-:-:S04]  /*7c060*/  IADD3 R154, P4, R228, R10, RZ ;  /* 0x0000000ae49a7210 */ /* 0x004fc80007f9e0ff */
[----:B------:R-:W-:Y:S02]  /*7c070*/  LEA.HI.X.SX32 R155, R228, R9, 0x1, P4 ;  /* 0x00000009e49b7211 */ /* 0x000fe400020f0eff */
[----:B------:R-:W2:Y:S01]  /*7c080*/  LDL.LU R228, [R1+0x7a0] ;  /* 0x0007a00001e47983 */ /* 0x000ea20000300800 */
        /* <DEDUP_REMOVED lines=47> */
[----:B------:R0:W-:Y:S01]  /*7c380*/  STL.64 [R1+0x7c0], R2 ;  /* 0x0007c00201007387 */ /* 0x0001e20000100a00 */
[----:B------:R-:W-:-:S04]  /*7c390*/  IADD3 R148, P4, R226, R10, RZ ;  /* 0x0000000ae2947210 */ /* 0x000fc80007f9e0ff */
        /* <DEDUP_REMOVED lines=9> */
[----:B------:R0:W-:Y:S01]  /*7c430*/  STL.64 [R1+0x7a8], R2 ;  /* 0x0007a80201007387 */ /* 0x0001e20000100a00 */
[----:B---3--:R-:W-:-:S04]  /*7c440*/  IADD3 R150, P4, R220, R10, RZ ;  /* 0x0000000adc967210 */ /* 0x008fc80007f9e0ff */
[----:B------:R-:W-:Y:S02]  /*7c450*/  LEA.HI.X.SX32 R151, R220, R9, 0x1, P4 ;  /* 0x00000009dc977211 */ /* 0x000fe400020f0eff */
[----:B------:R-:W3:Y:S01]  /*7c460*/  LDL.LU R220, [R1+0xb28] ;  /* 0x000b280001dc7983 */ /* 0x000ee20000300800 */
        /* <DEDUP_REMOVED lines=54> */
[----:B------:R-:W4:Y:S01]  /*7c7d0*/  LDL.LU R216, [R1+0xb68] ;  /* 0x000b680001d87983 */ /* 0x000f220000300800 */
        /* <DEDUP_REMOVED lines=45> */
[----:B------:R-:W4:Y:S01]  /*7cab0*/  LDL.LU R232, [R1+0xba0] ;  /* 0x000ba00001e87983 */ /* 0x000f220000300800 */
        /* <DEDUP_REMOVED lines=73> */
[----:B------:R4:W-:Y:S01]  /*7cf50*/  STL.64 [R1+0x638], R2 ;  /* 0x0006380201007387 */ /* 0x0009e20000100a00 */
[----:B------:R-:W-:-:S04]  /*7cf60*/  IADD3 R138, P4, R218, R10, RZ ;  /* 0x0000000ada8a7210 */ /* 0x000fc80007f9e0ff */
[----:B------:R-:W-:Y:S02]  /*7cf70*/  LEA.HI.X.SX32 R139, R218, R9, 0x1, P4 ;  /* 0x00000009da8b7211 */ /* 0x000fe400020f0eff */
[----:B------:R-:W3:Y:S01]  /*7cf80*/  LDL.LU R218, [R1+0xbf8] ;  /* 0x000bf80001da7983 */ /* 0x000ee20000300800 */
        /* <DEDUP_REMOVED lines=51> */
[----:B------:R2:W-:Y:S01]  /*7d2c0*/  STL.64 [R1+0x5c8], R2 ;  /* 0x0005c80201007387 */ /* 0x0005e20000100a00 */
[----:B------:R-:W-:-:S04]  /*7d2d0*/  IADD3 R132, P4, R230, R10, RZ ;  /* 0x0000000ae6847210 */ /* 0x000fc80007f9e0ff */
[----:B------:R-:W-:Y:S02]  /*7d2e0*/  LEA.HI.X.SX32 R133, R230, R9, 0x1, P4 ;  /* 0x00000009e6857211 */ /* 0x000fe400020f0eff */
[----:B------:R-:W4:Y:S01]  /*7d2f0*/  LDL.LU R230, [R1+0xcf8] ;  /* 0x000cf80001e67983 */ /* 0x000f220000300800 */
        /* <DEDUP_REMOVED lines=235> */
[----:B------:R0:W-:Y:S01]  /*7e1b0*/  STL.64 [R1+0x3d8], R2 ;  /* 0x0003d80201007387 */ /* 0x0001e20000100a00 */
[----:B------:R-:W-:-:S04]  /*7e1c0*/  IADD3 R116, P4, R234, R10, RZ ;  /* 0x0000000aea747210 */ /* 0x000fc80007f9e0ff */
[----:B------:R-:W-:Y:S02]  /*7e1d0*/  LEA.HI.X.SX32 R117, R234, R9, 0x1, P4 ;  /* 0x00000009ea757211 */ /* 0x000fe400020f0eff */
[----:B------:R-:W3:Y:S01]  /*7e1e0*/  LDL.LU R234, [R1+0xf9c] ;  /* 0x000f9c0001ea7983 */ /* 0x000ee20000300800 */
        /* <DEDUP_REMOVED lines=19> */
[----:B------:R0:W-:Y:S01]  /*7e320*/  STL.64 [R1+0x3a8], R2 ;  /* 0x0003a80201007387 */ /* 0x0001e20000100a00 */
[----:B------:R-:W-:-:S04]  /*7e330*/  IADD3 R246, P4, R236, R10, RZ ;  /* 0x0000000aecf67210 */ /* 0x000fc80007f9e0ff */
[----:B------:R-:W-:Y:S02]  /*7e340*/  LEA.HI.X.SX32 R247, R236, R9, 0x1, P4 ;  /* 0x00000009ecf77211 */ /* 0x000fe400020f0eff */
[----:B------:R-:W2:Y:S01]  /*7e350*/  LDL.LU R236, [R1+0xfcc] ;  /* 0x000fcc0001ec7983 */ /* 0x000ea20000300800 */
        /* <DEDUP_REMOVED lines=549> */
[----:B------:R-:W-:-:S04]  /*805b0*/  IADD3 R82, P4, R236, R10, RZ ;  /* 0x0000000aec527210 */ /* 0x000fc80007f9e0ff */
[----:B------:R-:W-:Y:S02]  /*805c0*/  LEA.HI.X.SX32 R83, R236, R9, 0x1, P4 ;  /* 0x00000009ec537211 */ /* 0x000fe400020f0eff */
        /* <DEDUP_REMOVED lines=50> */
[----:B------:R-:W2:Y:S01]  /*808f0*/  LDL.LU R224, [R1+0xe2c] ;  /* 0x000e2c0001e07983 */ /* 0x000ea20000300800 */
[----:B------:R-:W-:-:S03]  /*80900*/  IADD3 R76, P4, R236, R10, RZ ;  /* 0x0000000aec4c7210 */ /* 0x000fc60007f9e0ff */
[----:B------:R0:W-:Y:S01]  /*80910*/  STL.64 [R1+0xde0], R2 ;  /* 0x000de00201007387 */ /* 0x0001e20000100a00 */
[----:B------:R-:W-:Y:S02]  /*80920*/  LEA.HI.X.SX32 R77, R236, R9, 0x1, P4 ;  /* 0x00000009ec4d7211 */ /* 0x000fe400020f0eff */
        /* <DEDUP_REMOVED lines=20> */
[----:B------:R-:W-:-:S05]  /*80a70*/  LEA.HI.X.SX32 R3, R232, R9, 0x1, P4 ;  /* 0x00000009e8037211 */ /* 0x000fca00020f0eff */
[----:B------:R0:W-:Y:S04]  /*80a80*/  STL.64 [R1+0xdc8], R2 ;  /* 0x000dc80201007387 */ /* 0x0001e80000100a00 */
[----:B------:R-:W4:Y:S04]  /*80a90*/  LDL.LU R75, [R1+0xe44] ;  /* 0x000e4400014b7983 */ /* 0x000f280000300800 */
[----:B------:R-:W4:Y:S01]  /*80aa0*/  LDL.LU R242, [R1+0xe48] ;  /* 0x000e480001f27983 */ /* 0x000f220000300800 */
[----:B0-----:R-:W-:-:S04]  /*80ab0*/  IADD3 R2, P4, R230, R10, RZ ;  /* 0x0000000ae6027210 */ /* 0x001fc80007f9e0ff */
[----:B------:R-:W-:-:S05]  /*80ac0*/  LEA.HI.X.SX32 R3, R230, R9, 0x1, P4 ;  /* 0x00000009e6037211 */ /* 0x000fca00020f0eff */
[----:B------:R2:W-:Y:S04]  /*80ad0*/  STL.64 [R1+0xd60], R2 ;  /* 0x000d600201007387 */ /* 0x0005e80000100a00 */
[----:B------:R-:W4:Y:S04]  /*80ae0*/  LDL.LU R240, [R1+0xe4c] ;  /* 0x000e4c0001f07983 */ /* 0x000f280000300800 */
[----:B------:R-:W4:Y:S01]  /*80af0*/  LDL.LU R238, [R1+0xe50] ;  /* 0x000e500001ee7983 */ /* 0x000f220000300800 */
[----:B--2---:R-:W-:-:S04]  /*80b00*/  IADD3 R2, P4, R228, R10, RZ ;  /* 0x0000000ae4027210 */ /* 0x004fc80007f9e0ff */
[----:B------:R-:W-:-:S05]  /*80b10*/  LEA.HI.X.SX32 R3, R228, R9, 0x1, P4 ;  /* 0x00000009e4037211 */ /* 0x000fca00020f0eff */
[----:B------:R0:W-:Y:S04]  /*80b20*/  STL.64 [R1+0xd38], R2 ;  /* 0x000d380201007387 */ /* 0x0001e80000100a00 */
[----:B------:R-:W2:Y:S04]  /*80b30*/  LDL.LU R236, [R1+0xe54] ;  /* 0x000e540001ec7983 */ /* 0x000ea80000300800 */
[----:B------:R-:W2:Y:S01]  /*80b40*/  LDL.LU R234, [R1+0xe58] ;  /* 0x000e580001ea7983 */ /* 0x000ea20000300800 */
[----:B0-----:R-:W-:-:S04]  /*80b50*/  IADD3 R2, P4, R226, R10, RZ ;  /* 0x0000000ae2027210 */ /* 0x001fc80007f9e0ff */
        /* <DEDUP_REMOVED lines=14> */
[----:B---3--:R-:W-:-:S04]  /*80c40*/  IADD3 R2, P4, R220, R10, RZ ;  /* 0x0000000adc027210 */ /* 0x008fc80007f9e0ff */
[----:B------:R-:W-:-:S05]  /*80c50*/  LEA.HI.X.SX32 R3, R220, R9, 0x1, P4 ;  /* 0x00000009dc037211 */ /* 0x000fca00020f0eff */
[----:B------:R0:W-:Y:S04]  /*80c60*/  STL.64 [R1+0xc28], R2 ;  /* 0x000c280201007387 */ /* 0x0001e80000100a00 */
        /* <DEDUP_REMOVED lines=11> */
[----:B------:R-:W-:-:S03]  /*80d20*/  IADD3 R72, P4, R75, R10, RZ ;  /* 0x0000000a4b487210 */ /* 0x000fc60007f9e0ff */
[----:B------:R0:W-:Y:S01]  /*80d30*/  STL.64 [R1+0xb80], R2 ;  /* 0x000b800201007387 */ /* 0x0001e20000100a00 */
[----:B------:R-:W-:Y:S02]  /*80d40*/  LEA.HI.X.SX32 R73, R75, R9, 0x1, P4 ;  /* 0x000000094b497211 */ /* 0x000fe400020f0eff */
[----:B0-----:R-:W-:-:S04]  /*80d50*/  IADD3 R2, P4, R242, R10, RZ ;  /* 0x0000000af2027210 */ /* 0x001fc80007f9e0ff */
[----:B------:R-:W-:-:S05]  /*80d60*/  LEA.HI.X.SX32 R3, R242, R9, 0x1, P4 ;  /* 0x00000009f2037211 */ /* 0x000fca00020f0eff */
[----:B------:R0:W-:Y:S02]  /*80d70*/  STL.64 [R1+0xb00], R2 ;  /* 0x000b000201007387 */ /* 0x0001e40000100a00 */
[----:B0-----:R-:W-:-:S04]  /*80d80*/  IADD3 R2, P4, R240, R10, RZ ;  /* 0x0000000af0027210 */ /* 0x001fc80007f9e0ff */
[----:B------:R-:W-:Y:S02]  /*80d90*/  LEA.HI.X.SX32 R3, R240, R9, 0x1, P4 ;  /* 0x00000009f0037211 */ /* 0x000fe400020f0eff */
[----:B------:R-:W-:-:S03]  /*80da0*/  IADD3 R74, P4, R238, R10, RZ ;  /* 0x0000000aee4a7210 */ /* 0x000fc60007f9e0ff */
[----:B------:R2:W-:Y:S01]  /*80db0*/  STL.64 [R1+0x148], R2 ;  /* 0x0001480201007387 */ /* 0x0005e20000100a00 */
[----:B------:R-:W-:Y:S02]  /*80dc0*/  LEA.HI.X.SX32 R75, R238, R9, 0x1, P4 ;  /* 0x00000009ee4b7211 */ /* 0x000fe400020f0eff */
[----:B--2---:R-:W-:-:S04]  /*80dd0*/  IADD3 R2, P4, R236, R10, RZ ;  /* 0x0000000aec027210 */ /* 0x004fc80007f9e0ff */
[----:B------:R-:W-:-:S05]  /*80de0*/  LEA.HI.X.SX32 R3, R236, R9, 0x1, P4 ;  /* 0x00000009ec037211 */ /* 0x000fca00020f0eff */
[----:B------:R0:W-:Y:S02]  /*80df0*/  STL.64 [R1+0x138], R2 ;  /* 0x0001380201007387 */ /* 0x0001e40000100a00 */
[----:B0-----:R-:W-:-:S04]  /*80e00*/  IADD3 R2, P4, R234, R10, RZ ;  /* 0x0000000aea027210 */ /* 0x001fc80007f9e0ff */
        /* <DEDUP_REMOVED lines=20> */
[----:B---3--:R-:W-:-:S04]  /*80f50*/  IADD3 R2, P4, R220, R10, RZ ;  /* 0x0000000adc027210 */ /* 0x008fc80007f9e0ff */
[----:B------:R-:W-:-:S05]  /*80f60*/  LEA.HI.X.SX32 R3, R220, R9, 0x1, P4 ;  /* 0x00000009dc037211 */ /* 0x000fca00020f0eff */
[----:B------:R0:W-:Y:S02]  /*80f70*/  STL.64 [R1+0xf8], R2 ;  /* 0x0000f80201007387 */ /* 0x0001e40000100a00 */
[----:B0-----:R-:W-:-:S04]  /*80f80*/  IADD3 R2, P4, R218, R10, RZ ;  /* 0x0000000ada027210 */ /* 0x001fc80007f9e0ff */
[----:B------:R-:W-:-:S05]  /*80f90*/  LEA.HI.X.SX32 R3, R218, R9, 0x1, P4 ;  /* 0x00000009da037211 */ /* 0x000fca00020f0eff */
[----:B------:R4:W-:Y:S02]  /*80fa0*/  STL.64 [R1+0xf0], R2 ;  /* 0x0000f00201007387 */ /* 0x0009e40000100a00 */
[----:B----4-:R-:W-:-:S04]  /*80fb0*/  IADD3 R2, P4, R216, R10, RZ ;  /* 0x0000000ad8027210 */ /* 0x010fc80007f9e0ff */
[----:B------:R-:W-:-:S05]  /*80fc0*/  LEA.HI.X.SX32 R3, R216, R9, 0x1, P4 ;  /* 0x00000009d8037211 */ /* 0x000fca00020f0eff */
[----:B------:R0:W-:Y:S02]  /*80fd0*/  STL.64 [R1+0xe8], R2 ;  /* 0x0000e80201007387 */ /* 0x0001e40000100a00 */
        /* <DEDUP_REMOVED lines=70> */
[----:B------:R0:W-:Y:S01]  /*81440*/  STL.64 [R1+0x20], R2 ;  /* 0x0000200201007387 */ /* 0x0001e20000100a00 */
[----:B------:R-:W-:Y:S01]  /*81450*/  IMAD.MOV.U32 R164, RZ, RZ, R56 ;  /* 0x000000ffffa47224 */ /* 0x000fe200078e0038 */
[CC--:B------:R-:W-:Y:S02]  /*81460*/  IADD3 R56, P4, R45.reuse, R10.reuse, RZ ;  /* 0x0000000a2d387210 */ /* 0x0c0fe40007f9e0ff */
[----:B0-----:R-:W2:Y:S01]  /*81470*/  LDL.LU R3, [R1+0xf4c] ;  /* 0x000f4c0001037983 */ /* 0x001ea20000300800 */
[----:B------:R-:W-:Y:S01]  /*81480*/  IMAD.MOV.U32 R165, RZ, RZ, R57 ;  /* 0x000000ffffa57224 */ /* 0x000fe200078e0039 */
[-C--:B------:R-:W-:Y:S01]  /*81490*/  LEA.HI.X.SX32 R57, R45, R9.reuse, 0x1, P4 ;  /* 0x000000092d397211 */ /* 0x080fe200020f0eff */
[----:B------:R-:W-:Y:S01]  /*814a0*/  IMAD.MOV.U32 R170, RZ, RZ, R58 ;  /* 0x000000ffffaa7224 */ /* 0x000fe200078e003a */
[C---:B------:R-:W-:Y:S01]  /*814b0*/  IADD3 R58, P4, R46.reuse, R10, RZ ;  /* 0x0000000a2e3a7210 */ /* 0x040fe20007f9e0ff */
[----:B------:R-:W-:Y:S02]  /*814c0*/  IMAD.MOV.U32 R171, RZ, RZ, R59 ;  /* 0x000000ffffab7224 */ /* 0x000fe400078e003b */
[----:B------:R-:W-:Y:S01]  /*814d0*/  IMAD.MOV.U32 R168, RZ, RZ, R60 ;  /* 0x000000ffffa87224 */ /* 0x000fe200078e003c */
[----:B------:R-:W-:-:S02]  /*814e0*/  LEA.HI.X.SX32 R59, R46, R9, 0x1, P4 ;  /* 0x000000092e3b7211 */ /* 0x000fc400020f0eff */
[----:B------:R-:W-:Y:S01]  /*814f0*/  IADD3 R60, P4, R48, R10, RZ ;  /* 0x0000000a303c7210 */ /* 0x000fe20007f9e0ff */
[----:B------:R-:W-:-:S03]  /*81500*/  IMAD.MOV.U32 R169, RZ, RZ, R61 ;  /* 0x000000ffffa97224 */ /* 0x000fc600078e003d */
[----:B------:R-:W-:Y:S02]  /*81510*/  LEA.HI.X.SX32 R61, R48, R9, 0x1, P4 ;  /* 0x00000009303d7211 */ /* 0x000fe400020f0eff */
[----:B------:R-:W-:Y:S01]  /*81520*/  IADD3 R62, P4, R49, R10, RZ ;  /* 0x0000000a313e7210 */ /* 0x000fe20007f9e0ff */
[----:B------:R-:W-:-:S03]  /*81530*/  IMAD.MOV.U32 R160, RZ, RZ, R12 ;  /* 0x000000ffffa07224 */ /* 0x000fc600078e000c */
[-C--:B------:R-:W-:Y:S02]  /*81540*/  LEA.HI.X.SX32 R63, R49, R9.reuse, 0x1, P4 ;  /* 0x00000009313f7211 */ /* 0x080fe400020f0eff */
[CC--:B------:R-:W-:Y:S01]  /*81550*/  IADD3 R12, P4, R50.reuse, R10.reuse, RZ ;  /* 0x0000000a320c7210 */ /* 0x0c0fe20007f9e0ff */
[----:B------:R-:W-:Y:S02]  /*81560*/  IMAD.MOV.U32 R161, RZ, RZ, R13 ;  /* 0x000000ffffa17224 */ /* 0x000fe400078e000d */
[----:B------:R-:W-:Y:S01]  /*81570*/  IMAD.MOV.U32 R162, RZ, RZ, R14 ;  /* 0x000000ffffa27224 */ /* 0x000fe200078e000e */
[-C--:B------:R-:W-:Y:S02]  /*81580*/  LEA.HI.X.SX32 R13, R50, R9.reuse, 0x1, P4 ;  /* 0x00000009320d7211 */ /* 0x080fe400020f0eff */
        /* <DEDUP_REMOVED lines=13> */
[----:B------:R-:W-:Y:S02]  /*81660*/  LEA.HI.X.SX32 R21, R53, R9, 0x1, P4 ;  /* 0x0000000935157211 */ /* 0x000fe400020f0eff */
[----:B------:R-:W-:Y:S01]  /*81670*/  IADD3 R22, P4, R54, R10, RZ ;  /* 0x0000000a36167210 */ /* 0x000fe20007f9e0ff */
[----:B------:R-:W-:-:S03]  /*81680*/  IMAD.MOV.U32 R159, RZ, RZ, R23 ;  /* 0x000000ffff9f7224 */ /* 0x000fc600078e0017 */
[----:B------:R-:W-:Y:S02]  /*81690*/  LEA.HI.X.SX32 R23, R54, R9, 0x1, P4 ;  /* 0x0000000936177211 */ /* 0x000fe400020f0eff */
[----:B------:R-:W-:-:S04]  /*816a0*/  IADD3 R24, P4, R181, R10, RZ ;  /* 0x0000000ab5187210 */ /* 0x000fc80007f9e0ff */
        /* <DEDUP_REMOVED lines=95> */
[----:B--2---:R-:W-:-:S04]  /*81ca0*/  IADD3 R10, P4, R3, R10, RZ ;  /* 0x0000000a030a7210 */ /* 0x004fc80007f9e0ff */
[----:B------:R-:W-:Y:S02]  /*81cb0*/  LEA.HI.X.SX32 R11, R3, R9, 0x1, P4 ;  /* 0x00000009030b7211 */ /* 0x000fe400020f0eff */
[C---:B------:R-:W-:Y:S02]  /*81cc0*/  LOP3.LUT P4, RZ, R6.reuse, 0x2000, RZ, 0xc0, !PT ;  /* 0x0000200006ff7812 */ /* 0x040fe4000788c0ff */
[C---:B------:R-:W-:Y:S02]  /*81cd0*/  LOP3.LUT P5, RZ, R6.reuse, 0x4000, RZ, 0xc0, !PT ;  /* 0x0000400006ff7812 */ /* 0x040fe400078ac0ff */
[----:B------:R-:W-:Y:S02]  /*81ce0*/  PRMT R2, R179, 0x7770, RZ ;  /* 0x00007770b3027816 */ /* 0x000fe400000000ff */
[C---:B------:R-:W-:Y:S02]  /*81cf0*/  LOP3.LUT P6, RZ, R6.reuse, 0x8000, RZ, 0xc0, !PT ;  /* 0x0000800006ff7812 */ /* 0x040fe400078cc0ff */
[----:B------:R-:W-:-:S05]  /*81d00*/  LOP3.LUT P0, RZ, R6, 0x10000, RZ, 0xc0, !PT ;  /* 0x0001000006ff7812 */ /* 0x000fca000780c0ff */
[----:B------:R0:W-:Y:S01]  /*81d10*/  @P4 STG.E.U8 desc[UR6][R158.64], R2 ;  /* 0x000000029e004986 */ /* 0x0001e2000c101106 */
[----:B------:R-:W-:Y:S02]  /*81d20*/  LOP3.LUT P1, RZ, R6, 0x20000, RZ, 0xc0, !PT ;  /* 0x0002000006ff7812 */ /* 0x000fe4000782c0ff */
[----:B0-----:R-:W-:-:S05]  /*81d30*/  PRMT R2, R179, 0x7771, RZ ;  /* 0x00007771b3027816 */ /* 0x001fca00000000ff */
[----:B------:R0:W-:Y:S01]  /*81d40*/  @P5 STG.E.U8 desc[UR6][R156.64], R2 ;  /* 0x000000029c005986 */ /* 0x0001e2000c101106 */
[----:B------:R-:W-:Y:S02]  /*81d50*/  LOP3.LUT P2, RZ, R6, 0x40000, RZ, 0xc0, !PT ;  /* 0x0004000006ff7812 */ /* 0x000fe4000784c0ff */
[----:B0-----:R-:W-:-:S05]  /*81d60*/  PRMT R2, R176, 0x7772, RZ ;  /* 0x00007772b0027816 */ /* 0x001fca00000000ff */
[----:B------:R0:W-:Y:S01]  /*81d70*/  @P6 STG.E.U8 desc[UR6][R162.64], R2 ;  /* 0x00000002a2006986 */ /* 0x0001e2000c101106 */
[----:B------:R-:W-:Y:S02]  /*81d80*/  LOP3.LUT P3, RZ, R6, 0x80000, RZ, 0xc0, !PT ;  /* 0x0008000006ff7812 */ /* 0x000fe4000786c0ff */
[----:B0-----:R-:W-:-:S05]  /*81d90*/  PRMT R2, R176, 0x7773, RZ ;  /* 0x00007773b0027816 */ /* 0x001fca00000000ff */
[----:B------:R0:W-:Y:S02]  /*81da0*/  @P0 STG.E.U8 desc[UR6][R160.64], R2 ;  /* 0x00000002a0000986 */ /* 0x0001e4000c101106 */
[C---:B0-----:R-:W-:Y:S02]  /*81db0*/  PRMT R2, R177.reuse, 0x7772, RZ ;  /* 0x00007772b1027816 */ /* 0x041fe400000000ff */
[----:B------:R-:W-:-:S03]  /*81dc0*/  PRMT R177, R177, 0x7773, RZ ;  /* 0x00007773b1b17816 */ /* 0x000fc600000000ff */
[----:B------:R-:W-:Y:S04]  /*81dd0*/  @P1 STG.E.U8 desc[UR6][R166.64], R2 ;  /* 0x00000002a6001986 */ /* 0x000fe8000c101106 */
[----:B------:R0:W-:Y:S02]  /*81de0*/  @P2 STG.E.U8 desc[UR6][R164.64], R177 ;  /* 0x000000b1a4002986 */ /* 0x0001e4000c101106 */
[----:B0-----:R-:W-:-:S05]  /*81df0*/  PRMT R177, R178, 0x7772, RZ ;  /* 0x00007772b2b17816 */ /* 0x001fca00000000ff */
[----:B------:R0:W-:Y:S02]  /*81e00*/  @P3 STG.E.U8 desc[UR6][R170.64], R177 ;  /* 0x000000b1aa003986 */ /* 0x0001e4000c101106 */
[----:B0-----:R-:W-:Y:S02]  /*81e10*/  IMAD.MOV.U32 R170, RZ, RZ, R168 ;  /* 0x000000ffffaa7224 */ /* 0x001fe400078e00a8 */
[----:B------:R-:W-:Y:S02]  /*81e20*/  IMAD.MOV.U32 R171, RZ, RZ, R169 ;  /* 0x000000ffffab7224 */ /* 0x000fe400078e00a9 */
[----:B------:R-:W2:Y:S04]  /*81e30*/  LDL.LU.64 R168, [R1+0xab0] ;  /* 0x000ab00001a87983 */ /* 0x000ea80000300a00 */
[----:B------:R-:W3:Y:S04]  /*81e40*/  LDL.LU.64 R162, [R1+0xaa8] ;  /* 0x000aa80001a27983 */ /* 0x000ee80000300a00 */
[----:B------:R-:W4:Y:S04]  /*81e50*/  LDL.LU.64 R160, [R1+0xaa0] ;  /* 0x000aa00001a07983 */ /* 0x000f280000300a00 */
[----:B------:R-:W4:Y:S04]  /*81e60*/  LDL.LU.64 R166, [R1+0xa98] ;  /* 0x000a980001a67983 */ /* 0x000f280000300a00 */
[----:B------:R-:W4:Y:S01]  /*81e70*/  LDL.LU.64 R164, [R1+0xa90] ;  /* 0x000a900001a47983 */ /* 0x000f220000300a00 */
[----:B------:R-:W-:-:S02]  /*81e80*/  LOP3.LUT P4, RZ, R5, 0x1, RZ, 0xc0, !PT ;  /* 0x0000000105ff7812 */ /* 0x000fc4000788c0ff */
[----:B------:R-:W-:Y:S01]  /*81e90*/  LOP3.LUT R9, R9, 0xefffffff, RZ, 0xc0, !PT ;  /* 0xefffffff09097812 */ /* 0x000fe200078ec0ff */
[----:B------:R-:W4:Y:S10]  /*81ea0*/  LDL.LU.64 R152, [R1+0xa80] ;  /* 0x000a800001987983 */ /* 0x000f340000300a00 */
[----:B------:R-:W-:-:S02]  /*81eb0*/  @P4 LOP3.LUT R9, R9, 0x10000000, RZ, 0xfc, !PT ;  /* 0x1000000009094812 */ /* 0x000fc400078efcff */
[----:B------:R-:W-:Y:S02]  /*81ec0*/  LOP3.LUT P4, RZ, R6, 0x80000000, RZ, 0xc0, !PT ;  /* 0x8000000006ff7812 */ /* 0x000fe4000788c0ff */
[----:B------:R-:W-:-:S11]  /*81ed0*/  LOP3.LUT R9, R9, 0xdfffffff, RZ, 0xc0, !PT ;  /* 0xdfffffff09097812 */ /* 0x000fd600078ec0ff */
[----:B------:R-:W-:Y:S02]  /*81ee0*/  @P4 LOP3.LUT R9, R9, 0x20000000, RZ, 0xfc, !PT ;  /* 0x2000000009094812 */ /* 0x000fe400078efcff */
        /* <DEDUP_REMOVED lines=13> */
[----:B------:R-:W-:Y:S02]  /*81fc0*/  LOP3.LUT R176, R176, 0xfffffffb, RZ, 0xc0, !PT ;  /* 0xfffffffbb0b07812 */ /* 0x000fe400078ec0ff */
[C---:B------:R-:W-:Y:S02]  /*81fd0*/  LOP3.LUT P0, RZ, R6.reuse, 0x100000, RZ, 0xc0, !PT ;  /* 0x0010000006ff7812 */ /* 0x040fe4000780c0ff */
[----:B------:R-:W-:-:S07]  /*81fe0*/  LOP3.LUT P1, RZ, R6, 0x200000, RZ, 0xc0, !PT ;  /* 0x0020000006ff7812 */ /* 0x000fce000782c0ff */
[----:B------:R-:W-:Y:S02]  /*81ff0*/  @P4 LOP3.LUT R176, R176, 0x4, RZ, 0xfc, !PT ;  /* 0x00000004b0b04812 */ /* 0x000fe400078efcff */
[C---:B------:R-:W-:Y:S02]  /*82000*/  LOP3.LUT P4, RZ, R6.reuse, 0x2000000, RZ, 0xc0, !PT ;  /* 0x0200000006ff7812 */ /* 0x040fe4000788c0ff */
[C---:B------:R-:W-:Y:S02]  /*82010*/  LOP3.LUT P2, RZ, R6.reuse, 0x400000, RZ, 0xc0, !PT ;  /* 0x0040000006ff7812 */ /* 0x040fe4000784c0ff */
[----:B------:R-:W-:Y:S02]  /*82020*/  LOP3.LUT P3, RZ, R6, 0x800000, RZ, 0xc0, !PT ;  /* 0x0080000006ff7812 */ /* 0x000fe4000786c0ff */
[----:B------:R-:W-:Y:S02]  /*82030*/  LOP3.LUT R176, R176, 0xfffffff7, RZ, 0xc0, !PT ;  /* 0xfffffff7b0b07812 */ /* 0x000fe400078ec0ff */
[----:B------:R-:W-:-:S02]  /*82040*/  PRMT R178, R178, 0x7773, RZ ;  /* 0x00007773b2b27816 */ /* 0x000fc400000000ff */
[----:B------:R-:W-:-:S03]  /*82050*/  PRMT R177, R179, 0x7772, RZ ;  /* 0x00007772b3b17816 */ /* 0x000fc600000000ff */
[----:B------:R-:W-:Y:S01]  /*82060*/  @P4 LOP3.LUT R176, R176, 0x8, RZ, 0xfc, !PT ;  /* 0x00000008b0b04812 */ /* 0x000fe200078efcff */
[----:B------:R0:W-:Y:S01]  /*82070*/  @P0 STG.E.U8 desc[UR6][R170.64], R178 ;  /* 0x000000b2aa000986 */ /* 0x0001e2000c101106 */
[----:B------:R-:W-:Y:S02]  /*82080*/  LOP3.LUT P4, RZ, R6, 0x1000000, RZ, 0xc0, !PT ;  /* 0x0100000006ff7812 */ /* 0x000fe4000788c0ff */
[----:B------:R-:W-:Y:S01]  /*82090*/  PRMT R179, R179, 0x7773, RZ ;  /* 0x00007773b3b37816 */ /* 0x000fe200000000ff */
[----:B0-----:R-:W4:Y:S04]  /*820a0*/  LDL.LU.64 R170, [R1+0xa78] ;  /* 0x000a780001aa7983 */ /* 0x001f280000300a00 */
[----:B--2---:R0:W-:Y:S04]  /*820b0*/  @P1 STG.E.U8 desc[UR6][R168.64], R177 ;  /* 0x000000b1a8001986 */ /* 0x0041e8000c101106 */
[----:B---3--:R1:W-:Y:S01]  /*820c0*/  @P2 STG.E.U8 desc[UR6][R162.64], R179 ;  /* 0x000000b3a2002986 */ /* 0x0083e2000c101106 */
[----:B0-----:R-:W-:-:S03]  /*820d0*/  PRMT R177, R172, 0x7770, RZ ;  /* 0x00007770acb17816 */ /* 0x001fc600000000ff */
[----:B------:R-:W2:Y:S04]  /*820e0*/  LDL.LU.64 R168, [R1+0xa70] ;  /* 0x000a700001a87983 */ /* 0x000ea80000300a00 */
[----:B----4-:R0:W-:Y:S04]  /*820f0*/  @P3 STG.E.U8 desc[UR6][R160.64], R177 ;  /* 0x000000b1a0003986 */ /* 0x0101e8000c101106 */
[----:B-1----:R-:W3:Y:S04]  /*82100*/  LDL.LU.64 R178, [R1+0xa68] ;  /* 0x000a680001b27983 */ /* 0x002ee80000300a00 */
[----:B------:R-:W4:Y:S01]  /*82110*/  LDL.LU.64 R2, [R1+0xa60] ;  /* 0x000a600001027983 */ /* 0x000f220000300a00 */
[----:B0-----:R-:W-:-:S03]  /*82120*/  PRMT R177, R172, 0x7771, RZ ;  /* 0x00007771acb17816 */ /* 0x001fc600000000ff */
[----:B------:R-:W4:Y:S04]  /*82130*/  LDL.LU.64 R158, [R1+0xa58] ;  /* 0x000a5800019e7983 */ /* 0x000f280000300a00 */
[----:B------:R0:W-:Y:S01]  /*82140*/  @P4 STG.E.U8 desc[UR6][R166.64], R177 ;  /* 0x000000b1a6004986 */ /* 0x0001e2000c101106 */
[----:B------:R-:W-:-:S03]  /*82150*/  LOP3.LUT P4, RZ, R176, 0x8, RZ, 0xc0, !PT ;  /* 0x00000008b0ff7812 */ /* 0x000fc6000788c0ff */
[----:B------:R-:W4:Y:S04]  /*82160*/  LDL.LU.64 R156, [R1+0xa50] ;  /* 0x000a5000019c7983 */ /* 0x000f280000300a00 */
[----:B------:R-:W4:Y:S01]  /*82170*/  LDL.LU.64 R162, [R1+0xa48] ;  /* 0x000a480001a27983 */ /* 0x000f220000300a00 */
[----:B0-----:R-:W-:-:S03]  /*82180*/  PRMT R177, R173, 0x7770, RZ ;  /* 0x00007770adb17816 */ /* 0x001fc600000000ff */
[----:B------:R-:W4:Y:S04]  /*82190*/  LDL.LU.64 R160, [R1+0xa40] ;  /* 0x000a400001a07983 */ /* 0x000f280000300a00 */
[----:B------:R0:W-:Y:S01]  /*821a0*/  @P4 STG.E.U8 desc[UR6][R164.64], R177 ;  /* 0x000000b1a4004986 */ /* 0x0001e2000c101106 */
[----:B------:R-:W-:-:S03]  /*821b0*/  LOP3.LUT P4, RZ, R176, 0x4, RZ, 0xc0, !PT ;  /* 0x00000004b0ff7812 */ /* 0x000fc6000788c0ff */
[----:B------:R-:W4:Y:S01]  /*821c0*/  LDL.LU.64 R166, [R1+0xa38] ;  /* 0x000a380001a67983 */ /* 0x000f220000300a00 */
[----:B0-----:R-:W-:-:S03]  /*821d0*/  PRMT R177, R173, 0x7771, RZ ;  /* 0x00007771adb17816 */ /* 0x001fc600000000ff */
[----:B------:R-:W4:Y:S06]  /*821e0*/  LDL.LU.64 R164, [R1+0xa30] ;  /* 0x000a300001a47983 */ /* 0x000f2c0000300a00 */
[----:B------:R0:W-:Y:S04]  /*821f0*/  @P4 STG.E.U8 desc[UR6][R174.64], R177 ;  /* 0x000000b1ae004986 */ /* 0x0001e8000c101106 */
[----:B0-----:R-:W2:Y:S01]  /*82200*/  LDL.LU.64 R174, [R1+0x1fa0] ;  /* 0x001fa00001ae7983 */ /* 0x001ea20000300a00 */
[----:B------:R-:W-:-:S02]  /*82210*/  LOP3.LUT P4, RZ, R176, 0x2, RZ, 0xc0, !PT ;  /* 0x00000002b0ff7812 */ /* 0x000fc4000788c0ff */
[----:B--2---:R-:W-:-:S11]  /*82220*/  PRMT R177, R174, 0x7770, RZ ;  /* 0x00007770aeb17816 */ /* 0x004fd600000000ff */
[----:B------:R0:W-:Y:S01]  /*82230*/  @P4 STG.E.U8 desc[UR6][R152.64], R177 ;  /* 0x000000b198004986 */ /* 0x0001e2000c101106 */
[----:B------:R-:W-:Y:S02]  /*82240*/  LOP3.LUT P4, RZ, R176, 0x1, RZ, 0xc0, !PT ;  /* 0x00000001b0ff7812 */ /* 0x000fe4000788c0ff */
[----:B------:R-:W-:Y:S01]  /*82250*/  PRMT R176, R174, 0x7771, RZ ;  /* 0x00007771aeb07816 */ /* 0x000fe200000000ff */
[----:B0-----:R-:W2:Y:S10]  /*82260*/  LDL.LU.64 R152, [R1+0x1f98] ;  /* 0x001f980001987983 */ /* 0x001eb40000300a00 */
[----:B------:R0:W-:Y:S01]  /*82270*/  @P4 STG.E.U8 desc[UR6][R170.64], R176 ;  /* 0x000000b0aa004986 */ /* 0x0001e2000c101106 */
[----:B------:R-:W-:-:S02]  /*82280*/  LOP3.LUT P4, RZ, R9, 0x80000000, RZ, 0xc0, !PT ;  /* 0x8000000009ff7812 */ /* 0x000fc4000788c0ff */
[----:B0-----:R-:W-:Y:S01]  /*82290*/  PRMT R176, R175, 0x7770, RZ ;  /* 0x00007770afb07816 */ /* 0x001fe200000000ff */
[----:B------:R-:W2:Y:S10]  /*822a0*/  LDL.LU.64 R170, [R1+0x1f90] ;  /* 0x001f900001aa7983 */ /* 0x000eb40000300a00 */
[----:B------:R0:W-:Y:S04]  /*822b0*/  @P4 STG.E.U8 desc[UR6][R168.64], R176 ;  /* 0x000000b0a8004986 */ /* 0x0001e8000c101106 */
[----:B0-----:R-:W2:Y:S01]  /*822c0*/  LDL.LU.64 R168, [R1+0x1f88] ;  /* 0x001f880001a87983 */ /* 0x001ea20000300a00 */
[----:B------:R-:W-:-:S02]  /*822d0*/  LOP3.LUT P4, RZ, R9, 0x40000000, RZ, 0xc0, !PT ;  /* 0x4000000009ff7812 */ /* 0x000fc4000788c0ff */
[----:B------:R-:W-:-:S11]  /*822e0*/  PRMT R176, R175, 0x7771, RZ ;  /* 0x00007771afb07816 */ /* 0x000fd600000000ff */
[----:B---3--:R0:W-:Y:S01]  /*822f0*/  @P4 STG.E.U8 desc[UR6][R178.64], R176 ;  /* 0x000000b0b2004986 */ /* 0x0081e2000c101106 */
[----:B------:R-:W-:Y:S02]  /*82300*/  LOP3.LUT P4, RZ, R9, 0x20000000, RZ, 0xc0, !PT ;  /* 0x2000000009ff7812 */ /* 0x000fe4000788c0ff */
[----:B0-----:R-:W-:-:S11]  /*82310*/  PRMT R176, R172, 0x7772, RZ ;  /* 0x00007772acb07816 */ /* 0x001fd600000000ff */
[----:B----4-:R-:W-:Y:S01]  /*82320*/  @P4 STG.E.U8 desc[UR6][R2.64], R176 ;  /* 0x000000b002004986 */ /* 0x010fe2000c101106 */
[----:B------:R-:W-:Y:S02]  /*82330*/  LOP3.LUT P4, RZ, R9, 0x10000000, RZ, 0xc0, !PT ;  /* 0x1000000009ff7812 */ /* 0x000fe4000788c0ff */
[C---:B------:R-:W-:Y:S02]  /*82340*/  LOP3.LUT P5, RZ, R5.reuse, 0x2, RZ, 0xc0, !PT ;  /* 0x0000000205ff7812 */ /* 0x040fe400078ac0ff */
[----:B------:R-:W-:Y:S02]  /*82350*/  PRMT R172, R172, 0x7773, RZ ;  /* 0x00007773acac7816 */ /* 0x000fe400000000ff */
[C---:B------:R-:W-:Y:S02]  /*82360*/  LOP3.LUT P6, RZ, R5.reuse, 0x4, RZ, 0xc0, !PT ;  /* 0x0000000405ff7812 */ /* 0x040fe400078cc0ff */
[----:B------:R-:W-:-:S05]  /*82370*/  LOP3.LUT P0, RZ, R5, 0x8, RZ, 0xc0, !PT ;  /* 0x0000000805ff7812 */ /* 0x000fca000780c0ff */
[----:B------:R0:W-:Y:S01]  /*82380*/  @P4 STG.E.U8 desc[UR6][R158.64], R172 ;  /* 0x000000ac9e004986 */ /* 0x0001e2000c101106 */
[C---:B------:R-:W-:Y:S02]  /*82390*/  LOP3.LUT P1, RZ, R5.reuse, 0x10, RZ, 0xc0, !PT ;  /* 0x0000001005ff7812 */ /* 0x040fe4000782c0ff */
[C---:B------:R-:W-:Y:S02]  /*823a0*/  LOP3.LUT P2, RZ, R5.reuse, 0x20, RZ, 0xc0, !PT ;  /* 0x0000002005ff7812 */ /* 0x040fe4000784c0ff */
[----:B------:R-:W-:Y:S02]  /*823b0*/  LOP3.LUT P3, RZ, R5, 0x40, RZ, 0xc0, !PT ;  /* 0x0000004005ff7812 */ /* 0x000fe4000786c0ff */
[C---:B0-----:R-:W-:Y:S02]  /*823c0*/  PRMT R172, R173.reuse, 0x7772, RZ ;  /* 0x00007772adac7816 */ /* 0x041fe400000000ff */
[----:B------:R-:W-:-:S03]  /*823d0*/  PRMT R173, R173, 0x7773, RZ ;  /* 0x00007773adad7816 */ /* 0x000fc600000000ff */
[----:B------:R0:W-:Y:S04]  /*823e0*/  @P5 STG.E.U8 desc[UR6][R156.64], R172 ;  /* 0x000000ac9c005986 */ /* 0x0001e8000c101106 */
[----:B------:R-:W-:Y:S01]  /*823f0*/  @P6 STG.E.U8 desc[UR6][R162.64], R173 ;  /* 0x000000ada2006986 */ /* 0x000fe2000c101106 */
[C---:B0-----:R-:W-:Y:S02]  /*82400*/  PRMT R172, R174.reuse, 0x7772, RZ ;  /* 0x00007772aeac7816 */ /* 0x041fe400000000ff */
[----:B------:R-:W-:-:S03]  /*82410*/  PRMT R174, R174, 0x7773, RZ ;  /* 0x00007773aeae7816 */ /* 0x000fc600000000ff */
[----:B------:R0:W-:Y:S04]  /*82420*/  @P0 STG.E.U8 desc[UR6][R160.64], R172 ;  /* 0x000000aca0000986 */ /* 0x0001e8000c101106 */
[----:B------:R-:W-:Y:S01]  /*82430*/  @P1 STG.E.U8 desc[UR6][R166.64], R174 ;  /* 0x000000aea6001986 */ /* 0x000fe2000c101106 */
[C---:B0-----:R-:W-:Y:S02]  /*82440*/  PRMT R172, R175.reuse, 0x7772, RZ ;  /* 0x00007772afac7816 */ /* 0x041fe400000000ff */
[----:B------:R-:W-:-:S03]  /*82450*/  PRMT R175, R175, 0x7773, RZ ;  /* 0x00007773afaf7816 */ /* 0x000fc600000000ff */
[----:B------:R-:W-:Y:S04]  /*82460*/  @P2 STG.E.U8 desc[UR6][R164.64], R172 ;  /* 0x000000aca4002986 */ /* 0x000fe8000c101106 */
[----:B--2---:R0:W-:Y:S04]  /*82470*/  @P3 STG.E.U8 desc[UR6][R168.64], R175 ;  /* 0x000000afa8003986 */ /* 0x0041e8000c101106 */
[----:B0-----:R-:W2:Y:S04]  /*82480*/  LDL.LU.64 R168, [R1+0x1f80] ;  /* 0x001f800001a87983 */ /* 0x001ea80000300a00 */
[----:B------:R-:W3:Y:S01]  /*82490*/  LDL.LU.64 R164, [R1+0xa20] ;  /* 0x000a200001a47983 */ /* 0x000ee20000300a00 */
[----:B------:R-:W-:-:S02]  /*824a0*/  LOP3.LUT P0, RZ, R5, 0x80, RZ, 0xc0, !PT ;  /* 0x0000008005ff7812 */ /* 0x000fc4000780c0ff */
[C---:B------:R-:W-:Y:S01]  /*824b0*/  LOP3.LUT P1, RZ, R5.reuse, 0x100, RZ, 0xc0, !PT ;  /* 0x0000010005ff7812 */ /* 0x040fe2000782c0ff */
[----:B------:R-:W4:Y:S04]  /*824c0*/  LDL.LU.64 R178, [R1+0xa10] ;  /* 0x000a100001b27983 */ /* 0x000f280000300a00 */
[----:B------:R-:W4:Y:S04]  /*824d0*/  LDL.LU.64 R156, [R1+0xa08] ;  /* 0x000a0800019c7983 */ /* 0x000f280000300a00 */
[----:B------:R-:W4:Y:S04]  /*824e0*/  LDL.LU.64 R162, [R1+0xa00] ;  /* 0x000a000001a27983 */ /* 0x000f280000300a00 */
[----:B------:R-:W4:Y:S04]  /*824f0*/  LDL.LU.64 R160, [R1+0x9f8] ;  /* 0x0009f80001a07983 */ /* 0x000f280000300a00 */
[----:B------:R-:W4:Y:S04]  /*82500*/  LDL.LU.64 R2, [R1+0x9f0] ;  /* 0x0009f00001027983 */ /* 0x000f280000300a00 */
[----:B------:R-:W4:Y:S04]  /*82510*/  LDL.LU.64 R158, [R1+0x9e8] ;  /* 0x0009e800019e7983 */ /* 0x000f280000300a00 */
[----:B------:R-:W4:Y:S01]  /*82520*/  LDL.LU.64 R166, [R1+0x9e0] ;  /* 0x0009e00001a67983 */ /* 0x000f220000300a00 */
[----:B------:R-:W-:-:S02]  /*82530*/  LOP3.LUT P4, RZ, R5, 0x80000, RZ, 0xc0, !PT ;  /* 0x0008000005ff7812 */ /* 0x000fc4000788c0ff */
[----:B------:R-:W-:-:S11]  /*82540*/  LOP3.LUT R9, R9, 0xffefffff, RZ, 0xc0, !PT ;  /* 0xffefffff09097812 */ /* 0x000fd600078ec0ff */
[----:B------:R-:W-:Y:S02]  /*82550*/  @P4 LOP3.LUT R9, R9, 0x100000, RZ, 0xfc, !PT ;  /* 0x0010000009094812 */ /* 0x000fe400078efcff */
[----:B------:R-:W-:Y:S02]  /*82560*/  LOP3.LUT P4, RZ, R5, 0x40000, RZ, 0xc0, !PT ;  /* 0x0004000005ff7812 */ /* 0x000fe4000788c0ff */
[----:B------:R-:W-:-:S11]  /*82570*/  LOP3.LUT R9, R9, 0xffdfffff, RZ, 0xc0, !PT ;  /* 0xffdfffff09097812 */ /* 0x000fd600078ec0ff */
[----:B------:R-:W-:Y:S02]  /*82580*/  @P4 LOP3.LUT R9, R9, 0x200000, RZ, 0xfc, !PT ;  /* 0x0020000009094812 */ /* 0x000fe400078efcff */
[----:B------:R-:W-:Y:S02]  /*82590*/  LOP3.LUT P4, RZ, R5, 0x20000, RZ, 0xc0, !PT ;  /* 0x0002000005ff7812 */ /* 0x000fe4000788c0ff */
[----:B------:R-:W-:Y:S02]  /*825a0*/  LOP3.LUT R9, R9, 0xffbfffff, RZ, 0xc0, !PT ;  /* 0xffbfffff09097812 */ /* 0x000fe400078ec0ff */
[----:B--2---:R-:W-:-:S05]  /*825b0*/  PRMT R172, R168, 0x7770, RZ ;  /* 0x00007770a8ac7816 */ /* 0x004fca00000000ff */
[----:B---3--:R0:W-:Y:S02]  /*825c0*/  @P0 STG.E.U8 desc[UR6][R164.64], R172 ;  /* 0x000000aca4000986 */ /* 0x0081e4000c101106 */
[----:B0-----:R-:W-:-:S05]  /*825d0*/  PRMT R172, R168, 0x7771, RZ ;  /* 0x00007771a8ac7816 */ /* 0x001fca00000000ff */
[----:B------:R0:W-:Y:S04]  /*825e0*/  @P1 STG.E.U8 desc[UR6][R170.64], R172 ;  /* 0x000000acaa001986 */ /* 0x0001e8000c101106 */
[----:B0-----:R-:W2:Y:S04]  /*825f0*/  LDL.LU.64 R170, [R1+0x1f78] ;  /* 0x001f780001aa7983 */ /* 0x001ea80000300a00 */
[----:B------:R-:W3:Y:S01]  /*82600*/  LDL.LU.64 R164, [R1+0x9d8] ;  /* 0x0009d80001a47983 */ /* 0x000ee20000300a00 */
[----:B------:R-:W-:Y:S02]  /*82610*/  @P4 LOP3.LUT R9, R9, 0x400000, RZ, 0xfc, !PT ;  /* 0x0040000009094812 */ /* 0x000fe400078efcff */
[----:B------:R-:W-:Y:S01]  /*82620*/  LOP3.LUT P4, RZ, R5, 0x10000, RZ, 0xc0, !PT ;  /* 0x0001000005ff7812 */ /* 0x000fe2000788c0ff */
[----:B------:R-:W3:Y:S01]  /*82630*/  LDL.LU.64 R174, [R1+0x9c0] ;  /* 0x0009c00001ae7983 */ /* 0x000ee20000300a00 */
[----:B------:R-:W-:-:S02]  /*82640*/  LOP3.LUT R9, R9, 0xff7fffff, RZ, 0xc0, !PT ;  /* 0xff7fffff09097812 */ /* 0x000fc400078ec0ff */
[----:B------:R-:W-:Y:S01]  /*82650*/  LOP3.LUT P2, RZ, R5, 0x200, RZ, 0xc0, !PT ;  /* 0x0000020005ff7812 */ /* 0x000fe2000784c0ff */
[----:B------:R-:W3:Y:S08]  /*82660*/  LDL.LU.64 R176, [R1+0x9b8] ;  /* 0x0009b80001b07983 */ /* 0x000ef00000300a00 */
[----:B------:R-:W-:Y:S02]  /*82670*/  @P4 LOP3.LUT R9, R9, 0x800000, RZ, 0xfc, !PT ;  /* 0x0080000009094812 */ /* 0x000fe400078efcff */
        /* <DEDUP_REMOVED lines=8> */
[----:B------:R-:W-:-:S09]  /*82700*/  LOP3.LUT P3, RZ, R5, 0x400, RZ, 0xc0, !PT ;  /* 0x0000040005ff7812 */ /* 0x000fd2000786c0ff */
[----:B------:R-:W-:Y:S02]  /*82710*/  @P4 LOP3.LUT R9, R9, 0x4000000, RZ, 0xfc, !PT ;  /* 0x0400000009094812 */ /* 0x000fe400078efcff */
[----:B------:R-:W-:Y:S02]  /*82720*/  LOP3.LUT P4, RZ, R5, 0x1000, RZ, 0xc0, !PT ;  /* 0x0000100005ff7812 */ /* 0x000fe4000788c0ff */
[----:B------:R-:W-:Y:S02]  /*82730*/  LOP3.LUT R9, R9, 0xf7ffffff, RZ, 0xc0, !PT ;  /* 0xf7ffffff09097812 */ /* 0x000fe400078ec0ff */
[----:B------:R-:W-:-:S05]  /*82740*/  PRMT R172, R169, 0x7770, RZ ;  /* 0x00007770a9ac7816 */ /* 0x000fca00000000ff */
[----:B----4-:R0:W-:Y:S04]  /*82750*/  @P2 STG.E.U8 desc[UR6][R178.64], R172 ;  /* 0x000000acb2002986 */ /* 0x0101e8000c101106 */
[----:B------:R-:W-:Y:S02]  /*82760*/  @P4 LOP3.LUT R9, R9, 0x8000000, RZ, 0xfc, !PT ;  /* 0x0800000009094812 */ /* 0x000fe400078efcff */
[----:B------:R-:W-:Y:S02]  /*82770*/  LOP3.LUT P4, RZ, R5, 0x800, RZ, 0xc0, !PT ;  /* 0x0000080005ff7812 */ /* 0x000fe4000788c0ff */
[----:B0-----:R-:W-:Y:S01]  /*82780*/  PRMT R172, R169, 0x7771, RZ ;  /* 0x00007771a9ac7816 */ /* 0x001fe200000000ff */
[----:B------:R-:W4:Y:S04]  /*82790*/  LDL.LU.64 R178, [R1+0x9b0] ;  /* 0x0009b00001b27983 */ /* 0x000f280000300a00 */
[----:B------:R0:W-:Y:S04]  /*827a0*/  @P3 STG.E.U8 desc[UR6][R156.64], R172 ;  /* 0x000000ac9c003986 */ /* 0x0001e8000c101106 */
[----:B0-----:R-:W4:Y:S01]  /*827b0*/  LDL.LU.64 R156, [R1+0x9a8] ;  /* 0x0009a800019c7983 */ /* 0x001f220000300a00 */
[----:B--2---:R-:W-:-:S05]  /*827c0*/  PRMT R172, R170, 0x7770, RZ ;  /* 0x00007770aaac7816 */ /* 0x004fca00000000ff */
[----:B------:R0:W-:Y:S01]  /*827d0*/  @P4 STG.E.U8 desc[UR6][R162.64], R172 ;  /* 0x000000aca2004986 */ /* 0x0001e2000c101106 */
[C---:B------:R-:W-:Y:S02]  /*827e0*/  LOP3.LUT P4, RZ, R9.reuse, 0x8000000, RZ, 0xc0, !PT ;  /* 0x0800000009ff7812 */ /* 0x040fe4000788c0ff */
[----:B0-----:R-:W-:Y:S01]  /*827f0*/  PRMT R172, R170, 0x7771, RZ ;  /* 0x00007771aaac7816 */ /* 0x001fe200000000ff */
[----:B------:R-:W2:Y:S10]  /*82800*/  LDL.LU.64 R162, [R1+0x9a0] ;  /* 0x0009a00001a27983 */ /* 0x000eb40000300a00 */
[----:B------:R0:W-:Y:S01]  /*82810*/  @P4 STG.E.U8 desc[UR6][R160.64], R172 ;  /* 0x000000aca0004986 */ /* 0x0001e2000c101106 */
[----:B------:R-:W-:-:S02]  /*82820*/  LOP3.LUT P4, RZ, R9, 0x4000000, RZ, 0xc0, !PT ;  /* 0x0400000009ff7812 */ /* 0x000fc4000788c0ff */
        /* <DEDUP_REMOVED lines=12> */
[----:B------:R-:W-:Y:S01]  /*828f0*/  PRMT R168, R168, 0x7773, RZ ;  /* 0x00007773a8a87816 */ /* 0x000fe200000000ff */
[----:B0-----:R-:W2:Y:S04]  /*82900*/  LDL.LU.64 R166, [R1+0x1f60] ;  /* 0x001f600001a67983 */ /* 0x001ea80000300a00 */
[----:B------:R-:W4:Y:S06]  /*82910*/  LDL.LU.64 R172, [R1+0x9c8] ;  /* 0x0009c80001ac7983 */ /* 0x000f2c0000300a00 */
[----:B---3--:R0:W-:Y:S04]  /*82920*/  @P4 STG.E.U8 desc[UR6][R164.64], R168 ;  /* 0x000000a8a4004986 */ /* 0x0081e8000c101106 */
[----:B0-----:R-:W3:Y:S01]  /*82930*/  LDL.LU.64 R164, [R1+0x1f58] ;  /* 0x001f580001a47983 */ /* 0x001ee20000300a00 */
[----:B------:R-:W-:-:S02]  /*82940*/  LOP3.LUT P4, RZ, R9, 0x400000, RZ, 0xc0, !PT ;  /* 0x0040000009ff7812 */ /* 0x000fc4000788c0ff */
[C---:B------:R-:W-:Y:S02]  /*82950*/  PRMT R168, R169.reuse, 0x7772, RZ ;  /* 0x00007772a9a87816 */ /* 0x040fe400000000ff */
[----:B------:R-:W-:Y:S02]  /*82960*/  PRMT R169, R169, 0x7773, RZ ;  /* 0x00007773a9a97816 */ /* 0x000fe400000000ff */
[C---:B------:R-:W-:Y:S02]  /*82970*/  LOP3.LUT P5, RZ, R5.reuse, 0x100000, RZ, 0xc0, !PT ;  /* 0x0010000005ff7812 */ /* 0x040fe400078ac0ff */
[----:B------:R-:W-:-:S05]  /*82980*/  LOP3.LUT P6, RZ, R5, 0x200000, RZ, 0xc0, !PT ;  /* 0x0020000005ff7812 */ /* 0x000fca00078cc0ff */
[----:B---3--:R0:W-:Y:S04]  /*82990*/  @P4 STG.E.U8 desc[UR6][R164.64], R168 ;  /* 0x000000a8a4004986 */ /* 0x0081e8000c101106 */
[----:B0-----:R-:W3:Y:S01]  /*829a0*/  LDL.LU.64 R164, [R1+0x1f50] ;  /* 0x001f500001a47983 */ /* 0x001ee20000300a00 */
[----:B------:R-:W-:Y:S02]  /*829b0*/  LOP3.LUT P4, RZ, R9, 0x200000, RZ, 0xc0, !PT ;  /* 0x0020000009ff7812 */ /* 0x000fe4000788c0ff */
[----:B------:R-:W-:-:S11]  /*829c0*/  PRMT R168, R170, 0x7772, RZ ;  /* 0x00007772aaa87816 */ /* 0x000fd600000000ff */
[----:B----4-:R-:W-:Y:S01]  /*829d0*/  @P4 STG.E.U8 desc[UR6][R172.64], R169 ;  /* 0x000000a9ac004986 */ /* 0x010fe2000c101106 */
[----:B------:R-:W-:Y:S02]  /*829e0*/  LOP3.LUT P4, RZ, R9, 0x100000, RZ, 0xc0, !PT ;  /* 0x0010000009ff7812 */ /* 0x000fe4000788c0ff */
[C---:B------:R-:W-:Y:S02]  /*829f0*/  LOP3.LUT P0, RZ, R5.reuse, 0x400000, RZ, 0xc0, !PT ;  /* 0x0040000005ff7812 */ /* 0x040fe4000780c0ff */
[C---:B------:R-:W-:Y:S02]  /*82a00*/  LOP3.LUT P1, RZ, R5.reuse, 0x800000, RZ, 0xc0, !PT ;  /* 0x0080000005ff7812 */ /* 0x040fe4000782c0ff */
[----:B------:R-:W-:Y:S02]  /*82a10*/  PRMT R170, R170, 0x7773, RZ ;  /* 0x00007773aaaa7816 */ /* 0x000fe400000000ff */
[----:B------:R-:W-:-:S05]  /*82a20*/  LOP3.LUT P2, RZ, R5, 0x1000000, RZ, 0xc0, !PT ;  /* 0x0100000005ff7812 */ /* 0x000fca000784c0ff */
[----:B------:R0:W-:Y:S04]  /*82a30*/  @P4 STG.E.U8 desc[UR6][R174.64], R168 ;  /* 0x000000a8ae004986 */ /* 0x0001e8000c101106 */
[----:B------:R-:W-:Y:S01]  /*82a40*/  @P5 STG.E.U8 desc[UR6][R176.64], R170 ;  /* 0x000000aab0005986 */ /* 0x000fe2000c101106 */
[C---:B0-----:R-:W-:Y:S02]  /*82a50*/  PRMT R168, R171.reuse, 0x7772, RZ ;  /* 0x00007772aba87816 */ /* 0x041fe400000000ff */
[----:B------:R-:W-:-:S03]  /*82a60*/  PRMT R171, R171, 0x7773, RZ ;  /* 0x00007773abab7816 */ /* 0x000fc600000000ff */
[----:B------:R3:W-:Y:S01]  /*82a70*/  @P6 STG.E.U8 desc[UR6][R178.64], R168 ;  /* 0x000000a8b2006986 */ /* 0x0007e2000c101106 */
[----:B------:R-:W-:-:S03]  /*82a80*/  LOP3.LUT P3, RZ, R5, 0x2000000, RZ, 0xc0, !PT ;  /* 0x0200000005ff7812 */ /* 0x000fc6000786c0ff */
[----:B------:R-:W-:Y:S01]  /*82a90*/  @P0 STG.E.U8 desc[UR6][R156.64], R171 ;  /* 0x000000ab9c000986 */ /* 0x000fe2000c101106 */
[----:B---3--:R-:W-:-:S05]  /*82aa0*/  PRMT R168, R164, 0x7770, RZ ;  /* 0x00007770a4a87816 */ /* 0x008fca00000000ff */
[----:B--2---:R0:W-:Y:S02]  /*82ab0*/  @P1 STG.E.U8 desc[UR6][R162.64], R168 ;  /* 0x000000a8a2001986 */ /* 0x0041e4000c101106 */
[----:B0-----:R-:W-:-:S05]  /*82ac0*/  PRMT R168, R164, 0x7771, RZ ;  /* 0x00007771a4a87816 */ /* 0x001fca00000000ff */
[----:B------:R0:W-:Y:S02]  /*82ad0*/  @P2 STG.E.U8 desc[UR6][R160.64], R168 ;  /* 0x000000a8a0002986 */ /* 0x0001e4000c101106 */
[----:B0-----:R-:W-:-:S05]  /*82ae0*/  PRMT R168, R165, 0x7770, RZ ;  /* 0x00007770a5a87816 */ /* 0x001fca00000000ff */
[----:B------:R0:W-:Y:S04]  /*82af0*/  @P3 STG.E.U8 desc[UR6][R166.64], R168 ;  /* 0x000000a8a6003986 */ /* 0x0001e8000c101106 */
[----:B0-----:R-:W2:Y:S04]  /*82b00*/  LDL.LU.64 R166, [R1+0x1f48] ;  /* 0x001f480001a67983 */ /* 0x001ea80000300a00 */
[----:B------:R-:W3:Y:S04]  /*82b10*/  LDL.LU.64 R160, [R1+0x988] ;  /* 0x0009880001a07983 */ /* 0x000ee80000300a00 */
[----:B------:R-:W4:Y:S04]  /*82b20*/  LDL.LU.64 R156, [R1+0x980] ;  /* 0x00098000019c7983 */ /* 0x000f280000300a00 */
[----:B------:R-:W4:Y:S04]  /*82b30*/  LDL.LU.64 R170, [R1+0x978] ;  /* 0x0009780001aa7983 */ /* 0x000f280000300a00 */
[----:B------:R-:W4:Y:S04]  /*82b40*/  LDL.LU.64 R172, [R1+0x970] ;  /* 0x0009700001ac7983 */ /* 0x000f280000300a00 */
[----:B------:R-:W4:Y:S04]  /*82b50*/  LDL.LU.64 R174, [R1+0x968] ;  /* 0x0009680001ae7983 */ /* 0x000f280000300a00 */
[----:B------:R-:W4:Y:S04]  /*82b60*/  LDL.LU.64 R176, [R1+0x960] ;  /* 0x0009600001b07983 */ /* 0x000f280000300a00 */
[----:B------:R-:W4:Y:S01]  /*82b70*/  LDL.LU.64 R178, [R1+0x958] ;  /* 0x0009580001b27983 */ /* 0x000f220000300a00 */
[----:B------:R-:W-:-:S03]  /*82b80*/  LOP3.LUT P0, RZ, R5, 0x4000000, RZ, 0xc0, !PT ;  /* 0x0400000005ff7812 */ /* 0x000fc6000780c0ff */
[----:B------:R-:W4:Y:S01]  /*82b90*/  LDL.LU.64 R162, [R1+0x950] ;  /* 0x0009500001a27983 */ /* 0x000f220000300a00 */
[----:B------:R-:W-:Y:S02]  /*82ba0*/  PRMT R168, R165, 0x7771, RZ ;  /* 0x00007771a5a87816 */ /* 0x000fe400000000ff */
        /* <DEDUP_REMOVED lines=15> */
[----:B------:R-:W-:Y:S01]  /*82ca0*/  LOP3.LUT P4, RZ, R4, 0x2, RZ, 0xc0, !PT ;  /* 0x0000000204ff7812 */ /* 0x000fe2000788c0ff */
[----:B---3--:R0:W-:Y:S04]  /*82cb0*/  @P0 STG.E.U8 desc[UR6][R160.64], R168 ;  /* 0x000000a8a0000986 */ /* 0x0081e8000c101106 */
[----:B0-----:R-:W3:Y:S01]  /*82cc0*/  LDL.LU.64 R160, [R1+0x948] ;  /* 0x0009480001a07983 */ /* 0x001ee20000300a00 */
[----:B------:R-:W-:-:S07]  /*82cd0*/  LOP3.LUT R9, R9, 0xfffdffff, RZ, 0xc0, !PT ;  /* 0xfffdffff09097812 */ /* 0x000fce00078ec0ff */
[----:B------:R-:W-:Y:S02]  /*82ce0*/  @P4 LOP3.LUT R9, R9, 0x20000, RZ, 0xfc, !PT ;  /* 0x0002000009094812 */ /* 0x000fe400078efcff */
[----:B------:R-:W-:Y:S02]  /*82cf0*/  LOP3.LUT P4, RZ, R4, 0x1, RZ, 0xc0, !PT ;  /* 0x0000000104ff7812 */ /* 0x000fe4000788c0ff */
[----:B------:R-:W-:Y:S02]  /*82d00*/  LOP3.LUT R9, R9, 0xfffbffff, RZ, 0xc0, !PT ;  /* 0xfffbffff09097812 */ /* 0x000fe400078ec0ff */
[C---:B------:R-:W-:Y:S02]  /*82d10*/  LOP3.LUT P1, RZ, R5.reuse, 0x8000000, RZ, 0xc0, !PT ;  /* 0x0800000005ff7812 */ /* 0x040fe4000782c0ff */
[----:B------:R-:W-:Y:S02]  /*82d20*/  LOP3.LUT P2, RZ, R5, 0x10000000, RZ, 0xc0, !PT ;  /* 0x1000000005ff7812 */ /* 0x000fe4000784c0ff */
[----:B--2---:R-:W-:-:S05]  /*82d30*/  PRMT R168, R166, 0x7770, RZ ;  /* 0x00007770a6a87816 */ /* 0x004fca00000000ff */
[----:B------:R-:W-:Y:S02]  /*82d40*/  @P4 LOP3.LUT R9, R9, 0x40000, RZ, 0xfc, !PT ;  /* 0x0004000009094812 */ /* 0x000fe400078efcff */
[C---:B------:R-:W-:Y:S02]  /*82d50*/  LOP3.LUT P4, RZ, R5.reuse, 0x80000000, RZ, 0xc0, !PT ;  /* 0x8000000005ff7812 */ /* 0x040fe4000788c0ff */
[----:B------:R-:W-:Y:S01]  /*82d60*/  LOP3.LUT P3, RZ, R5, 0x20000000, RZ, 0xc0, !PT ;  /* 0x2000000005ff7812 */ /* 0x000fe2000786c0ff */
[----:B----4-:R0:W-:Y:S01]  /*82d70*/  @P1 STG.E.U8 desc[UR6][R156.64], R168 ;  /* 0x000000a89c001986 */ /* 0x0101e2000c101106 */
[----:B------:R-:W-:Y:S02]  /*82d80*/  LOP3.LUT R9, R9, 0xfff7ffff, RZ, 0xc0, !PT ;  /* 0xfff7ffff09097812 */ /* 0x000fe400078ec0ff */
[----:B0-----:R-:W-:Y:S01]  /*82d90*/  PRMT R168, R166, 0x7771, RZ ;  /* 0x00007771a6a87816 */ /* 0x001fe200000000ff */
[----:B------:R-:W2:Y:S06]  /*82da0*/  LDL.LU.64 R156, [R1+0x1f40] ;  /* 0x001f4000019c7983 */ /* 0x000eac0000300a00 */
[----:B------:R-:W-:-:S02]  /*82db0*/  @P4 LOP3.LUT R9, R9, 0x80000, RZ, 0xfc, !PT ;  /* 0x0008000009094812 */ /* 0x000fc400078efcff */
[----:B------:R-:W-:Y:S01]  /*82dc0*/  LOP3.LUT P4, RZ, R5, 0x40000000, RZ, 0xc0, !PT ;  /* 0x4000000005ff7812 */ /* 0x000fe2000788c0ff */
[----:B------:R0:W-:Y:S02]  /*82dd0*/  @P2 STG.E.U8 desc[UR6][R170.64], R168 ;  /* 0x000000a8aa002986 */ /* 0x0001e4000c101106 */
[C---:B0-----:R-:W-:Y:S02]  /*82de0*/  PRMT R168, R167.reuse, 0x7770, RZ ;  /* 0x00007770a7a87816 */ /* 0x041fe400000000ff */
[----:B------:R-:W4:Y:S04]  /*82df0*/  LDL.LU.64 R170, [R1+0x918] ;  /* 0x0009180001aa7983 */ /* 0x000f280000300a00 */
[----:B------:R0:W-:Y:S02]  /*82e00*/  @P3 STG.E.U8 desc[UR6][R172.64], R168 ;  /* 0x000000a8ac003986 */ /* 0x0001e4000c101106 */
[----:B0-----:R-:W-:-:S02]  /*82e10*/  PRMT R168, R167, 0x7771, RZ ;  /* 0x00007771a7a87816 */ /* 0x001fc400000000ff */
[----:B------:R-:W2:Y:S04]  /*82e20*/  LDL.LU.64 R172, [R1+0x910] ;  /* 0x0009100001ac7983 */ /* 0x000ea80000300a00 */
[----:B------:R0:W-:Y:S01]  /*82e30*/  @P4 STG.E.U8 desc[UR6][R174.64], R168 ;  /* 0x000000a8ae004986 */ /* 0x0001e2000c101106 */
[----:B------:R-:W-:Y:S02]  /*82e40*/  LOP3.LUT P4, RZ, R9, 0x80000, RZ, 0xc0, !PT ;  /* 0x0008000009ff7812 */ /* 0x000fe4000788c0ff */
[----:B0-----:R-:W-:-:S11]  /*82e50*/  PRMT R168, R164, 0x7772, RZ ;  /* 0x00007772a4a87816 */ /* 0x001fd600000000ff */
[----:B------:R0:W-:Y:S01]  /*82e60*/  @P4 STG.E.U8 desc[UR6][R176.64], R168 ;  /* 0x000000a8b0004986 */ /* 0x0001e2000c101106 */
[C---:B------:R-:W-:Y:S02]  /*82e70*/  LOP3.LUT P4, RZ, R9.reuse, 0x40000, RZ, 0xc0, !PT ;  /* 0x0004000009ff7812 */ /* 0x040fe4000788c0ff */
[----:B------:R-:W-:Y:S01]  /*82e80*/  PRMT R164, R164, 0x7773, RZ ;  /* 0x00007773a4a47816 */ /* 0x000fe200000000ff */
[----:B0-----:R-:W4:Y:S10]  /*82e90*/  LDL.LU.64 R168, [R1+0x920] ;  /* 0x0009200001a87983 */ /* 0x001f340000300a00 */
[----:B------:R0:W-:Y:S01]  /*82ea0*/  @P4 STG.E.U8 desc[UR6][R178.64], R164 ;  /* 0x000000a4b2004986 */ /* 0x0001e2000c101106 */
[----:B------:R-:W-:-:S03]  /*82eb0*/  LOP3.LUT P4, RZ, R9, 0x20000, RZ, 0xc0, !PT ;  /* 0x0002000009ff7812 */ /* 0x000fc6000788c0ff */
[----:B------:R-:W2:Y:S04]  /*82ec0*/  LDL.LU.64 R174, [R1+0x908] ;  /* 0x0009080001ae7983 */ /* 0x000ea80000300a00 */
[----:B------:R-:W2:Y:S01]  /*82ed0*/  LDL.LU.64 R176, [R1+0x900] ;  /* 0x0009000001b07983 */ /* 0x000ea20000300a00 */
[----:B0-----:R-:W-:-:S03]  /*82ee0*/  PRMT R164, R165, 0x7772, RZ ;  /* 0x00007772a5a47816 */ /* 0x001fc600000000ff */
[----:B------:R-:W2:Y:S04]  /*82ef0*/  LDL.LU.64 R178, [R1+0x8f8] ;  /* 0x0008f80001b27983 */ /* 0x000ea80000300a00 */
[----:B------:R0:W-:Y:S01]  /*82f00*/  @P4 STG.E.U8 desc[UR6][R162.64], R164 ;  /* 0x000000a4a2004986 */ /* 0x0001e2000c101106 */
[----:B------:R-:W-:Y:S02]  /*82f10*/  LOP3.LUT P4, RZ, R9, 0x10000, RZ, 0xc0, !PT ;  /* 0x0001000009ff7812 */ /* 0x000fe4000788c0ff */
[----:B------:R-:W-:Y:S01]  /*82f20*/  PRMT R165, R165, 0x7773, RZ ;  /* 0x00007773a5a57816 */ /* 0x000fe200000000ff */
[----:B0-----:R-:W4:Y:S10]  /*82f30*/  LDL.LU.64 R162, [R1+0x1f38] ;  /* 0x001f380001a27983 */ /* 0x001f340000300a00 */
[----:B---3--:R0:W-:Y:S04]  /*82f40*/  @P4 STG.E.U8 desc[UR6][R160.64], R165 ;  /* 0x000000a5a0004986 */ /* 0x0081e8000c101106 */
[----:B0-----:R-:W3:Y:S01]  /*82f50*/  LDL.LU.64 R160, [R1+0x1f30] ;  /* 0x001f300001a07983 */ /* 0x001ee20000300a00 */
[----:B------:R-:W-:-:S02]  /*82f60*/  LOP3.LUT P4, RZ, R9, 0x8000, RZ, 0xc0, !PT ;  /* 0x0000800009ff7812 */ /* 0x000fc4000788c0ff */
[----:B------:R-:W-:-:S11]  /*82f70*/  PRMT R164, R166, 0x7772, RZ ;  /* 0x00007772a6a47816 */ /* 0x000fd600000000ff */
[----:B---3--:R0:W-:Y:S04]  /*82f80*/  @P4 STG.E.U8 desc[UR6][R160.64], R164 ;  /* 0x000000a4a0004986 */ /* 0x0081e8000c101106 */
[----:B0-----:R-:W3:Y:S04]  /*82f90*/  LDL.LU.64 R160, [R1+0x1f28] ;  /* 0x001f280001a07983 */ /* 0x001ee80000300a00 */
[----:B------:R-:W2:Y:S01]  /*82fa0*/  LDL.LU.64 R164, [R1+0x938] ;  /* 0x0009380001a47983 */ /* 0x000ea20000300a00 */
[----:B------:R-:W-:Y:S02]  /*82fb0*/  LOP3.LUT P4, RZ, R9, 0x4000, RZ, 0xc0, !PT ;  /* 0x0000400009ff7812 */ /* 0x000fe4000788c0ff */
[----:B------:R-:W-:-:S11]  /*82fc0*/  PRMT R166, R166, 0x7773, RZ ;  /* 0x00007773a6a67816 */ /* 0x000fd600000000ff */
[----:B--2---:R0:W-:Y:S01]  /*82fd0*/  @P4 STG.E.U8 desc[UR6][R164.64], R166 ;  /* 0x000000a6a4004986 */ /* 0x0041e2000c101106 */
[----:B------:R-:W-:Y:S02]  /*82fe0*/  LOP3.LUT P4, RZ, R9, 0x2000, RZ, 0xc0, !PT ;  /* 0x0000200009ff7812 */ /* 0x000fe4000788c0ff */
[----:B0-----:R-:W-:-:S11]  /*82ff0*/  PRMT R164, R167, 0x7772, RZ ;  /* 0x00007772a7a47816 */ /* 0x001fd600000000ff */
[----:B----4-:R0:W-:Y:S04]  /*83000*/  @P4 STG.E.U8 desc[UR6][R162.64], R164 ;  /* 0x000000a4a2004986 */ /* 0x0101e8000c101106 */
[----:B0-----:R-:W2:Y:S04]  /*83010*/  LDL.LU.64 R162, [R1+0x1f20] ;  /* 0x001f200001a27983 */ /* 0x001ea80000300a00 */
[----:B------:R-:W4:Y:S01]  /*83020*/  LDL.LU.64 R164, [R1+0x928] ;  /* 0x0009280001a47983 */ /* 0x000f220000300a00 */
[----:B------:R-:W-:Y:S02]  /*83030*/  LOP3.LUT P4, RZ, R9, 0x1000, RZ, 0xc0, !PT ;  /* 0x0000100009ff7812 */ /* 0x000fe4000788c0ff */
[----:B------:R-:W-:-:S02]  /*83040*/  LOP3.LUT P5, RZ, R4, 0x80, RZ, 0xc0, !PT ;  /* 0x0000008004ff7812 */ /* 0x000fc400078ac0ff */
[----:B------:R-:W-:Y:S02]  /*83050*/  PRMT R167, R167, 0x7773, RZ ;  /* 0x00007773a7a77816 */ /* 0x000fe400000000ff */
[C---:B------:R-:W-:Y:S02]  /*83060*/  LOP3.LUT P6, RZ, R4.reuse, 0x100, RZ, 0xc0, !PT ;  /* 0x0000010004ff7812 */ /* 0x040fe400078cc0ff */
[C---:B------:R-:W-:Y:S02]  /*83070*/  LOP3.LUT P0, RZ, R4.reuse, 0x200, RZ, 0xc0, !PT ;  /* 0x0000020004ff7812 */ /* 0x040fe4000780c0ff */
[C---:B------:R-:W-:Y:S02]  /*83080*/  LOP3.LUT P1, RZ, R4.reuse, 0x400, RZ, 0xc0, !PT ;  /* 0x0000040004ff7812 */ /* 0x040fe4000782c0ff */
[C---:B------:R-:W-:Y:S02]  /*83090*/  LOP3.LUT P2, RZ, R4.reuse, 0x800, RZ, 0xc0, !PT ;  /* 0x0000080004ff7812 */ /* 0x040fe4000784c0ff */
[----:B------:R-:W-:-:S02]  /*830a0*/  LOP3.LUT P3, RZ, R4, 0x1000, RZ, 0xc0, !PT ;  /* 0x0000100004ff7812 */ /* 0x000fc4000786c0ff */
[----:B------:R-:W-:Y:S01]  /*830b0*/  LOP3.LUT R9, R9, 0xffffffef, RZ, 0xc0, !PT ;  /* 0xffffffef09097812 */ /* 0x000fe200078ec0ff */
[----:B----4-:R3:W-:Y:S02]  /*830c0*/  @P4 STG.E.U8 desc[UR6][R164.64], R167 ;  /* 0x000000a7a4004986 */ /* 0x0107e4000c101106 */
[C---:B---3--:R-:W-:Y:S02]  /*830d0*/  PRMT R164, R160.reuse, 0x7770, RZ ;  /* 0x00007770a0a47816 */ /* 0x048fe400000000ff */
[----:B------:R-:W3:Y:S04]  /*830e0*/  LDL.LU.64 R166, [R1+0x8f0] ;  /* 0x0008f00001a67983 */ /* 0x000ee80000300a00 */
[----:B------:R0:W-:Y:S02]  /*830f0*/  @P5 STG.E.U8 desc[UR6][R168.64], R164 ;  /* 0x000000a4a8005986 */ /* 0x0001e4000c101106 */
[----:B0-----:R-:W-:-:S02]  /*83100*/  PRMT R164, R160, 0x7771, RZ ;  /* 0x00007771a0a47816 */ /* 0x001fc400000000ff */
[----:B------:R-:W4:Y:S04]  /*83110*/  LDL.LU.64 R168, [R1+0x8e8] ;  /* 0x0008e80001a87983 */ /* 0x000f280000300a00 */
[----:B------:R0:W-:Y:S02]  /*83120*/  @P6 STG.E.U8 desc[UR6][R170.64], R164 ;  /* 0x000000a4aa006986 */ /* 0x0001e4000c101106 */
[C---:B0-----:R-:W-:Y:S02]  /*83130*/  PRMT R164, R161.reuse, 0x7770, RZ ;  /* 0x00007770a1a47816 */ /* 0x041fe400000000ff */
[----:B------:R-:W4:Y:S04]  /*83140*/  LDL.LU.64 R170, [R1+0x8e0] ;  /* 0x0008e00001aa7983 */ /* 0x000f280000300a00 */
[----:B------:R0:W-:Y:S02]  /*83150*/  @P0 STG.E.U8 desc[UR6][R172.64], R164 ;  /* 0x000000a4ac000986 */ /* 0x0001e4000c101106 */
[----:B0-----:R-:W-:-:S02]  /*83160*/  PRMT R164, R161, 0x7771, RZ ;  /* 0x00007771a1a47816 */ /* 0x001fc400000000ff */
[----:B------:R-:W4:Y:S04]  /*83170*/  LDL.LU.64 R172, [R1+0x8d8] ;  /* 0x0008d80001ac7983 */ /* 0x000f280000300a00 */
[----:B------:R0:W-:Y:S04]  /*83180*/  @P1 STG.E.U8 desc[UR6][R174.64], R164 ;  /* 0x000000a4ae001986 */ /* 0x0001e8000c101106 */
[----:B0-----:R-:W4:Y:S01]  /*83190*/  LDL.LU.64 R174, [R1+0x8d0] ;  /* 0x0008d00001ae7983 */ /* 0x001f220000300a00 */
[----:B--2---:R-:W-:-:S05]  /*831a0*/  PRMT R164, R162, 0x7770, RZ ;  /* 0x00007770a2a47816 */ /* 0x004fca00000000ff */
[----:B------:R0:W-:Y:S04]  /*831b0*/  @P2 STG.E.U8 desc[UR6][R176.64], R164 ;  /* 0x000000a4b0002986 */ /* 0x0001e8000c101106 */
[----:B0-----:R-:W2:Y:S01]  /*831c0*/  LDL.LU.64 R176, [R1+0x8c8] ;  /* 0x0008c80001b07983 */ /* 0x001ea20000300a00 */
[----:B------:R-:W-:-:S05]  /*831d0*/  PRMT R164, R162, 0x7771, RZ ;  /* 0x00007771a2a47816 */ /* 0x000fca00000000ff */
[----:B------:R0:W-:Y:S04]  /*831e0*/  @P3 STG.E.U8 desc[UR6][R178.64], R164 ;  /* 0x000000a4b2003986 */ /* 0x0001e8000c101106 */
[----:B0-----:R-:W2:Y:S01]  /*831f0*/  LDL.LU.64 R178, [R1+0x8c0] ;  /* 0x0008c00001b27983 */ /* 0x001ea20000300a00 */
[----:B------:R-:W-:-:S13]  /*83200*/  LOP3.LUT P4, RZ, R4, 0x2000000, RZ, 0xc0, !PT ;  /* 0x0200000004ff7812 */ /* 0x000fda000788c0ff */
        /* <DEDUP_REMOVED lines=16> */
[C---:B------:R-:W-:Y:S02]  /*83310*/  LOP3.LUT P4, RZ, R4.reuse, 0x80000, RZ, 0xc0, !PT ;  /* 0x0008000004ff7812 */ /* 0x040fe4000788c0ff */
[C---:B------:R-:W-:Y:S02]  /*83320*/  LOP3.LUT P0, RZ, R4.reuse, 0x2000, RZ, 0xc0, !PT ;  /* 0x0000200004ff7812 */ /* 0x040fe4000780c0ff */
[----:B------:R-:W-:Y:S02]  /*83330*/  LOP3.LUT R9, R9, 0xfffffbff, RZ, 0xc0, !PT ;  /* 0xfffffbff09097812 */ /* 0x000fe400078ec0ff */
[----:B------:R-:W-:Y:S02]  /*83340*/  LOP3.LUT P1, RZ, R4, 0x4000, RZ, 0xc0, !PT ;  /* 0x0000400004ff7812 */ /* 0x000fe4000782c0ff */
[----:B------:R-:W-:-:S05]  /*83350*/  PRMT R164, R163, 0x7770, RZ ;  /* 0x00007770a3a47816 */ /* 0x000fca00000000ff */
[----:B------:R-:W-:Y:S02]  /*83360*/  @P4 LOP3.LUT R9, R9, 0x400, RZ, 0xfc, !PT ;  /* 0x0000040009094812 */ /* 0x000fe400078efcff */
[C---:B------:R-:W-:Y:S02]  /*83370*/  LOP3.LUT P4, RZ, R4.reuse, 0x40000, RZ, 0xc0, !PT ;  /* 0x0004000004ff7812 */ /* 0x040fe4000788c0ff */
[C---:B------:R-:W-:Y:S02]  /*83380*/  LOP3.LUT P2, RZ, R4.reuse, 0x8000, RZ, 0xc0, !PT ;  /* 0x0000800004ff7812 */ /* 0x040fe4000784c0ff */
[----:B------:R-:W-:Y:S02]  /*83390*/  LOP3.LUT P3, RZ, R4, 0x10000, RZ, 0xc0, !PT ;  /* 0x0001000004ff7812 */ /* 0x000fe4000786c0ff */
[----:B------:R-:W-:-:S07]  /*833a0*/  LOP3.LUT R9, R9, 0xfffff7ff, RZ, 0xc0, !PT ;  /* 0xfffff7ff09097812 */ /* 0x000fce00078ec0ff */
[----:B------:R-:W-:Y:S02]  /*833b0*/  @P4 LOP3.LUT R9, R9, 0x800, RZ, 0xfc, !PT ;  /* 0x0000080009094812 */ /* 0x000fe400078efcff */
[----:B------:R-:W-:Y:S01]  /*833c0*/  LOP3.LUT P4, RZ, R4, 0x20000, RZ, 0xc0, !PT ;  /* 0x0002000004ff7812 */ /* 0x000fe2000788c0ff */
[----:B---3--:R0:W-:Y:S02]  /*833d0*/  @P0 STG.E.U8 desc[UR6][R166.64], R164 ;  /* 0x000000a4a6000986 */ /* 0x0081e4000c101106 */
[----:B0-----:R-:W-:-:S05]  /*833e0*/  PRMT R164, R163, 0x7771, RZ ;  /* 0x00007771a3a47816 */ /* 0x001fca00000000ff */
[----:B----4-:R0:W-:Y:S02]  /*833f0*/  @P1 STG.E.U8 desc[UR6][R168.64], R164 ;  /* 0x000000a4a8001986 */ /* 0x0101e4000c101106 */
[C---:B0-----:R-:W-:Y:S02]  /*83400*/  PRMT R164, R160.reuse, 0x7772, RZ ;  /* 0x00007772a0a47816 */ /* 0x041fe400000000ff */
[----:B------:R-:W-:-:S03]  /*83410*/  PRMT R160, R160, 0x7773, RZ ;  /* 0x00007773a0a07816 */ /* 0x000fc600000000ff */
[----:B------:R0:W-:Y:S04]  /*83420*/  @P2 STG.E.U8 desc[UR6][R170.64], R164 ;  /* 0x000000a4aa002986 */ /* 0x0001e8000c101106 */
[----:B0-----:R-:W3:Y:S04]  /*83430*/  LDL.LU.64 R164, [R1+0x8a0] ;  /* 0x0008a00001a47983 */ /* 0x001ee80000300a00 */
[----:B------:R-:W4:Y:S04]  /*83440*/  LDL.LU.64 R166, [R1+0x898] ;  /* 0x0008980001a67983 */ /* 0x000f280000300a00 */
[----:B------:R0:W-:Y:S04]  /*83450*/  @P3 STG.E.U8 desc[UR6][R172.64], R160 ;  /* 0x000000a0ac003986 */ /* 0x0001e8000c101106 */
[----:B------:R-:W4:Y:S04]  /*83460*/  LDL.LU.64 R168, [R1+0x888] ;  /* 0x0008880001a87983 */ /* 0x000f280000300a00 */
[----:B------:R-:W4:Y:S01]  /*83470*/  LDL.LU.64 R170, [R1+0x880] ;  /* 0x0008800001aa7983 */ /* 0x000f220000300a00 */
[----:B0-----:R-:W-:-:S03]  /*83480*/  PRMT R160, R161, 0x7772, RZ ;  /* 0x00007772a1a07816 */ /* 0x001fc600000000ff */
[----:B------:R-:W4:Y:S04]  /*83490*/  LDL.LU.64 R172, [R1+0x878] ;  /* 0x0008780001ac7983 */ /* 0x000f280000300a00 */
[----:B------:R0:W-:Y:S01]  /*834a0*/  @P4 STG.E.U8 desc[UR6][R174.64], R160 ;  /* 0x000000a0ae004986 */ /* 0x0001e2000c101106 */
[----:B------:R-:W-:Y:S02]  /*834b0*/  LOP3.LUT P4, RZ, R9, 0x800, RZ, 0xc0, !PT ;  /* 0x0000080009ff7812 */ /* 0x000fe4000788c0ff */
[----:B------:R-:W-:Y:S02]  /*834c0*/  PRMT R161, R161, 0x7773, RZ ;  /* 0x00007773a1a17816 */ /* 0x000fe400000000ff */
[----:B0-----:R-:W-:Y:S01]  /*834d0*/  PRMT R160, R162, 0x7772, RZ ;  /* 0x00007772a2a07816 */ /* 0x001fe200000000ff */
[----:B------:R-:W4:Y:S08]  /*834e0*/  LDL.LU.64 R174, [R1+0x870] ;  /* 0x0008700001ae7983 */ /* 0x000f300000300a00 */
[----:B--2---:R0:W-:Y:S01]  /*834f0*/  @P4 STG.E.U8 desc[UR6][R176.64], R161 ;  /* 0x000000a1b0004986 */ /* 0x0041e2000c101106 */
[----:B------:R-:W-:-:S03]  /*83500*/  LOP3.LUT P4, RZ, R9, 0x400, RZ, 0xc0, !PT ;  /* 0x0000040009ff7812 */ /* 0x000fc6000788c0ff */
[----:B0-----:R-:W2:Y:S10]  /*83510*/  LDL.LU.64 R176, [R1+0x868] ;  /* 0x0008680001b07983 */ /* 0x001eb40000300a00 */
[----:B------:R0:W-:Y:S04]  /*83520*/  @P4 STG.E.U8 desc[UR6][R178.64], R160 ;  /* 0x000000a0b2004986 */ /* 0x0001e8000c101106 */
[----:B0-----:R-:W3:Y:S01]  /*83530*/  LDL.LU.64 R160, [R1+0x8b8] ;  /* 0x0008b80001a07983 */ /* 0x001ee20000300a00 */
[----:B------:R-:W-:-:S02]  /*83540*/  LOP3.LUT P4, RZ, R9, 0x200, RZ, 0xc0, !PT ;  /* 0x0000020009ff7812 */ /* 0x000fc4000788c0ff */
[----:B------:R-:W-:Y:S01]  /*83550*/  PRMT R162, R162, 0x7773, RZ ;  /* 0x00007773a2a27816 */ /* 0x000fe200000000ff */
[----:B------:R-:W2:Y:S10]  /*83560*/  LDL.LU.64 R178, [R1+0x860] ;  /* 0x0008600001b27983 */ /* 0x000eb40000300a00 */
[----:B---3--:R0:W-:Y:S01]  /*83570*/  @P4 STG.E.U8 desc[UR6][R160.64], R162 ;  /* 0x000000a2a0004986 */ /* 0x0081e2000c101106 */
[----:B------:R-:W-:-:S02]  /*83580*/  LOP3.LUT P4, RZ, R9, 0x100, RZ, 0xc0, !PT ;  /* 0x0000010009ff7812 */ /* 0x000fc4000788c0ff */
[----:B0-----:R-:W-:-:S11]  /*83590*/  PRMT R160, R163, 0x7772, RZ ;  /* 0x00007772a3a07816 */ /* 0x001fd600000000ff */
[----:B------:R0:W-:Y:S04]  /*835a0*/  @P4 STG.E.U8 desc[UR6][R156.64], R160 ;  /* 0x000000a09c004986 */ /* 0x0001e8000c101106 */
[----:B0-----:R-:W3:Y:S01]  /*835b0*/  LDL.LU.64 R156, [R1+0x1f18] ;  /* 0x001f1800019c7983 */ /* 0x001ee20000300a00 */
[----:B------:R-:W-:Y:S02]  /*835c0*/  LOP3.LUT P4, RZ, R9, 0x80, RZ, 0xc0, !PT ;  /* 0x0000008009ff7812 */ /* 0x000fe4000788c0ff */
[----:B------:R-:W-:-:S11]  /*835d0*/  PRMT R163, R163, 0x7773, RZ ;  /* 0x00007773a3a37816 */ /* 0x000fd600000000ff */
[----:B------:R0:W-:Y:S04]  /*835e0*/  @P4 STG.E.U8 desc[UR6][R158.64], R163 ;  /* 0x000000a39e004986 */ /* 0x0001e8000c101106 */
[----:B0-----:R-:W2:Y:S01]  /*835f0*/  LDL.LU.64 R158, [R1+0x1f10] ;  /* 0x001f1000019e7983 */ /* 0x001ea20000300a00 */
[----:B------:R-:W-:Y:S02]  /*83600*/  LOP3.LUT P4, RZ, R9, 0x40, RZ, 0xc0, !PT ;  /* 0x0000004009ff7812 */ /* 0x000fe4000788c0ff */
[C---:B------:R-:W-:Y:S02]  /*83610*/  LOP3.LUT P5, RZ, R4.reuse, 0x4000000, RZ, 0xc0, !PT ;  /* 0x0400000004ff7812 */ /* 0x040fe400078ac0ff */
[C---:B------:R-:W-:Y:S02]  /*83620*/  LOP3.LUT P6, RZ, R4.reuse, 0x8000000, RZ, 0xc0, !PT ;  /* 0x0800000004ff7812 */ /* 0x040fe400078cc0ff */
[----:B------:R-:W-:-:S02]  /*83630*/  LOP3.LUT P0, RZ, R4, 0x10000000, RZ, 0xc0, !PT ;  /* 0x1000000004ff7812 */ /* 0x000fc4000780c0ff */
[----:B------:R-:W-:Y:S02]  /*83640*/  LOP3.LUT P1, RZ, R4, 0x20000000, RZ, 0xc0, !PT ;  /* 0x2000000004ff7812 */ /* 0x000fe4000782c0ff */
[----:B---3--:R-:W-:-:S05]  /*83650*/  PRMT R160, R156, 0x7770, RZ ;  /* 0x000077709ca07816 */ /* 0x008fca00000000ff */
[----:B------:R0:W-:Y:S01]  /*83660*/  @P4 STG.E.U8 desc[UR6][R164.64], R160 ;  /* 0x000000a0a4004986 */ /* 0x0001e2000c101106 */
[----:B------:R-:W-:Y:S02]  /*83670*/  LOP3.LUT P4, RZ, R9, 0x20, RZ, 0xc0, !PT ;  /* 0x0000002009ff7812 */ /* 0x000fe4000788c0ff */
[----:B0-----:R-:W-:-:S11]  /*83680*/  PRMT R160, R156, 0x7771, RZ ;  /* 0x000077719ca07816 */ /* 0x001fd600000000ff */
[----:B----4-:R0:W-:Y:S01]  /*83690*/  @P4 STG.E.U8 desc[UR6][R166.64], R160 ;  /* 0x000000a0a6004986 */ /* 0x0101e2000c101106 */
[----:B------:R-:W-:Y:S02]  /*836a0*/  LOP3.LUT P4, RZ, R9, 0x10, RZ, 0xc0, !PT ;  /* 0x0000001009ff7812 */ /* 0x000fe4000788c0ff */
[----:B0-----:R-:W-:-:S11]  /*836b0*/  PRMT R160, R157, 0x7770, RZ ;  /* 0x000077709da07816 */ /* 0x001fd600000000ff */
[----:B------:R0:W-:Y:S04]  /*836c0*/  @P4 STG.E.U8 desc[UR6][R2.64], R160 ;  /* 0x000000a002004986 */ /* 0x0001e8000c101106 */
[----:B0-----:R-:W3:Y:S01]  /*836d0*/  LDL.LU.64 R2, [R1+0x1f08] ;  /* 0x001f080001027983 */ /* 0x001ee20000300a00 */
[----:B------:R-:W-:-:S05]  /*836e0*/  PRMT R160, R157, 0x7771, RZ ;  /* 0x000077719da07816 */ /* 0x000fca00000000ff */
[----:B------:R2:W-:Y:S02]  /*836f0*/  @P5 STG.E.U8 desc[UR6][R168.64], R160 ;  /* 0x000000a0a8005986 */ /* 0x0005e4000c101106 */
[C---:B--2---:R-:W-:Y:S02]  /*83700*/  PRMT R160, R158.reuse, 0x7770, RZ ;  /* 0x000077709ea07816 */ /* 0x044fe400000000ff */
[----:B------:R-:W2:Y:S04]  /*83710*/  LDL.LU.64 R168, [R1+0x858] ;  /* 0x0008580001a87983 */ /* 0x000ea80000300a00 */
[----:B------:R0:W-:Y:S02]  /*83720*/  @P6 STG.E.U8 desc[UR6][R170.64], R160 ;  /* 0x000000a0aa006986 */ /* 0x0001e4000c101106 */
[----:B0-----:R-:W-:-:S02]  /*83730*/  PRMT R160, R158, 0x7771, RZ ;  /* 0x000077719ea07816 */ /* 0x001fc400000000ff */
[----:B------:R-:W4:Y:S04]  /*83740*/  LDL.LU.64 R170, [R1+0x850] ;  /* 0x0008500001aa7983 */ /* 0x000f280000300a00 */
[----:B------:R0:W-:Y:S02]  /*83750*/  @P0 STG.E.U8 desc[UR6][R172.64], R160 ;  /* 0x000000a0ac000986 */ /* 0x0001e4000c101106 */
[----:B0-----:R-:W-:Y:S02]  /*83760*/  PRMT R160, R159, 0x7770, RZ ;  /* 0x000077709fa07816 */ /* 0x001fe400000000ff */
[----:B------:R-:W4:Y:S04]  /*83770*/  LDL.LU.64 R172, [R1+0x848] ;  /* 0x0008480001ac7983 */ /* 0x000f280000300a00 */
[----:B------:R0:W-:Y:S04]  /*83780*/  @P1 STG.E.U8 desc[UR6][R174.64], R160 ;  /* 0x000000a0ae001986 */ /* 0x0001e8000c101106 */
[----:B0-----:R-:W4:Y:S01]  /*83790*/  LDL.LU.64 R174, [R1+0x840] ;  /* 0x0008400001ae7983 */ /* 0x001f220000300a00 */
[----:B------:R-:W-:-:S02]  /*837a0*/  LOP3.LUT P2, RZ, R4, 0x40000000, RZ, 0xc0, !PT ;  /* 0x4000000004ff7812 */ /* 0x000fc4000784c0ff */
[C---:B------:R-:W-:Y:S02]  /*837b0*/  LOP3.LUT P3, RZ, R4.reuse, 0x80000000, RZ, 0xc0, !PT ;  /* 0x8000000004ff7812 */ /* 0x040fe4000786c0ff */
[----:B------:R-:W-:Y:S02]  /*837c0*/  LOP3.LUT R4, R4, 0xefffffff, RZ, 0xc0, !PT ;  /* 0xefffffff04047812 */ /* 0x000fe400078ec0ff */
[----:B------:R-:W-:Y:S02]  /*837d0*/  LOP3.LUT R9, R9, 0xfffffffe, RZ, 0xc0, !PT ;  /* 0xfffffffe09097812 */ /* 0x000fe400078ec0ff */
[----:B------:R-:W-:-:S05]  /*837e0*/  PRMT R160, R159, 0x7771, RZ ;  /* 0x000077719fa07816 */ /* 0x000fca00000000ff */
[----:B------:R0:W-:Y:S04]  /*837f0*/  @P2 STG.E.U8 desc[UR6][R176.64], R160 ;  /* 0x000000a0b0002986 */ /* 0x0001e8000c101106 */
[----:B0-----:R-:W4:Y:S01]  /*83800*/  LDL.LU.64 R176, [R1+0x830] ;  /* 0x0008300001b07983 */ /* 0x001f220000300a00 */
[----:B------:R-:W-:-:S05]  /*83810*/  PRMT R160, R156, 0x7772, RZ ;  /* 0x000077729ca07816 */ /* 0x000fca00000000ff */
[----:B------:R0:W-:Y:S04]  /*83820*/  @P3 STG.E.U8 desc[UR6][R178.64], R160 ;  /* 0x000000a0b2003986 */ /* 0x0001e8000c101106 */
[----:B0-----:R-:W4:Y:S01]  /*83830*/  LDL.LU.64 R178, [R1+0x828] ;  /* 0x0008280001b27983 */ /* 0x001f220000300a00 */
[----:B------:R-:W-:-:S03]  /*83840*/  PRMT R156, R156, 0x7773, RZ ;  /* 0x000077739c9c7816 */ /* 0x000fc600000000ff */
[----:B------:R-:W4:Y:S04]  /*83850*/  LDL.LU.64 R160, [R1+0x810] ;  /* 0x0008100001a07983 */ /* 0x000f280000300a00 */
[----:B------:R-:W4:Y:S04]  /*83860*/  LDL.LU.64 R162, [R1+0x808] ;  /* 0x0008080001a27983 */ /* 0x000f280000300a00 */
[----:B------:R-:W4:Y:S04]  /*83870*/  LDL.LU.64 R164, [R1+0x800] ;  /* 0x0008000001a47983 */ /* 0x000f280000300a00 */
[----:B------:R-:W4:Y:S01]  /*83880*/  LDL.LU.64 R166, [R1+0x7f8] ;  /* 0x0007f80001a67983 */ /* 0x000f220000300a00 */
[----:B---3--:R-:W-:-:S13]  /*83890*/  LOP3.LUT P4, RZ, R3, 0x1000, RZ, 0xc0, !PT ;  /* 0x0000100003ff7812 */ /* 0x008fda000788c0ff */
        /* <DEDUP_REMOVED lines=10> */
[----:B------:R-:W-:-:S13]  /*83940*/  LOP3.LUT P4, RZ, R3, 0x100, RZ, 0xc0, !PT ;  /* 0x0000010003ff7812 */ /* 0x000fda000788c0ff */
        /* <DEDUP_REMOVED lines=8> */
[C---:B------:R-:W-:Y:S02]  /*839d0*/  LOP3.LUT P4, RZ, R3.reuse, 0x20, RZ, 0xc0, !PT ;  /* 0x0000002003ff7812 */ /* 0x040fe4000788c0ff */
[----:B------:R-:W-:Y:S02]  /*839e0*/  LOP3.LUT P1, RZ, R3, 0x2, RZ, 0xc0, !PT ;  /* 0x0000000203ff7812 */ /* 0x000fe4000782c0ff */
[----:B------:R-:W-:Y:S02]  /*839f0*/  LOP3.LUT R9, R9, 0xfffffff7, RZ, 0xc0, !PT ;  /* 0xfffffff709097812 */ /* 0x000fe400078ec0ff */
[C---:B------:R-:W-:Y:S01]  /*83a00*/  LOP3.LUT P2, RZ, R3.reuse, 0x4, RZ, 0xc0, !PT ;  /* 0x0000000403ff7812 */ /* 0x040fe2000784c0ff */
[----:B--2---:R0:W-:Y:S01]  /*83a10*/  @P0 STG.E.U8 desc[UR6][R168.64], R156 ;  /* 0x0000009ca8000986 */ /* 0x0041e2000c101106 */
[----:B------:R-:W-:-:S05]  /*83a20*/  LOP3.LUT P3, RZ, R3, 0x8, RZ, 0xc0, !PT ;  /* 0x0000000803ff7812 */ /* 0x000fca000786c0ff */
[----:B------:R-:W-:Y:S02]  /*83a30*/  @P4 LOP3.LUT R9, R9, 0x8, RZ, 0xfc, !PT ;  /* 0x0000000809094812 */ /* 0x000fe400078efcff */
[----:B------:R-:W-:Y:S02]  /*83a40*/  LOP3.LUT P4, RZ, R3, 0x10, RZ, 0xc0, !PT ;  /* 0x0000001003ff7812 */ /* 0x000fe4000788c0ff */
[C---:B0-----:R-:W-:Y:S02]  /*83a50*/  PRMT R156, R157.reuse, 0x7772, RZ ;  /* 0x000077729d9c7816 */ /* 0x041fe400000000ff */
[----:B------:R-:W-:-:S03]  /*83a60*/  PRMT R157, R157, 0x7773, RZ ;  /* 0x000077739d9d7816 */ /* 0x000fc600000000ff */
[----:B----4-:R0:W-:Y:S04]  /*83a70*/  @P1 STG.E.U8 desc[UR6][R170.64], R156 ;  /* 0x0000009caa001986 */ /* 0x0101e8000c101106 */
[----:B------:R-:W-:Y:S01]  /*83a80*/  @P2 STG.E.U8 desc[UR6][R172.64], R157 ;  /* 0x0000009dac002986 */ /* 0x000fe2000c101106 */
[C---:B0-----:R-:W-:Y:S02]  /*83a90*/  PRMT R156, R158.reuse, 0x7772, RZ ;  /* 0x000077729e9c7816 */ /* 0x041fe400000000ff */
[----:B------:R-:W-:-:S03]  /*83aa0*/  PRMT R158, R158, 0x7773, RZ ;  /* 0x000077739e9e7816 */ /* 0x000fc600000000ff */
[----:B------:R-:W-:Y:S04]  /*83ab0*/  @P3 STG.E.U8 desc[UR6][R174.64], R156 ;  /* 0x0000009cae003986 */ /* 0x000fe8000c101106 */
[----:B------:R0:W-:Y:S04]  /*83ac0*/  @P4 STG.E.U8 desc[UR6][R152.64], R158 ;  /* 0x0000009e98004986 */ /* 0x0001e8000c101106 */
[----:B0-----:R-:W2:Y:S01]  /*83ad0*/  LDL.LU.64 R152, [R1+0x1f00] ;  /* 0x001f000001987983 */ /* 0x001ea20000300a00 */
[----:B------:R-:W-:Y:S02]  /*83ae0*/  LOP3.LUT P4, RZ, R9, 0x8, RZ, 0xc0, !PT ;  /* 0x0000000809ff7812 */ /* 0x000fe4000788c0ff */
[C---:B------:R-:W-:Y:S01]  /*83af0*/  PRMT R156, R159.reuse, 0x7772, RZ ;  /* 0x000077729f9c7816 */ /* 0x040fe200000000ff */
[----:B------:R-:W3:Y:S01]  /*83b00*/  LDL.LU.64 R168, [R1+0x7f0] ;  /* 0x0007f00001a87983 */ /* 0x000ee20000300a00 */
[----:B------:R-:W-:-:S03]  /*83b10*/  PRMT R159, R159, 0x7773, RZ ;  /* 0x000077739f9f7816 */ /* 0x000fc600000000ff */
[----:B------:R-:W4:Y:S04]  /*83b20*/  LDL.LU.64 R170, [R1+0x7e8] ;  /* 0x0007e80001aa7983 */ /* 0x000f280000300a00 */
[----:B------:R-:W4:Y:S04]  /*83b30*/  LDL.LU.64 R172, [R1+0x7e0] ;  /* 0x0007e00001ac7983 */ /* 0x000f280000300a00 */
[----:B------:R0:W-:Y:S01]  /*83b40*/  @P4 STG.E.U8 desc[UR6][R176.64], R156 ;  /* 0x0000009cb0004986 */ /* 0x0001e2000c101106 */
[----:B------:R-:W-:-:S03]  /*83b50*/  LOP3.LUT P4, RZ, R9, 0x4, RZ, 0xc0, !PT ;  /* 0x0000000409ff7812 */ /* 0x000fc6000788c0ff */
[----:B------:R-:W4:Y:S04]  /*83b60*/  LDL.LU.64 R174, [R1+0x7d8] ;  /* 0x0007d80001ae7983 */ /* 0x000f280000300a00 */
[----:B0-----:R-:W4:Y:S06]  /*83b70*/  LDL.LU.64 R176, [R1+0x7d0] ;  /* 0x0007d00001b07983 */ /* 0x001f2c0000300a00 */
[----:B------:R0:W-:Y:S04]  /*83b80*/  @P4 STG.E.U8 desc[UR6][R178.64], R159 ;  /* 0x0000009fb2004986 */ /* 0x0001e8000c101106 */
[----:B0-----:R-:W3:Y:S01]  /*83b90*/  LDL.LU.64 R158, [R1+0x818] ;  /* 0x00081800019e7983 */ /* 0x001ee20000300a00 */
[----:B------:R-:W-:-:S03]  /*83ba0*/  LOP3.LUT P4, RZ, R9, 0x2, RZ, 0xc0, !PT ;  /* 0x0000000209ff7812 */ /* 0x000fc6000788c0ff */
[----:B------:R-:W4:Y:S01]  /*83bb0*/  LDL.LU.64 R178, [R1+0x7c8] ;  /* 0x0007c80001b27983 */ /* 0x000f220000300a00 */
[----:B--2---:R-:W-:-:S09]  /*83bc0*/  PRMT R156, R152, 0x7770, RZ ;  /* 0x00007770989c7816 */ /* 0x004fd200000000ff */
[----:B------:R0:W-:Y:S04]  /*83bd0*/  @P4 STG.E.U8 desc[UR6][R154.64], R156 ;  /* 0x0000009c9a004986 */ /* 0x0001e8000c101106 */
[----:B0-----:R-:W2:Y:S01]  /*83be0*/  LDL.LU.64 R154, [R1+0x1ef8] ;  /* 0x001ef800019a7983 */ /* 0x001ea20000300a00 */
[----:B------:R-:W-:Y:S02]  /*83bf0*/  LOP3.LUT P4, RZ, R9, 0x1, RZ, 0xc0, !PT ;  /* 0x0000000109ff7812 */ /* 0x000fe4000788c0ff */
[----:B------:R-:W-:-:S11]  /*83c00*/  PRMT R9, R152, 0x7771, RZ ;  /* 0x0000777198097816 */ /* 0x000fd600000000ff */
[----:B---3--:R0:W-:Y:S01]  /*83c10*/  @P4 STG.E.U8 desc[UR6][R158.64], R9 ;  /* 0x000000099e004986 */ /* 0x0081e2000c101106 */
[----:B------:R-:W-:Y:S02]  /*83c20*/  LOP3.LUT P4, RZ, R4, 0x80000000, RZ, 0xc0, !PT ;  /* 0x8000000004ff7812 */ /* 0x000fe4000788c0ff */
[----:B0-----:R-:W-:-:S11]  /*83c30*/  PRMT R9, R153, 0x7770, RZ ;  /* 0x0000777099097816 */ /* 0x001fd600000000ff */
[----:B------:R0:W-:Y:S01]  /*83c40*/  @P4 STG.E.U8 desc[UR6][R160.64], R9 ;  /* 0x00000009a0004986 */ /* 0x0001e2000c101106 */
[----:B------:R-:W-:Y:S02]  /*83c50*/  LOP3.LUT P4, RZ, R4, 0x40000000, RZ, 0xc0, !PT ;  /* 0x4000000004ff7812 */ /* 0x000fe4000788c0ff */
[----:B0-----:R-:W-:-:S11]  /*83c60*/  PRMT R9, R153, 0x7771, RZ ;  /* 0x0000777199097816 */ /* 0x001fd600000000ff */
[----:B------:R2:W-:Y:S01]  /*83c70*/  @P4 STG.E.U8 desc[UR6][R162.64], R9 ;  /* 0x00000009a2004986 */ /* 0x0005e2000c101106 */
[----:B------:R-:W-:Y:S02]  /*83c80*/  LOP3.LUT P4, RZ, R4, 0x20000000, RZ, 0xc0, !PT ;  /* 0x2000000004ff7812 */ /* 0x000fe4000788c0ff */
[C---:B------:R-:W-:Y:S02]  /*83c90*/  LOP3.LUT P5, RZ, R3.reuse, 0x2000, RZ, 0xc0, !PT ;  /* 0x0000200003ff7812 */ /* 0x040fe400078ac0ff */
[C---:B------:R-:W-:Y:S02]  /*83ca0*/  LOP3.LUT P6, RZ, R3.reuse, 0x4000, RZ, 0xc0, !PT ;  /* 0x0000400003ff7812 */ /* 0x040fe400078cc0ff */
[----:B------:R-:W-:Y:S02]  /*83cb0*/  LOP3.LUT P0, RZ, R3, 0x8000, RZ, 0xc0, !PT ;  /* 0x0000800003ff7812 */ /* 0x000fe4000780c0ff */
[----:B--2---:R-:W-:-:S05]  /*83cc0*/  PRMT R9, R154, 0x7770, RZ ;  /* 0x000077709a097816 */ /* 0x004fca00000000ff */
[----:B------:R0:W-:Y:S01]  /*83cd0*/  @P4 STG.E.U8 desc[UR6][R164.64], R9 ;  /* 0x00000009a4004986 */ /* 0x0001e2000c101106 */
[----:B------:R-:W-:Y:S02]  /*83ce0*/  LOP3.LUT P4, RZ, R4, 0x10000000, RZ, 0xc0, !PT ;  /* 0x1000000004ff7812 */ /* 0x000fe4000788c0ff */
[----:B0-----:R-:W-:-:S11]  /*83cf0*/  PRMT R9, R154, 0x7771, RZ ;  /* 0x000077719a097816 */ /* 0x001fd600000000ff */
[----:B------:R0:W-:Y:S02]  /*83d00*/  @P4 STG.E.U8 desc[UR6][R166.64], R9 ;  /* 0x00000009a6004986 */ /* 0x0001e4000c101106 */
[----:B0-----:R-:W-:-:S05]  /*83d10*/  PRMT R9, R155, 0x7770, RZ ;  /* 0x000077709b097816 */ /* 0x001fca00000000ff */
[----:B------:R0:W-:Y:S02]  /*83d20*/  @P5 STG.E.U8 desc[UR6][R168.64], R9 ;  /* 0x00000009a8005986 */ /* 0x0001e4000c101106 */
[----:B0-----:R-:W-:-:S05]  /*83d30*/  PRMT R9, R155, 0x7771, RZ ;  /* 0x000077719b097816 */ /* 0x001fca00000000ff */
[----:B----4-:R0:W-:Y:S02]  /*83d40*/  @P6 STG.E.U8 desc[UR6][R170.64], R9 ;  /* 0x00000009aa006986 */ /* 0x0101e4000c101106 */
[----:B0-----:R-:W-:-:S05]  /*83d50*/  PRMT R9, R152, 0x7772, RZ ;  /* 0x0000777298097816 */ /* 0x001fca00000000ff */
[----:B------:R0:W-:Y:S04]  /*83d60*/  @P0 STG.E.U8 desc[UR6][R172.64], R9 ;  /* 0x00000009ac000986 */ /* 0x0001e8000c101106 */
[----:B0-----:R-:W2:Y:S01]  /*83d70*/  LDL.LU.64 R172, [R1+0x7c0] ;  /* 0x0007c00001ac7983 */ /* 0x001ea20000300a00 */
[C---:B------:R-:W-:Y:S02]  /*83d80*/  LOP3.LUT P1, RZ, R3.reuse, 0x10000, RZ, 0xc0, !PT ;  /* 0x0001000003ff7812 */ /* 0x040fe4000782c0ff */
[C---:B------:R-:W-:Y:S02]  /*83d90*/  LOP3.LUT P2, RZ, R3.reuse, 0x20000, RZ, 0xc0, !PT ;  /* 0x0002000003ff7812 */ /* 0x040fe4000784c0ff */
[----:B------:R-:W-:Y:S02]  /*83da0*/  PRMT R152, R152, 0x7773, RZ ;  /* 0x0000777398987816 */ /* 0x000fe400000000ff */
[----:B------:R-:W-:-:S02]  /*83db0*/  LOP3.LUT P3, RZ, R3, 0x40000, RZ, 0xc0, !PT ;  /* 0x0004000003ff7812 */ /* 0x000fc4000786c0ff */
[----:B------:R-:W-:Y:S02]  /*83dc0*/  LOP3.LUT P0, RZ, R3, 0x80000, RZ, 0xc0, !PT ;  /* 0x0008000003ff7812 */ /* 0x000fe4000780c0ff */
[----:B------:R-:W-:-:S03]  /*83dd0*/  PRMT R9, R153, 0x7772, RZ ;  /* 0x0000777299097816 */ /* 0x000fc600000000ff */
[----:B------:R0:W-:Y:S01]  /*83de0*/  @P1 STG.E.U8 desc[UR6][R174.64], R152 ;  /* 0x00000098ae001986 */ /* 0x0001e2000c101106 */
[----:B------:R-:W-:Y:S02]  /*83df0*/  LOP3.LUT P1, RZ, R3, 0x100000, RZ, 0xc0, !PT ;  /* 0x0010000003ff7812 */ /* 0x000fe4000782c0ff */
[----:B------:R-:W-:Y:S01]  /*83e00*/  PRMT R153, R153, 0x7773, RZ ;  /* 0x0000777399997816 */ /* 0x000fe200000000ff */
[----:B------:R1:W-:Y:S04]  /*83e10*/  @P2 STG.E.U8 desc[UR6][R176.64], R9 ;  /* 0x00000009b0002986 */ /* 0x0003e8000c101106 */
[----:B------:R3:W-:Y:S04]  /*83e20*/  @P3 STG.E.U8 desc[UR6][R178.64], R153 ;  /* 0x00000099b2003986 */ /* 0x0007e8000c101106 */
[----:B0-----:R-:W4:Y:S01]  /*83e30*/  LDL.LU.64 R174, [R1+0x7b0] ;  /* 0x0007b00001ae7983 */ /* 0x001f220000300a00 */
[----:B-1----:R-:W-:-:S03]  /*83e40*/  PRMT R9, R154, 0x7772, RZ ;  /* 0x000077729a097816 */ /* 0x002fc600000000ff */
[----:B------:R-:W4:Y:S01]  /*83e50*/  LDL.LU.64 R176, [R1+0x7a8] ;  /* 0x0007a80001b07983 */ /* 0x000f220000300a00 */
[----:B------:R-:W-:-:S03]  /*83e60*/  PRMT R154, R154, 0x7773, RZ ;  /* 0x000077739a9a7816 */ /* 0x000fc600000000ff */
[----:B---3--:R-:W3:Y:S04]  /*83e70*/  LDL.LU.64 R178, [R1+0x798] ;  /* 0x0007980001b27983 */ /* 0x008ee80000300a00 */
[----:B------:R-:W3:Y:S04]  /*83e80*/  LDL.LU.64 R156, [R1+0x790] ;  /* 0x00079000019c7983 */ /* 0x000ee80000300a00 */
[----:B------:R-:W3:Y:S01]  /*83e90*/  LDL.LU.64 R158, [R1+0x788] ;  /* 0x00078800019e7983 */ /* 0x000ee20000300a00 */
[----:B------:R-:W-:Y:S02]  /*83ea0*/  LOP3.LUT P4, RZ, R3, 0x80000000, RZ, 0xc0, !PT ;  /* 0x8000000003ff7812 */ /* 0x000fe4000788c0ff */
[----:B------:R-:W-:-:S11]  /*83eb0*/  LOP3.LUT R4, R4, 0xffefffff, RZ, 0xc0, !PT ;  /* 0xffefffff04047812 */ /* 0x000fd600078ec0ff */
[----:B------:R-:W-:Y:S02]  /*83ec0*/  @P4 LOP3.LUT R4, R4, 0x100000, RZ, 0xfc, !PT ;  /* 0x0010000004044812 */ /* 0x000fe400078efcff */
[----:B------:R-:W-:Y:S02]  /*83ed0*/  LOP3.LUT P4, RZ, R3, 0x40000000, RZ, 0xc0, !PT ;  /* 0x4000000003ff7812 */ /* 0x000fe4000788c0ff */
[----:B------:R-:W-:-:S11]  /*83ee0*/  LOP3.LUT R4, R4, 0xffdfffff, RZ, 0xc0, !PT ;  /* 0xffdfffff04047812 */ /* 0x000fd600078ec0ff */
[----:B------:R-:W-:Y:S02]  /*83ef0*/  @P4 LOP3.LUT R4, R4, 0x200000, RZ, 0xfc, !PT ;  /* 0x0020000004044812 */ /* 0x000fe400078efcff */
[----:B------:R-:W-:Y:S02]  /*83f00*/  LOP3.LUT P4, RZ, R3, 0x20000000, RZ, 0xc0, !PT ;  /* 0x2000000003ff7812 */ /* 0x000fe4000788c0ff */
[----:B------:R-:W-:Y:S01]  /*83f10*/  LOP3.LUT R4, R4, 0xffbfffff, RZ, 0xc0, !PT ;  /* 0xffbfffff04047812 */ /* 0x000fe200078ec0ff */
[----:B--2---:R-:W-:Y:S04]  /*83f20*/  @P0 STG.E.U8 desc[UR6][R172.64], R9 ;  /* 0x00000009ac000986 */ /* 0x004fe8000c101106 */
[----:B------:R0:W-:Y:S04]  /*83f30*/  @P1 STG.E.U8 desc[UR6][R148.64], R154 ;  /* 0x0000009a94001986 */ /* 0x0001e8000c101106 */
[----:B0-----:R-:W2:Y:S02]  /*83f40*/  LDL.LU.64 R148, [R1+0x1ef0] ;  /* 0x001ef00001947983 */ /* 0x001ea40000300a00 */
[----:B------:R-:W-:-:S02]  /*83f50*/  @P4 LOP3.LUT R4, R4, 0x400000, RZ, 0xfc, !PT ;  /* 0x0040000004044812 */ /* 0x000fc400078efcff */
[C---:B------:R-:W-:Y:S01]  /*83f60*/  LOP3.LUT P4, RZ, R3.reuse, 0x10000000, RZ, 0xc0, !PT ;  /* 0x1000000003ff7812 */ /* 0x040fe2000788c0ff */
[----:B------:R-:W3:Y:S01]  /*83f70*/  LDL.LU.64 R160, [R1+0x780] ;  /* 0x0007800001a07983 */ /* 0x000ee20000300a00 */
[----:B------:R-:W-:Y:S02]  /*83f80*/  LOP3.LUT R4, R4, 0xff7fffff, RZ, 0xc0, !PT ;  /* 0xff7fffff04047812 */ /* 0x000fe400078ec0ff */
[C---:B------:R-:W-:Y:S01]  /*83f90*/  LOP3.LUT P2, RZ, R3.reuse, 0x200000, RZ, 0xc0, !PT ;  /* 0x0020000003ff7812 */ /* 0x040fe2000784c0ff */
[----:B------:R-:W3:Y:S01]  /*83fa0*/  LDL.LU.64 R162, [R1+0x778] ;  /* 0x0007780001a27983 */ /* 0x000ee20000300a00 */
[----:B------:R-:W-:Y:S02]  /*83fb0*/  LOP3.LUT P3, RZ, R3, 0x400000, RZ, 0xc0, !PT ;  /* 0x0040000003ff7812 */ /* 0x000fe4000786c0ff */
[----:B------:R-:W-:Y:S01]  /*83fc0*/  PRMT R9, R155, 0x7772, RZ ;  /* 0x000077729b097816 */ /* 0x000fe200000000ff */
[----:B------:R-:W3:Y:S04]  /*83fd0*/  LDL.LU.64 R164, [R1+0x770] ;  /* 0x0007700001a47983 */ /* 0x000ee80000300a00 */
[----:B------:R-:W-:Y:S01]  /*83fe0*/  @P4 LOP3.LUT R4, R4, 0x800000, RZ, 0xfc, !PT ;  /* 0x0080000004044812 */ /* 0x000fe200078efcff */
[----:B------:R-:W3:Y:S01]  /*83ff0*/  LDL.LU.64 R166, [R1+0x768] ;  /* 0x0007680001a67983 */ /* 0x000ee20000300a00 */
[----:B------:R-:W-:-:S02]  /*84000*/  LOP3.LUT P4, RZ, R3, 0x8000000, RZ, 0xc0, !PT ;  /* 0x0800000003ff7812 */ /* 0x000fc4000788c0ff */
[----:B------:R-:W-:Y:S01]  /*84010*/  LOP3.LUT R4, R4, 0xfeffffff, RZ, 0xc0, !PT ;  /* 0xfeffffff04047812 */ /* 0x000fe200078ec0ff */
[----:B----4-:R2:W-:Y:S01]  /*84020*/  @P2 STG.E.U8 desc[UR6][R174.64], R9 ;  /* 0x00000009ae002986 */ /* 0x0105e2000c101106 */
[----:B------:R-:W-:-:S03]  /*84030*/  PRMT R155, R155, 0x7773, RZ ;  /* 0x000077739b9b7816 */ /* 0x000fc600000000ff */
[----:B------:R-:W4:Y:S06]  /*84040*/  LDL.LU.64 R168, [R1+0x760] ;  /* 0x0007600001a87983 */ /* 0x000f2c0000300a00 */
[----:B------:R-:W-:Y:S01]  /*84050*/  @P4 LOP3.LUT R4, R4, 0x1000000, RZ, 0xfc, !PT ;  /* 0x0100000004044812 */ /* 0x000fe200078efcff */
[----:B------:R-:W-:Y:S01]  /*84060*/  @P3 STG.E.U8 desc[UR6][R176.64], R155 ;  /* 0x0000009bb0003986 */ /* 0x000fe2000c101106 */
[----:B------:R-:W-:Y:S02]  /*84070*/  LOP3.LUT P4, RZ, R3, 0x4000000, RZ, 0xc0, !PT ;  /* 0x0400000003ff7812 */ /* 0x000fe4000788c0ff */
        /* <DEDUP_REMOVED lines=10> */
[----:B--2---:R-:W-:-:S11]  /*84120*/  PRMT R9, R148, 0x7770, RZ ;  /* 0x0000777094097816 */ /* 0x004fd600000000ff */
[----:B------:R0:W-:Y:S04]  /*84130*/  @P4 STG.E.U8 desc[UR6][R150.64], R9 ;  /* 0x0000000996004986 */ /* 0x0001e8000c101106 */
[----:B0-----:R-:W2:Y:S01]  /*84140*/  LDL.LU.64 R150, [R1+0x1ee8] ;  /* 0x001ee80001967983 */ /* 0x001ea20000300a00 */
[----:B------:R-:W-:-:S03]  /*84150*/  LOP3.LUT P4, RZ, R4, 0x8000000, RZ, 0xc0, !PT ;  /* 0x0800000004ff7812 */ /* 0x000fc6000788c0ff */
[----:B------:R-:W4:Y:S01]  /*84160*/  LDL.LU.64 R172, [R1+0x750] ;  /* 0x0007500001ac7983 */ /* 0x000f220000300a00 */
[----:B------:R-:W-:-:S03]  /*84170*/  PRMT R9, R148, 0x7771, RZ ;  /* 0x0000777194097816 */ /* 0x000fc600000000ff */
[----:B------:R-:W4:Y:S04]  /*84180*/  LDL.LU.64 R174, [R1+0x748] ;  /* 0x0007480001ae7983 */ /* 0x000f280000300a00 */
[----:B------:R-:W4:Y:S04]  /*84190*/  LDL.LU.64 R176, [R1+0x740] ;  /* 0x0007400001b07983 */ /* 0x000f280000300a00 */
[----:B---3--:R0:W-:Y:S04]  /*841a0*/  @P4 STG.E.U8 desc[UR6][R178.64], R9 ;  /* 0x00000009b2004986 */ /* 0x0081e8000c101106 */
[----:B0-----:R-:W3:Y:S01]  /*841b0*/  LDL.LU.64 R178, [R1+0x738] ;  /* 0x0007380001b27983 */ /* 0x001ee20000300a00 */
[----:B------:R-:W-:-:S02]  /*841c0*/  LOP3.LUT P4, RZ, R4, 0x4000000, RZ, 0xc0, !PT ;  /* 0x0400000004ff7812 */ /* 0x000fc4000788c0ff */
[----:B------:R-:W-:-:S11]  /*841d0*/  PRMT R9, R149, 0x7770, RZ ;  /* 0x0000777095097816 */ /* 0x000fd600000000ff */
[----:B------:R0:W-:Y:S01]  /*841e0*/  @P4 STG.E.U8 desc[UR6][R156.64], R9 ;  /* 0x000000099c004986 */ /* 0x0001e2000c101106 */
[----:B------:R-:W-:Y:S02]  /*841f0*/  LOP3.LUT P4, RZ, R4, 0x2000000, RZ, 0xc0, !PT ;  /* 0x0200000004ff7812 */ /* 0x000fe4000788c0ff */
[----:B0-----:R-:W-:-:S11]  /*84200*/  PRMT R9, R149, 0x7771, RZ ;  /* 0x0000777195097816 */ /* 0x001fd600000000ff */
[----:B------:R2:W-:Y:S01]  /*84210*/  @P4 STG.E.U8 desc[UR6][R158.64], R9 ;  /* 0x000000099e004986 */ /* 0x0005e2000c101106 */
[----:B------:R-:W-:Y:S02]  /*84220*/  LOP3.LUT P4, RZ, R4, 0x1000000, RZ, 0xc0, !PT ;  /* 0x0100000004ff7812 */ /* 0x000fe4000788c0ff */
[C---:B------:R-:W-:Y:S02]  /*84230*/  LOP3.LUT P5, RZ, R2.reuse, 0x1, RZ, 0xc0, !PT ;  /* 0x0000000102ff7812 */ /* 0x040fe400078ac0ff */
[C---:B------:R-:W-:Y:S02]  /*84240*/  LOP3.LUT P6, RZ, R2.reuse, 0x2, RZ, 0xc0, !PT ;  /* 0x0000000202ff7812 */ /* 0x040fe400078cc0ff */
[C---:B------:R-:W-:Y:S02]  /*84250*/  LOP3.LUT P0, RZ, R2.reuse, 0x4, RZ, 0xc0, !PT ;  /* 0x0000000402ff7812 */ /* 0x040fe4000780c0ff */
[C---:B------:R-:W-:Y:S02]  /*84260*/  LOP3.LUT P1, RZ, R2.reuse, 0x8, RZ, 0xc0, !PT ;  /* 0x0000000802ff7812 */ /* 0x040fe4000782c0ff */
[----:B------:R-:W-:-:S02]  /*84270*/  LOP3.LUT P2, RZ, R2, 0x10, RZ, 0xc0, !PT ;  /* 0x0000001002ff7812 */ /* 0x000fc4000784c0ff */
[----:B------:R-:W-:Y:S02]  /*84280*/  LOP3.LUT P3, RZ, R2, 0x20, RZ, 0xc0, !PT ;  /* 0x0000002002ff7812 */ /* 0x000fe4000786c0ff */
[----:B--2---:R-:W-:-:S05]  /*84290*/  PRMT R9, R150, 0x7770, RZ ;  /* 0x0000777096097816 */ /* 0x004fca00000000ff */
[----:B------:R0:W-:Y:S01]  /*842a0*/  @P4 STG.E.U8 desc[UR6][R160.64], R9 ;  /* 0x00000009a0004986 */ /* 0x0001e2000c101106 */
[----:B------:R-:W-:Y:S02]  /*842b0*/  LOP3.LUT P4, RZ, R4, 0x800000, RZ, 0xc0, !PT ;  /* 0x0080000004ff7812 */ /* 0x000fe4000788c0ff */
[----:B0-----:R-:W-:-:S11]  /*842c0*/  PRMT R9, R150, 0x7771, RZ ;  /* 0x0000777196097816 */ /* 0x001fd600000000ff */
        /* <DEDUP_REMOVED lines=8> */
[C---:B0-----:R-:W-:Y:S02]  /*84350*/  PRMT R9, R148.reuse, 0x7772, RZ ;  /* 0x0000777294097816 */ /* 0x041fe400000000ff */
[----:B------:R-:W-:-:S09]  /*84360*/  PRMT R148, R148, 0x7773, RZ ;  /* 0x0000777394947816 */ /* 0x000fd200000000ff */
[----:B----4-:R0:W-:Y:S04]  /*84370*/  @P4 STG.E.U8 desc[UR6][R168.64], R9 ;  /* 0x00000009a8004986 */ /* 0x0101e8000c101106 */
[----:B------:R-:W-:Y:S01]  /*84380*/  @P5 STG.E.U8 desc[UR6][R170.64], R148 ;  /* 0x00000094aa005986 */ /* 0x000fe2000c101106 */
[C---:B0-----:R-:W-:Y:S02]  /*84390*/  PRMT R9, R149.reuse, 0x7772, RZ ;  /* 0x0000777295097816 */ /* 0x041fe400000000ff */
[----:B------:R-:W-:-:S03]  /*843a0*/  PRMT R149, R149, 0x7773, RZ ;  /* 0x0000777395957816 */ /* 0x000fc600000000ff */
[----:B------:R0:W-:Y:S04]  /*843b0*/  @P6 STG.E.U8 desc[UR6][R172.64], R9 ;  /* 0x00000009ac006986 */ /* 0x0001e8000c101106 */
[----:B------:R-:W-:Y:S01]  /*843c0*/  @P0 STG.E.U8 desc[UR6][R174.64], R149 ;  /* 0x00000095ae000986 */ /* 0x000fe2000c101106 */
[C---:B0-----:R-:W-:Y:S02]  /*843d0*/  PRMT R9, R150.reuse, 0x7772, RZ ;  /* 0x0000777296097816 */ /* 0x041fe400000000ff */
[----:B------:R-:W-:-:S03]  /*843e0*/  PRMT R150, R150, 0x7773, RZ ;  /* 0x0000777396967816 */ /* 0x000fc600000000ff */
[----:B------:R0:W-:Y:S04]  /*843f0*/  @P1 STG.E.U8 desc[UR6][R176.64], R9 ;  /* 0x00000009b0001986 */ /* 0x0001e8000c101106 */
[----:B---3--:R-:W-:Y:S01]  /*84400*/  @P2 STG.E.U8 desc[UR6][R178.64], R150 ;  /* 0x00000096b2002986 */ /* 0x008fe2000c101106 */
[----:B0-----:R-:W-:-:S05]  /*84410*/  PRMT R9, R151, 0x7772, RZ ;  /* 0x0000777297097816 */ /* 0x001fca00000000ff */
[----:B------:R0:W-:Y:S04]  /*84420*/  @P3 STG.E.U8 desc[UR6][R144.64], R9 ;  /* 0x0000000990003986 */ /* 0x0001e8000c101106 */
[----:B0-----:R-:W2:Y:S04]  /*84430*/  LDL.LU.64 R144, [R1+0x1ee0] ;  /* 0x001ee00001907983 */ /* 0x001ea80000300a00 */
[----:B------:R-:W3:Y:S04]  /*84440*/  LDL.LU.64 R170, [R1+0x728] ;  /* 0x0007280001aa7983 */ /* 0x000ee80000300a00 */
[----:B------:R-:W4:Y:S01]  /*84450*/  LDL.LU.64 R172, [R1+0x720] ;  /* 0x0007200001ac7983 */ /* 0x000f220000300a00 */
[----:B------:R-:W-:-:S02]  /*84460*/  LOP3.LUT P0, RZ, R2, 0x40, RZ, 0xc0, !PT ;  /* 0x0000004002ff7812 */ /* 0x000fc4000780c0ff */
[C---:B------:R-:W-:Y:S01]  /*84470*/  LOP3.LUT P1, RZ, R2.reuse, 0x80, RZ, 0xc0, !PT ;  /* 0x0000008002ff7812 */ /* 0x040fe2000782c0ff */
[----:B------:R-:W4:Y:S01]  /*84480*/  LDL.LU.64 R174, [R1+0x710] ;  /* 0x0007100001ae7983 */ /* 0x000f220000300a00 */
[C---:B------:R-:W-:Y:S02]  /*84490*/  LOP3.LUT P2, RZ, R2.reuse, 0x100, RZ, 0xc0, !PT ;  /* 0x0000010002ff7812 */ /* 0x040fe4000784c0ff */
[----:B------:R-:W-:Y:S01]  /*844a0*/  PRMT R151, R151, 0x7773, RZ ;  /* 0x0000777397977816 */ /* 0x000fe200000000ff */
        /* <DEDUP_REMOVED lines=15> */
[C---:B--2---:R-:W-:Y:S01]  /*845a0*/  PRMT R9, R144.reuse, 0x7770, RZ ;  /* 0x0000777090097816 */ /* 0x044fe200000000ff */
[----:B---3--:R-:W-:Y:S04]  /*845b0*/  @P0 STG.E.U8 desc[UR6][R170.64], R151 ;  /* 0x00000097aa000986 */ /* 0x008fe8000c101106 */
[----:B----4-:R0:W-:Y:S02]  /*845c0*/  @P1 STG.E.U8 desc[UR6][R172.64], R9 ;  /* 0x00000009ac001986 */ /* 0x0101e4000c101106 */
[----:B0-----:R-:W-:-:S05]  /*845d0*/  PRMT R9, R144, 0x7771, RZ ;  /* 0x0000777190097816 */ /* 0x001fca00000000ff */
[----:B------:R0:W-:Y:S04]  /*845e0*/  @P2 STG.E.U8 desc[UR6][R146.64], R9 ;  /* 0x0000000992002986 */ /* 0x0001e8000c101106 */
[----:B0-----:R-:W2:Y:S01]  /*845f0*/  LDL.LU.64 R146, [R1+0x1ed8] ;  /* 0x001ed80001927983 */ /* 0x001ea20000300a00 */
[----:B------:R-:W-:Y:S02]  /*84600*/  @P4 LOP3.LUT R4, R4, 0x4000, RZ, 0xfc, !PT ;  /* 0x0000400004044812 */ /* 0x000fe400078efcff */
[----:B------:R-:W-:Y:S01]  /*84610*/  LOP3.LUT P4, RZ, R2, 0x8000, RZ, 0xc0, !PT ;  /* 0x0000800002ff7812 */ /* 0x000fe2000788c0ff */
[----:B------:R-:W3:Y:S01]  /*84620*/  LDL.LU.64 R168, [R1+0x6c8] ;  /* 0x0006c80001a87983 */ /* 0x000ee20000300a00 */
[----:B------:R-:W-:Y:S02]  /*84630*/  LOP3.LUT R4, R4, 0xffff7fff, RZ, 0xc0, !PT ;  /* 0xffff7fff04047812 */ /* 0x000fe400078ec0ff */
[----:B------:R-:W-:Y:S01]  /*84640*/  LOP3.LUT P3, RZ, R2, 0x200, RZ, 0xc0, !PT ;  /* 0x0000020002ff7812 */ /* 0x000fe2000786c0ff */
[----:B------:R-:W4:Y:S01]  /*84650*/  LDL.LU.64 R170, [R1+0x6c0] ;  /* 0x0006c00001aa7983 */ /* 0x000f220000300a00 */
[----:B------:R-:W-:-:S03]  /*84660*/  PRMT R9, R145, 0x7770, RZ ;  /* 0x0000777091097816 */ /* 0x000fc600000000ff */
[----:B------:R-:W4:Y:S04]  /*84670*/  LDL.LU.64 R172, [R1+0x6b8] ;  /* 0x0006b80001ac7983 */ /* 0x000f280000300a00 */
        /* <DEDUP_REMOVED lines=12> */
[----:B------:R0:W-:Y:S10]  /*84740*/  @P3 STG.E.U8 desc[UR6][R174.64], R9 ;  /* 0x00000009ae003986 */ /* 0x0001f4000c101106 */
[----:B------:R-:W-:-:S02]  /*84750*/  @P4 LOP3.LUT R4, R4, 0x80000, RZ, 0xfc, !PT ;  /* 0x0008000004044812 */ /* 0x000fc400078efcff */
[----:B------:R-:W-:Y:S01]  /*84760*/  LOP3.LUT P4, RZ, R2, 0x400, RZ, 0xc0, !PT ;  /* 0x0000040002ff7812 */ /* 0x000fe2000788c0ff */
[----:B0-----:R-:W4:Y:S01]  /*84770*/  LDL.LU.64 R174, [R1+0x6b0] ;  /* 0x0006b00001ae7983 */ /* 0x001f220000300a00 */
[----:B------:R-:W-:-:S11]  /*84780*/  PRMT R9, R145, 0x7771, RZ ;  /* 0x0000777191097816 */ /* 0x000fd600000000ff */
[----:B------:R0:W-:Y:S01]  /*84790*/  @P4 STG.E.U8 desc[UR6][R176.64], R9 ;  /* 0x00000009b0004986 */ /* 0x0001e2000c101106 */
[----:B------:R-:W-:-:S03]  /*847a0*/  LOP3.LUT P4, RZ, R4, 0x80000, RZ, 0xc0, !PT ;  /* 0x0008000004ff7812 */ /* 0x000fc6000788c0ff */
[----:B0-----:R-:W4:Y:S01]  /*847b0*/  LDL.LU.64 R176, [R1+0x6a8] ;  /* 0x0006a80001b07983 */ /* 0x001f220000300a00 */
[----:B--2---:R-:W-:-:S09]  /*847c0*/  PRMT R9, R146, 0x7770, RZ ;  /* 0x0000777092097816 */ /* 0x004fd200000000ff */
[----:B------:R0:W-:Y:S01]  /*847d0*/  @P4 STG.E.U8 desc[UR6][R178.64], R9 ;  /* 0x00000009b2004986 */ /* 0x0001e2000c101106 */
[----:B------:R-:W-:Y:S02]  /*847e0*/  LOP3.LUT P4, RZ, R4, 0x40000, RZ, 0xc0, !PT ;  /* 0x0004000004ff7812 */ /* 0x000fe4000788c0ff */
[----:B0-----:R-:W-:Y:S01]  /*847f0*/  PRMT R9, R146, 0x7771, RZ ;  /* 0x0000777192097816 */ /* 0x001fe200000000ff */
[----:B------:R-:W2:Y:S10]  /*84800*/  LDL.LU.64 R178, [R1+0x6a0] ;  /* 0x0006a00001b27983 */ /* 0x000eb40000300a00 */
[----:B------:R0:W-:Y:S01]  /*84810*/  @P4 STG.E.U8 desc[UR6][R158.64], R9 ;  /* 0x000000099e004986 */ /* 0x0001e2000c101106 */
[----:B------:R-:W-:-:S02]  /*84820*/  LOP3.LUT P4, RZ, R4, 0x20000, RZ, 0xc0, !PT ;  /* 0x0002000004ff7812 */ /* 0x000fc4000788c0ff */
        /* <DEDUP_REMOVED lines=9> */
[----:B------:R-:W-:-:S11]  /*848c0*/  PRMT R144, R144, 0x7773, RZ ;  /* 0x0000777390907816 */ /* 0x000fd600000000ff */
[----:B------:R-:W-:Y:S01]  /*848d0*/  @P4 STG.E.U8 desc[UR6][R166.64], R144 ;  /* 0x00000090a6004986 */ /* 0x000fe2000c101106 */
[----:B------:R-:W-:Y:S02]  /*848e0*/  LOP3.LUT P4, RZ, R4, 0x2000, RZ, 0xc0, !PT ;  /* 0x0000200004ff7812 */ /* 0x000fe4000788c0ff */
[----:B0-----:R-:W-:-:S11]  /*848f0*/  PRMT R9, R145, 0x7772, RZ ;  /* 0x0000777291097816 */ /* 0x001fd600000000ff */
[----:B------:R0:W-:Y:S04]  /*84900*/  @P4 STG.E.U8 desc[UR6][R140.64], R9 ;  /* 0x000000098c004986 */ /* 0x0001e8000c101106 */
[----:B0-----:R-:W2:Y:S01]  /*84910*/  LDL.LU.64 R140, [R1+0x1ed0] ;  /* 0x001ed000018c7983 */ /* 0x001ea20000300a00 */
[----:B------:R-:W-:Y:S02]  /*84920*/  LOP3.LUT P4, RZ, R4, 0x1000, RZ, 0xc0, !PT ;  /* 0x0000100004ff7812 */ /* 0x000fe4000788c0ff */
[C---:B------:R-:W-:Y:S02]  /*84930*/  LOP3.LUT P5, RZ, R2.reuse, 0x80000, RZ, 0xc0, !PT ;  /* 0x0008000002ff7812 */ /* 0x040fe400078ac0ff */
[C---:B------:R-:W-:Y:S02]  /*84940*/  LOP3.LUT P6, RZ, R2.reuse, 0x100000, RZ, 0xc0, !PT ;  /* 0x0010000002ff7812 */ /* 0x040fe400078cc0ff */
[----:B------:R-:W-:-:S02]  /*84950*/  LOP3.LUT P0, RZ, R2, 0x200000, RZ, 0xc0, !PT ;  /* 0x0020000002ff7812 */ /* 0x000fc4000780c0ff */
[----:B------:R-:W-:Y:S02]  /*84960*/  PRMT R145, R145, 0x7773, RZ ;  /* 0x0000777391917816 */ /* 0x000fe400000000ff */
[----:B------:R-:W-:Y:S02]  /*84970*/  PRMT R9, R146, 0x7772, RZ ;  /* 0x0000777292097816 */ /* 0x000fe400000000ff */
[C---:B------:R-:W-:Y:S01]  /*84980*/  LOP3.LUT P1, RZ, R2.reuse, 0x400000, RZ, 0xc0, !PT ;  /* 0x0040000002ff7812 */ /* 0x040fe2000782c0ff */
[----:B---3--:R-:W-:Y:S01]  /*84990*/  @P4 STG.E.U8 desc[UR6][R168.64], R145 ;  /* 0x00000091a8004986 */ /* 0x008fe2000c101106 */
[----:B------:R-:W-:Y:S02]  /*849a0*/  LOP3.LUT P2, RZ, R2, 0x800000, RZ, 0xc0, !PT ;  /* 0x0080000002ff7812 */ /* 0x000fe4000784c0ff */
[----:B------:R-:W-:Y:S01]  /*849b0*/  PRMT R146, R146, 0x7773, RZ ;  /* 0x0000777392927816 */ /* 0x000fe200000000ff */
[----:B----4-:R0:W-:Y:S01]  /*849c0*/  @P5 STG.E.U8 desc[UR6][R170.64], R9 ;  /* 0x00000009aa005986 */ /* 0x0101e2000c101106 */
[----:B------:R-:W-:-:S03]  /*849d0*/  LOP3.LUT P3, RZ, R2, 0x1000000, RZ, 0xc0, !PT ;  /* 0x0100000002ff7812 */ /* 0x000fc6000786c0ff */
[----:B------:R-:W-:Y:S01]  /*849e0*/  @P6 STG.E.U8 desc[UR6][R172.64], R146 ;  /* 0x00000092ac006986 */ /* 0x000fe2000c101106 */
[C---:B0-----:R-:W-:Y:S02]  /*849f0*/  PRMT R9, R147.reuse, 0x7772, RZ ;  /* 0x0000777293097816 */ /* 0x041fe400000000ff */
[----:B------:R-:W-:-:S03]  /*84a00*/  PRMT R147, R147, 0x7773, RZ ;  /* 0x0000777393937816 */ /* 0x000fc600000000ff */
[----:B------:R2:W-:Y:S04]  /*84a10*/  @P0 STG.E.U8 desc[UR6][R174.64], R9 ;  /* 0x00000009ae000986 */ /* 0x0005e8000c101106 */
[----:B------:R-:W-:Y:S01]  /*84a20*/  @P1 STG.E.U8 desc[UR6][R176.64], R147 ;  /* 0x00000093b0001986 */ /* 0x000fe2000c101106 */
[----:B--2---:R-:W-:-:S05]  /*84a30*/  PRMT R9, R140, 0x7770, RZ ;  /* 0x000077708c097816 */ /* 0x004fca00000000ff */
[----:B------:R0:W-:Y:S02]  /*84a40*/  @P2 STG.E.U8 desc[UR6][R178.64], R9 ;  /* 0x00000009b2002986 */ /* 0x0001e4000c101106 */
[----:B0-----:R-:W-:-:S05]  /*84a50*/  PRMT R9, R140, 0x7771, RZ ;  /* 0x000077718c097816 */ /* 0x001fca00000000ff */
[----:B------:R0:W-:Y:S04]  /*84a60*/  @P3 STG.E.U8 desc[UR6][R142.64], R9 ;  /* 0x000000098e003986 */ /* 0x0001e8000c101106 */
[----:B0-----:R-:W2:Y:S04]  /*84a70*/  LDL.LU.64 R142, [R1+0x1ec8] ;  /* 0x001ec800018e7983 */ /* 0x001ea80000300a00 */
[----:B------:R-:W3:Y:S04]  /*84a80*/  LDL.LU.64 R166, [R1+0x690] ;  /* 0x0006900001a67983 */ /* 0x000ee80000300a00 */
[----:B------:R-:W4:Y:S04]  /*84a90*/  LDL.LU.64 R168, [R1+0x688] ;  /* 0x0006880001a87983 */ /* 0x000f280000300a00 */
[----:B------:R-:W2:Y:S04]  /*84aa0*/  LDL.LU.64 R170, [R1+0x680] ;  /* 0x0006800001aa7983 */ /* 0x000ea80000300a00 */
[----:B------:R-:W2:Y:S04]  /*84ab0*/  LDL.LU.64 R172, [R1+0x678] ;  /* 0x0006780001ac7983 */ /* 0x000ea80000300a00 */
[----:B------:R-:W2:Y:S04]  /*84ac0*/  LDL.LU.64 R174, [R1+0x670] ;  /* 0x0006700001ae7983 */ /* 0x000ea80000300a00 */
[----:B------:R-:W2:Y:S04]  /*84ad0*/  LDL.LU.64 R176, [R1+0x668] ;  /* 0x0006680001b07983 */ /* 0x000ea80000300a00 */
[----:B------:R-:W2:Y:S04]  /*84ae0*/  LDL.LU.64 R178, [R1+0x660] ;  /* 0x0006600001b27983 */ /* 0x000ea80000300a00 */
[----:B------:R-:W2:Y:S04]  /*84af0*/  LDL.LU.64 R160, [R1+0x658] ;  /* 0x0006580001a07983 */ /* 0x000ea80000300a00 */
[----:B------:R-:W2:Y:S01]  /*84b00*/  LDL.LU.64 R162, [R1+0x650] ;  /* 0x0006500001a27983 */ /* 0x000ea20000300a00 */
[----:B------:R-:W-:-:S03]  /*84b10*/  LOP3.LUT P0, RZ, R2, 0x2000000, RZ, 0xc0, !PT ;  /* 0x0200000002ff7812 */ /* 0x000fc6000780c0ff */
[----:B------:R-:W2:Y:S01]  /*84b20*/  LDL.LU.64 R164, [R1+0x640] ;  /* 0x0006400001a47983 */ /* 0x000ea20000300a00 */
        /* <DEDUP_REMOVED lines=21> */
[----:B---3--:R0:W-:Y:S04]  /*84c80*/  @P0 STG.E.U8 desc[UR6][R166.64], R9 ;  /* 0x00000009a6000986 */ /* 0x0081e8000c101106 */
[----:B0-----:R-:W3:Y:S01]  /*84c90*/  LDL.LU.64 R166, [R1+0x638] ;  /* 0x0006380001a67983 */ /* 0x001ee20000300a00 */
[----:B------:R-:W-:-:S05]  /*84ca0*/  LOP3.LUT P1, RZ, R2, 0x4000000, RZ, 0xc0, !PT ;  /* 0x0400000002ff7812 */ /* 0x000fca000782c0ff */
[----:B------:R-:W-:Y:S02]  /*84cb0*/  @P4 LOP3.LUT R4, R4, 0x400, RZ, 0xfc, !PT ;  /* 0x0000040004044812 */ /* 0x000fe400078efcff */
[C---:B------:R-:W-:Y:S02]  /*84cc0*/  LOP3.LUT P4, RZ, R2.reuse, 0x40000000, RZ, 0xc0, !PT ;  /* 0x4000000002ff7812 */ /* 0x040fe4000788c0ff */
[C---:B------:R-:W-:Y:S02]  /*84cd0*/  LOP3.LUT P2, RZ, R2.reuse, 0x8000000, RZ, 0xc0, !PT ;  /* 0x0800000002ff7812 */ /* 0x040fe4000784c0ff */
[----:B------:R-:W-:Y:S02]  /*84ce0*/  PRMT R9, R141, 0x7771, RZ ;  /* 0x000077718d097816 */ /* 0x000fe400000000ff */
[----:B------:R-:W-:Y:S02]  /*84cf0*/  LOP3.LUT P3, RZ, R2, 0x10000000, RZ, 0xc0, !PT ;  /* 0x1000000002ff7812 */ /* 0x000fe4000786c0ff */
[----:B------:R-:W-:Y:S01]  /*84d00*/  LOP3.LUT R4, R4, 0xfffff7ff, RZ, 0xc0, !PT ;  /* 0xfffff7ff04047812 */ /* 0x000fe200078ec0ff */
[----:B----4-:R2:W-:Y:S04]  /*84d10*/  @P1 STG.E.U8 desc[UR6][R168.64], R9 ;  /* 0x00000009a8001986 */ /* 0x0105e8000c101106 */
[----:B------:R-:W-:-:S02]  /*84d20*/  @P4 LOP3.LUT R4, R4, 0x800, RZ, 0xfc, !PT ;  /* 0x0000080004044812 */ /* 0x000fc400078efcff */
[----:B------:R-:W-:Y:S02]  /*84d30*/  LOP3.LUT P4, RZ, R2, 0x20000000, RZ, 0xc0, !PT ;  /* 0x2000000002ff7812 */ /* 0x000fe4000788c0ff */
[C---:B--2---:R-:W-:Y:S01]  /*84d40*/  PRMT R9, R142.reuse, 0x7770, RZ ;  /* 0x000077708e097816 */ /* 0x044fe200000000ff */
[----:B------:R-:W2:Y:S04]  /*84d50*/  LDL.LU.64 R168, [R1+0x628] ;  /* 0x0006280001a87983 */ /* 0x000ea80000300a00 */
[----:B------:R0:W-:Y:S02]  /*84d60*/  @P2 STG.E.U8 desc[UR6][R170.64], R9 ;  /* 0x00000009aa002986 */ /* 0x0001e4000c101106 */
[----:B0-----:R-:W-:Y:S02]  /*84d70*/  PRMT R9, R142, 0x7771, RZ ;  /* 0x000077718e097816 */ /* 0x001fe400000000ff */
[----:B------:R-:W4:Y:S04]  /*84d80*/  LDL.LU.64 R170, [R1+0x620] ;  /* 0x0006200001aa7983 */ /* 0x000f280000300a00 */
[----:B------:R0:W-:Y:S02]  /*84d90*/  @P3 STG.E.U8 desc[UR6][R172.64], R9 ;  /* 0x00000009ac003986 */ /* 0x0001e4000c101106 */
[----:B0-----:R-:W-:-:S02]  /*84da0*/  PRMT R9, R143, 0x7770, RZ ;  /* 0x000077708f097816 */ /* 0x001fc400000000ff */
[----:B------:R-:W4:Y:S04]  /*84db0*/  LDL.LU.64 R172, [R1+0x618] ;  /* 0x0006180001ac7983 */ /* 0x000f280000300a00 */
[----:B------:R0:W-:Y:S01]  /*84dc0*/  @P4 STG.E.U8 desc[UR6][R174.64], R9 ;  /* 0x00000009ae004986 */ /* 0x0001e2000c101106 */
[C---:B------:R-:W-:Y:S02]  /*84dd0*/  LOP3.LUT P4, RZ, R4.reuse, 0x800, RZ, 0xc0, !PT ;  /* 0x0000080004ff7812 */ /* 0x040fe4000788c0ff */
[----:B0-----:R-:W-:Y:S01]  /*84de0*/  PRMT R9, R143, 0x7771, RZ ;  /* 0x000077718f097816 */ /* 0x001fe200000000ff */
[----:B------:R-:W4:Y:S10]  /*84df0*/  LDL.LU.64 R174, [R1+0x610] ;  /* 0x0006100001ae7983 */ /* 0x000f340000300a00 */
[----:B------:R0:W-:Y:S01]  /*84e00*/  @P4 STG.E.U8 desc[UR6][R176.64], R9 ;  /* 0x00000009b0004986 */ /* 0x0001e2000c101106 */
[----:B------:R-:W-:-:S02]  /*84e10*/  LOP3.LUT P4, RZ, R4, 0x400, RZ, 0xc0, !PT ;  /* 0x0000040004ff7812 */ /* 0x000fc4000788c0ff */
[----:B0-----:R-:W-:Y:S01]  /*84e20*/  PRMT R9, R140, 0x7772, RZ ;  /* 0x000077728c097816 */ /* 0x001fe200000000ff */
[----:B------:R-:W4:Y:S10]  /*84e30*/  LDL.LU.64 R176, [R1+0x608] ;  /* 0x0006080001b07983 */ /* 0x000f340000300a00 */
[----:B------:R0:W-:Y:S01]  /*84e40*/  @P4 STG.E.U8 desc[UR6][R178.64], R9 ;  /* 0x00000009b2004986 */ /* 0x0001e2000c101106 */
[----:B------:R-:W-:-:S02]  /*84e50*/  LOP3.LUT P4, RZ, R4, 0x200, RZ, 0xc0, !PT ;  /* 0x0000020004ff7812 */ /* 0x000fc4000788c0ff */
[----:B------:R-:W-:Y:S02]  /*84e60*/  PRMT R140, R140, 0x7773, RZ ;  /* 0x000077738c8c7816 */ /* 0x000fe400000000ff */
[----:B0-----:R-:W-:Y:S01]  /*84e70*/  PRMT R9, R141, 0x7772, RZ ;  /* 0x000077728d097816 */ /* 0x001fe200000000ff */
[----:B------:R-:W4:Y:S08]  /*84e80*/  LDL.LU.64 R178, [R1+0x600] ;  /* 0x0006000001b27983 */ /* 0x000f300000300a00 */
[----:B------:R-:W-:Y:S01]  /*84e90*/  @P4 STG.E.U8 desc[UR6][R160.64], R140 ;  /* 0x0000008ca0004986 */ /* 0x000fe2000c101106 */
[----:B------:R-:W-:-:S02]  /*84ea0*/  LOP3.LUT P4, RZ, R4, 0x100, RZ, 0xc0, !PT ;  /* 0x0000010004ff7812 */ /* 0x000fc4000788c0ff */
[----:B------:R-:W-:-:S11]  /*84eb0*/  PRMT R141, R141, 0x7773, RZ ;  /* 0x000077738d8d7816 */ /* 0x000fd600000000ff */
[----:B------:R-:W-:Y:S01]  /*84ec0*/  @P4 STG.E.U8 desc[UR6][R162.64], R9 ;  /* 0x00000009a2004986 */ /* 0x000fe2000c101106 */
[----:B------:R-:W-:-:S13]  /*84ed0*/  LOP3.LUT P4, RZ, R4, 0x80, RZ, 0xc0, !PT ;  /* 0x0000008004ff7812 */ /* 0x000fda000788c0ff */
[----:B------:R0:W-:Y:S01]  /*84ee0*/  @P4 STG.E.U8 desc[UR6][R136.64], R141 ;  /* 0x0000008d88004986 */ /* 0x0001e2000c101106 */
[----:B------:R-:W-:-:S03]  /*84ef0*/  LOP3.LUT P4, RZ, R4, 0x40, RZ, 0xc0, !PT ;  /* 0x0000004004ff7812 */ /* 0x000fc6000788c0ff */
[----:B0-----:R-:W4:Y:S01]  /*84f00*/  LDL.LU.64 R136, [R1+0x1ec0] ;  /* 0x001ec00001887983 */ /* 0x001f220000300a00 */
[----:B------:R-:W-:-:S09]  /*84f10*/  PRMT R9, R142, 0x7772, RZ ;  /* 0x000077728e097816 */ /* 0x000fd200000000ff */
[----:B------:R0:W-:Y:S01]  /*84f20*/  @P4 STG.E.U8 desc[UR6][R164.64], R9 ;  /* 0x00000009a4004986 */ /* 0x0001e2000c101106 */
[----:B------:R-:W-:Y:S02]  /*84f30*/  LOP3.LUT P4, RZ, R4, 0x20, RZ, 0xc0, !PT ;  /* 0x0000002004ff7812 */ /* 0x000fe4000788c0ff */
[----:B------:R-:W-:Y:S02]  /*84f40*/  PRMT R142, R142, 0x7773, RZ ;  /* 0x000077738e8e7816 */ /* 0x000fe400000000ff */
[----:B0-----:R-:W-:-:S09]  /*84f50*/  PRMT R9, R143, 0x7772, RZ ;  /* 0x000077728f097816 */ /* 0x001fd200000000ff */
[----:B---3--:R-:W-:Y:S01]  /*84f60*/  @P4 STG.E.U8 desc[UR6][R166.64], R142 ;  /* 0x0000008ea6004986 */ /* 0x008fe2000c101106 */
[----:B------:R-:W-:-:S13]  /*84f70*/  LOP3.LUT P4, RZ, R4, 0x10, RZ, 0xc0, !PT ;  /* 0x0000001004ff7812 */ /* 0x000fda000788c0ff */
[----:B------:R0:W-:Y:S04]  /*84f80*/  @P4 STG.E.U8 desc[UR6][R138.64], R9 ;  /* 0x000000098a004986 */ /* 0x0001e8000c101106 */
[----:B0-----:R-:W3:Y:S01]  /*84f90*/  LDL.LU.64 R138, [R1+0x1eb8] ;  /* 0x001eb800018a7983 */ /* 0x001ee20000300a00 */
[C---:B------:R-:W-:Y:S02]  /*84fa0*/  LOP3.LUT P5, RZ, R8.reuse, 0x40, RZ, 0xc0, !PT ;  /* 0x0000004008ff7812 */ /* 0x040fe400078ac0ff */
[C---:B------:R-:W-:Y:S02]  /*84fb0*/  LOP3.LUT P6, RZ, R8.reuse, 0x80, RZ, 0xc0, !PT ;  /* 0x0000008008ff7812 */ /* 0x040fe400078cc0ff */
[----:B------:R-:W-:Y:S02]  /*84fc0*/  LOP3.LUT P0, RZ, R8, 0x100, RZ, 0xc0, !PT ;  /* 0x0000010008ff7812 */ /* 0x000fe4000780c0ff */
[----:B------:R-:W-:-:S02]  /*84fd0*/  PRMT R143, R143, 0x7773, RZ ;  /* 0x000077738f8f7816 */ /* 0x000fc400000000ff */
[----:B------:R-:W-:-:S05]  /*84fe0*/  LOP3.LUT P1, RZ, R8, 0x200, RZ, 0xc0, !PT ;  /* 0x0000020008ff7812 */ /* 0x000fca000782c0ff */
[----:B--2---:R0:W-:Y:S01]  /*84ff0*/  @P5 STG.E.U8 desc[UR6][R168.64], R143 ;  /* 0x0000008fa8005986 */ /* 0x0041e2000c101106 */
[----:B------:R-:W-:-:S03]  /*85000*/  LOP3.LUT P2, RZ, R8, 0x400, RZ, 0xc0, !PT ;  /* 0x0000040008ff7812 */ /* 0x000fc6000784c0ff */
[----:B0-----:R-:W2:Y:S01]  /*85010*/  LDL.LU.64 R168, [R1+0x5f8] ;  /* 0x0005f80001a87983 */ /* 0x001ea20000300a00 */
[----:B------:R-:W-:Y:S02]  /*85020*/  LOP3.LUT P3, RZ, R8, 0x800, RZ, 0xc0, !PT ;  /* 0x0000080008ff7812 */ /* 0x000fe4000786c0ff */
[----:B----4-:R-:W-:-:S05]  /*85030*/  PRMT R9, R136, 0x7770, RZ ;  /* 0x0000777088097816 */ /* 0x010fca00000000ff */
[----:B------:R0:W-:Y:S02]  /*85040*/  @P6 STG.E.U8 desc[UR6][R170.64], R9 ;  /* 0x00000009aa006986 */ /* 0x0001e4000c101106 */
[----:B0-----:R-:W-:Y:S02]  /*85050*/  PRMT R9, R136, 0x7771, RZ ;  /* 0x0000777188097816 */ /* 0x001fe400000000ff */
[----:B------:R-:W4:Y:S04]  /*85060*/  LDL.LU.64 R170, [R1+0x5f0] ;  /* 0x0005f00001aa7983 */ /* 0x000f280000300a00 */
[----:B------:R0:W-:Y:S02]  /*85070*/  @P0 STG.E.U8 desc[UR6][R172.64], R9 ;  /* 0x00000009ac000986 */ /* 0x0001e4000c101106 */
[----:B0-----:R-:W-:-:S02]  /*85080*/  PRMT R9, R137, 0x7770, RZ ;  /* 0x0000777089097816 */ /* 0x001fc400000000ff */
[----:B------:R-:W4:Y:S04]  /*85090*/  LDL.LU.64 R172, [R1+0x5e8] ;  /* 0x0005e80001ac7983 */ /* 0x000f280000300a00 */
[----:B------:R0:W-:Y:S02]  /*850a0*/  @P1 STG.E.U8 desc[UR6][R174.64], R9 ;  /* 0x00000009ae001986 */ /* 0x0001e4000c101106 */
[----:B0-----:R-:W-:Y:S02]  /*850b0*/  PRMT R9, R137, 0x7771, RZ ;  /* 0x0000777189097816 */ /* 0x001fe400000000ff */
[----:B------:R-:W4:Y:S04]  /*850c0*/  LDL.LU.64 R174, [R1+0x5e0] ;  /* 0x0005e00001ae7983 */ /* 0x000f280000300a00 */
[----:B------:R0:W-:Y:S04]  /*850d0*/  @P2 STG.E.U8 desc[UR6][R176.64], R9 ;  /* 0x00000009b0002986 */ /* 0x0001e8000c101106 */
[----:B0-----:R-:W4:Y:S04]  /*850e0*/  LDL.LU.64 R176, [R1+0x5d8] ;  /* 0x0005d80001b07983 */ /* 0x001f280000300a00 */
[----:B------:R-:W4:Y:S01]  /*850f0*/  LDL.LU.64 R160, [R1+0x5d0] ;  /* 0x0005d00001a07983 */ /* 0x000f220000300a00 */
[----:B---3--:R-:W-:-:S05]  /*85100*/  PRMT R9, R138, 0x7770, RZ ;  /* 0x000077708a097816 */ /* 0x008fca00000000ff */
[----:B------:R0:W-:Y:S04]  /*85110*/  @P3 STG.E.U8 desc[UR6][R178.64], R9 ;  /* 0x00000009b2003986 */ /* 0x0001e8000c101106 */
[----:B0-----:R-:W3:Y:S04]  /*85120*/  LDL.LU.64 R178, [R1+0x5c8] ;  /* 0x0005c80001b27983 */ /* 0x001ee80000300a00 */
[----:B------:R-:W3:Y:S04]  /*85130*/  LDL.LU.64 R162, [R1+0x5b8] ;  /* 0x0005b80001a27983 */ /* 0x000ee80000300a00 */
[----:B------:R-:W3:Y:S01]  /*85140*/  LDL.LU.64 R164, [R1+0x5b0] ;  /* 0x0005b00001a47983 */ /* 0x000ee20000300a00 */
[----:B------:R-:W-:-:S02]  /*85150*/  LOP3.LUT P4, RZ, R8, 0x1000000, RZ, 0xc0, !PT ;  /* 0x0100000008ff7812 */ /* 0x000fc4000788c0ff */
[----:B------:R-:W-:Y:S01]  /*85160*/  LOP3.LUT R2, R2, 0xefffffff, RZ, 0xc0, !PT ;  /* 0xefffffff02027812 */ /* 0x000fe200078ec0ff */
[----:B------:R-:W3:Y:S10]  /*85170*/  LDL.LU.64 R166, [R1+0x5a0] ;  /* 0x0005a00001a67983 */ /* 0x000ef40000300a00 */
        /* <DEDUP_REMOVED lines=17> */
[----:B------:R-:W-:Y:S02]  /*85290*/  LOP3.LUT P0, RZ, R8, 0x1000, RZ, 0xc0, !PT ;  /* 0x0000100008ff7812 */ /* 0x000fe4000780c0ff */
[----:B------:R-:W-:Y:S02]  /*852a0*/  LOP3.LUT R4, R4, 0xfffffffb, RZ, 0xc0, !PT ;  /* 0xfffffffb04047812 */ /* 0x000fe400078ec0ff */
[----:B------:R-:W-:Y:S02]  /*852b0*/  LOP3.LUT P1, RZ, R8, 0x2000, RZ, 0xc0, !PT ;  /* 0x0000200008ff7812 */ /* 0x000fe4000782c0ff */
[----:B------:R-:W-:-:S05]  /*852c0*/  PRMT R9, R138, 0x7771, RZ ;  /* 0x000077718a097816 */ /* 0x000fca00000000ff */
[----:B------:R-:W-:Y:S02]  /*852d0*/  @P4 LOP3.LUT R4, R4, 0x4, RZ, 0xfc, !PT ;  /* 0x0000000404044812 */ /* 0x000fe400078efcff */
[C---:B------:R-:W-:Y:S01]  /*852e0*/  LOP3.LUT P4, RZ, R8.reuse, 0x20000, RZ, 0xc0, !PT ;  /* 0x0002000008ff7812 */ /* 0x040fe2000788c0ff */
[----:B--2---:R0:W-:Y:S01]  /*852f0*/  @P0 STG.E.U8 desc[UR6][R168.64], R9 ;  /* 0x00000009a8000986 */ /* 0x0041e2000c101106 */
[----:B------:R-:W-:Y:S02]  /*85300*/  LOP3.LUT P2, RZ, R8, 0x4000, RZ, 0xc0, !PT ;  /* 0x0000400008ff7812 */ /* 0x000fe4000784c0ff */
[----:B------:R-:W-:Y:S02]  /*85310*/  LOP3.LUT R4, R4, 0xfffffff7, RZ, 0xc0, !PT ;  /* 0xfffffff704047812 */ /* 0x000fe400078ec0ff */
[----:B------:R-:W-:Y:S02]  /*85320*/  LOP3.LUT P3, RZ, R8, 0x8000, RZ, 0xc0, !PT ;  /* 0x0000800008ff7812 */ /* 0x000fe4000786c0ff */
[----:B0-----:R-:W-:Y:S01]  /*85330*/  PRMT R9, R139, 0x7770, RZ ;  /* 0x000077708b097816 */ /* 0x001fe200000000ff */
[----:B------:R-:W2:Y:S04]  /*85340*/  LDL.LU.64 R168, [R1+0x598] ;  /* 0x0005980001a87983 */ /* 0x000ea80000300a00 */
[----:B------:R-:W-:-:S02]  /*85350*/  @P4 LOP3.LUT R4, R4, 0x8, RZ, 0xfc, !PT ;  /* 0x0000000804044812 */ /* 0x000fc400078efcff */
[----:B------:R-:W-:Y:S01]  /*85360*/  LOP3.LUT P4, RZ, R8, 0x10000, RZ, 0xc0, !PT ;  /* 0x0001000008ff7812 */ /* 0x000fe2000788c0ff */
[----:B----4-:R0:W-:Y:S02]  /*85370*/  @P1 STG.E.U8 desc[UR6][R170.64], R9 ;  /* 0x00000009aa001986 */ /* 0x0101e4000c101106 */
[----:B0-----:R-:W-:Y:S02]  /*85380*/  PRMT R9, R139, 0x7771, RZ ;  /* 0x000077718b097816 */ /* 0x001fe400000000ff */
[----:B------:R-:W4:Y:S04]  /*85390*/  LDL.LU.64 R170, [R1+0x590] ;  /* 0x0005900001aa7983 */ /* 0x000f280000300a00 */
[----:B------:R0:W-:Y:S02]  /*853a0*/  @P2 STG.E.U8 desc[UR6][R172.64], R9 ;  /* 0x00000009ac002986 */ /* 0x0001e4000c101106 */
[----:B0-----:R-:W-:-:S02]  /*853b0*/  PRMT R9, R136, 0x7772, RZ ;  /* 0x0000777288097816 */ /* 0x001fc400000000ff */
[----:B------:R-:W4:Y:S01]  /*853c0*/  LDL.LU.64 R172, [R1+0x588] ;  /* 0x0005880001ac7983 */ /* 0x000f220000300a00 */
[----:B------:R-:W-:-:S03]  /*853d0*/  PRMT R136, R136, 0x7773, RZ ;  /* 0x0000777388887816 */ /* 0x000fc600000000ff */
[----:B------:R0:W-:Y:S02]  /*853e0*/  @P3 STG.E.U8 desc[UR6][R174.64], R9 ;  /* 0x00000009ae003986 */ /* 0x0001e4000c101106 */
[C---:B0-----:R-:W-:Y:S02]  /*853f0*/  PRMT R9, R137.reuse, 0x7772, RZ ;  /* 0x0000777289097816 */ /* 0x041fe400000000ff */
[----:B------:R-:W4:Y:S04]  /*85400*/  LDL.LU.64 R174, [R1+0x580] ;  /* 0x0005800001ae7983 */ /* 0x000f280000300a00 */
[----:B------:R0:W-:Y:S01]  /*85410*/  @P4 STG.E.U8 desc[UR6][R176.64], R136 ;  /* 0x00000088b0004986 */ /* 0x0001e2000c101106 */
[C---:B------:R-:W-:Y:S02]  /*85420*/  LOP3.LUT P4, RZ, R4.reuse, 0x8, RZ, 0xc0, !PT ;  /* 0x0000000804ff7812 */ /* 0x040fe4000788c0ff */
[----:B------:R-:W-:Y:S01]  /*85430*/  PRMT R137, R137, 0x7773, RZ ;  /* 0x0000777389897816 */ /* 0x000fe200000000ff */
[----:B0-----:R-:W4:Y:S10]  /*85440*/  LDL.LU.64 R176, [R1+0x578] ;  /* 0x0005780001b07983 */ /* 0x001f340000300a00 */
[----:B------:R0:W-:Y:S01]  /*85450*/  @P4 STG.E.U8 desc[UR6][R160.64], R9 ;  /* 0x00000009a0004986 */ /* 0x0001e2000c101106 */
[----:B------:R-:W-:-:S02]  /*85460*/  LOP3.LUT P4, RZ, R4, 0x4, RZ, 0xc0, !PT ;  /* 0x0000000404ff7812 */ /* 0x000fc4000788c0ff */
[C---:B0-----:R-:W-:Y:S02]  /*85470*/  PRMT R9, R138.reuse, 0x7772, RZ ;  /* 0x000077728a097816 */ /* 0x041fe400000000ff */
[----:B------:R-:W-:-:S09]  /*85480*/  PRMT R138, R138, 0x7773, RZ ;  /* 0x000077738a8a7816 */ /* 0x000fd200000000ff */
[----:B---3--:R0:W-:Y:S01]  /*85490*/  @P4 STG.E.U8 desc[UR6][R178.64], R137 ;  /* 0x00000089b2004986 */ /* 0x0081e2000c101106 */
[----:B------:R-:W-:-:S03]  /*854a0*/  LOP3.LUT P4, RZ, R4, 0x2, RZ, 0xc0, !PT ;  /* 0x0000000204ff7812 */ /* 0x000fc6000788c0ff */
[----:B0-----:R-:W3:Y:S10]  /*854b0*/  LDL.LU.64 R178, [R1+0x568] ;  /* 0x0005680001b27983 */ /* 0x001ef40000300a00 */
[----:B------:R0:W-:Y:S01]  /*854c0*/  @P4 STG.E.U8 desc[UR6][R132.64], R9 ;  /* 0x0000000984004986 */ /* 0x0001e2000c101106 */
[----:B------:R-:W-:-:S03]  /*854d0*/  LOP3.LUT P4, RZ, R4, 0x1, RZ, 0xc0, !PT ;  /* 0x0000000104ff7812 */ /* 0x000fc6000788c0ff */
[----:B0-----:R-:W2:Y:S10]  /*854e0*/  LDL.LU.64 R132, [R1+0x1eb0] ;  /* 0x001eb00001847983 */ /* 0x001eb40000300a00 */
[----:B------:R-:W-:Y:S01]  /*854f0*/  @P4 STG.E.U8 desc[UR6][R162.64], R138 ;  /* 0x0000008aa2004986 */ /* 0x000fe2000c101106 */
[----:B------:R-:W-:-:S02]  /*85500*/  LOP3.LUT P4, RZ, R2, 0x80000000, RZ, 0xc0, !PT ;  /* 0x8000000002ff7812 */ /* 0x000fc4000788c0ff */
[C---:B------:R-:W-:Y:S02]  /*85510*/  PRMT R4, R139.reuse, 0x7772, RZ ;  /* 0x000077728b047816 */ /* 0x040fe400000000ff */
[----:B------:R-:W-:-:S09]  /*85520*/  PRMT R139, R139, 0x7773, RZ ;  /* 0x000077738b8b7816 */ /* 0x000fd200000000ff */
[----:B------:R-:W-:Y:S01]  /*85530*/  @P4 STG.E.U8 desc[UR6][R164.64], R4 ;  /* 0x00000004a4004986 */ /* 0x000fe2000c101106 */
[----:B------:R-:W-:-:S13]  /*85540*/  LOP3.LUT P4, RZ, R2, 0x40000000, RZ, 0xc0, !PT ;  /* 0x4000000002ff7812 */ /* 0x000fda000788c0ff */
[----:B------:R0:W-:Y:S04]  /*85550*/  @P4 STG.E.U8 desc[UR6][R134.64], R139 ;  /* 0x0000008b86004986 */ /* 0x0001e8000c101106 */
[----:B0-----:R-:W3:Y:S01]  /*85560*/  LDL.LU.64 R134, [R1+0x1ea8] ;  /* 0x001ea80001867983 */ /* 0x001ee20000300a00 */
[----:B------:R-:W-:Y:S02]  /*85570*/  LOP3.LUT P4, RZ, R2, 0x20000000, RZ, 0xc0, !PT ;  /* 0x2000000002ff7812 */ /* 0x000fe4000788c0ff */
[C---:B------:R-:W-:Y:S02]  /*85580*/  LOP3.LUT P5, RZ, R6.reuse, 0x1000, RZ, 0xc0, !PT ;  /* 0x0000100006ff7812 */ /* 0x040fe400078ac0ff */
[C---:B------:R-:W-:Y:S02]  /*85590*/  LOP3.LUT P6, RZ, R6.reuse, 0x800, RZ, 0xc0, !PT ;  /* 0x0000080006ff7812 */ /* 0x040fe400078cc0ff */
[----:B------:R-:W-:-:S02]  /*855a0*/  LOP3.LUT P0, RZ, R6, 0x400, RZ, 0xc0, !PT ;  /* 0x0000040006ff7812 */ /* 0x000fc4000780c0ff */
        /* <DEDUP_REMOVED lines=8> */
[----:B----4-:R0:W-:Y:S02]  /*85630*/  @P5 STG.E.U8 desc[UR6][R170.64], R4 ;  /* 0x00000004aa005986 */ /* 0x0101e4000c101106 */
[----:B0-----:R-:W-:-:S05]  /*85640*/  PRMT R4, R133, 0x7771, RZ ;  /* 0x0000777185047816 */ /* 0x001fca00000000ff */
[----:B------:R3:W-:Y:S02]  /*85650*/  @P6 STG.E.U8 desc[UR6][R172.64], R4 ;  /* 0x00000004ac006986 */ /* 0x0007e4000c101106 */
[----:B---3--:R-:W-:-:S05]  /*85660*/  PRMT R4, R134, 0x7770, RZ ;  /* 0x0000777086047816 */ /* 0x008fca00000000ff */
[----:B------:R0:W-:Y:S02]  /*85670*/  @P0 STG.E.U8 desc[UR6][R174.64], R4 ;  /* 0x00000004ae000986 */ /* 0x0001e4000c101106 */
        /* <DEDUP_REMOVED lines=9> */
[----:B------:R-:W4:Y:S01]  /*85710*/  LDL.LU.64 R176, [R1+0x540] ;  /* 0x0005400001b07983 */ /* 0x000f220000300a00 */
[----:B------:R-:W-:-:S02]  /*85720*/  LOP3.LUT R2, R2, 0xffefffff, RZ, 0xc0, !PT ;  /* 0xffefffff02027812 */ /* 0x000fc400078ec0ff */
[C---:B------:R-:W-:Y:S02]  /*85730*/  LOP3.LUT P3, RZ, R6.reuse, 0x80, RZ, 0xc0, !PT ;  /* 0x0000008006ff7812 */ /* 0x040fe4000786c0ff */
[C---:B------:R-:W-:Y:S02]  /*85740*/  LOP3.LUT P0, RZ, R6.reuse, 0x40, RZ, 0xc0, !PT ;  /* 0x0000004006ff7812 */ /* 0x040fe4000780c0ff */
[----:B------:R-:W-:Y:S02]  /*85750*/  PRMT R4, R135, 0x7771, RZ ;  /* 0x0000777187047816 */ /* 0x000fe400000000ff */
[C---:B------:R-:W-:Y:S02]  /*85760*/  LOP3.LUT P1, RZ, R6.reuse, 0x20, RZ, 0xc0, !PT ;  /* 0x0000002006ff7812 */ /* 0x040fe4000782c0ff */
[----:B------:R-:W-:-:S05]  /*85770*/  LOP3.LUT P2, RZ, R6, 0x10, RZ, 0xc0, !PT ;  /* 0x0000001006ff7812 */ /* 0x000fca000784c0ff */
[----:B------:R0:W-:Y:S01]  /*85780*/  @P3 STG.E.U8 desc[UR6][R178.64], R4 ;  /* 0x00000004b2003986 */ /* 0x0001e2000c101106 */
[----:B------:R-:W-:Y:S02]  /*85790*/  LOP3.LUT P3, RZ, R6, 0x8, RZ, 0xc0, !PT ;  /* 0x0000000806ff7812 */ /* 0x000fe4000786c0ff */
[C---:B0-----:R-:W-:Y:S01]  /*857a0*/  PRMT R4, R132.reuse, 0x7772, RZ ;  /* 0x0000777284047816 */ /* 0x041fe200000000ff */
[----:B------:R-:W4:Y:S01]  /*857b0*/  LDL.LU.64 R178, [R1+0x530] ;  /* 0x0005300001b27983 */ /* 0x000f220000300a00 */
[----:B------:R-:W-:-:S03]  /*857c0*/  PRMT R132, R132, 0x7773, RZ ;  /* 0x0000777384847816 */ /* 0x000fc600000000ff */
[----:B------:R-:W4:Y:S04]  /*857d0*/  LDL.LU.64 R158, [R1+0x528] ;  /* 0x00052800019e7983 */ /* 0x000f280000300a00 */
[----:B------:R-:W4:Y:S04]  /*857e0*/  LDL.LU.64 R160, [R1+0x518] ;  /* 0x0005180001a07983 */ /* 0x000f280000300a00 */
[----:B------:R-:W4:Y:S04]  /*857f0*/  LDL.LU.64 R162, [R1+0x510] ;  /* 0x0005100001a27983 */ /* 0x000f280000300a00 */
[----:B------:R-:W4:Y:S04]  /*85800*/  LDL.LU.64 R164, [R1+0x508] ;  /* 0x0005080001a47983 */ /* 0x000f280000300a00 */
[----:B------:R-:W4:Y:S01]  /*85810*/  LDL.LU.64 R166, [R1+0x500] ;  /* 0x0005000001a67983 */ /* 0x000f220000300a00 */
[----:B--2---:R-:W-:-:S13]  /*85820*/  LOP3.LUT P4, RZ, R244, 0x4000000, RZ, 0xc0, !PT ;  /* 0x04000000f4ff7812 */ /* 0x004fda000788c0ff */
        /* <DEDUP_REMOVED lines=21> */
[----:B---3--:R0:W-:Y:S10]  /*85980*/  @P0 STG.E.U8 desc[UR6][R168.64], R4 ;  /* 0x00000004a8000986 */ /* 0x0081f4000c101106 */
[----:B------:R-:W-:-:S02]  /*85990*/  @P4 LOP3.LUT R2, R2, 0x8000000, RZ, 0xfc, !PT ;  /* 0x0800000002024812 */ /* 0x000fc400078efcff */
[----:B------:R-:W-:Y:S02]  /*859a0*/  LOP3.LUT P4, RZ, R6, 0x4, RZ, 0xc0, !PT ;  /* 0x0000000406ff7812 */ /* 0x000fe4000788c0ff */
[C---:B0-----:R-:W-:Y:S01]  /*859b0*/  PRMT R4, R133.reuse, 0x7772, RZ ;  /* 0x0000777285047816 */ /* 0x041fe200000000ff */
[----:B----4-:R-:W-:Y:S01]  /*859c0*/  @P1 STG.E.U8 desc[UR6][R170.64], R132 ;  /* 0x00000084aa001986 */ /* 0x010fe2000c101106 */
[----:B------:R-:W-:-:S03]  /*859d0*/  PRMT R133, R133, 0x7773, RZ ;  /* 0x0000777385857816 */ /* 0x000fc600000000ff */
[----:B------:R0:W-:Y:S04]  /*859e0*/  @P2 STG.E.U8 desc[UR6][R172.64], R4 ;  /* 0x00000004ac002986 */ /* 0x0001e8000c101106 */
[----:B------:R-:W-:Y:S04]  /*859f0*/  @P3 STG.E.U8 desc[UR6][R174.64], R133 ;  /* 0x00000085ae003986 */ /* 0x000fe8000c101106 */
[----:B------:R-:W2:Y:S01]  /*85a00*/  LDL.LU.64 R168, [R1+0x4f8] ;  /* 0x0004f80001a87983 */ /* 0x000ea20000300a00 */
[----:B0-----:R-:W-:-:S03]  /*85a10*/  PRMT R4, R134, 0x7772, RZ ;  /* 0x0000777286047816 */ /* 0x001fc600000000ff */
[----:B------:R-:W3:Y:S04]  /*85a20*/  LDL.LU.64 R170, [R1+0x4f0] ;  /* 0x0004f00001aa7983 */ /* 0x000ee80000300a00 */
[----:B------:R-:W-:Y:S01]  /*85a30*/  @P4 STG.E.U8 desc[UR6][R176.64], R4 ;  /* 0x00000004b0004986 */ /* 0x000fe2000c101106 */
[----:B------:R-:W-:Y:S02]  /*85a40*/  LOP3.LUT P4, RZ, R2, 0x8000000, RZ, 0xc0, !PT ;  /* 0x0800000002ff7812 */ /* 0x000fe4000788c0ff */
[----:B------:R-:W-:Y:S01]  /*85a50*/  PRMT R134, R134, 0x7773, RZ ;  /* 0x0000777386867816 */ /* 0x000fe200000000ff */
[----:B------:R-:W4:Y:S10]  /*85a60*/  LDL.LU.64 R172, [R1+0x4e8] ;  /* 0x0004e80001ac7983 */ /* 0x000f340000300a00 */
[----:B------:R0:W-:Y:S04]  /*85a70*/  @P4 STG.E.U8 desc[UR6][R128.64], R134 ;  /* 0x0000008680004986 */ /* 0x0001e8000c101106 */
[----:B0-----:R-:W2:Y:S01]  /*85a80*/  LDL.LU.64 R128, [R1+0x1e98] ;  /* 0x001e980001807983 */ /* 0x001ea20000300a00 */
[----:B------:R-:W-:-:S02]  /*85a90*/  LOP3.LUT P4, RZ, R2, 0x4000000, RZ, 0xc0, !PT ;  /* 0x0400000002ff7812 */ /* 0x000fc4000788c0ff */
[C---:B------:R-:W-:Y:S01]  /*85aa0*/  PRMT R4, R135.reuse, 0x7772, RZ ;  /* 0x0000777287047816 */ /* 0x040fe200000000ff */
[----:B------:R-:W4:Y:S01]  /*85ab0*/  LDL.LU.64 R174, [R1+0x4e0] ;  /* 0x0004e00001ae7983 */ /* 0x000f220000300a00 */
[----:B------:R-:W-:-:S03]  /*85ac0*/  PRMT R135, R135, 0x7773, RZ ;  /* 0x0000777387877816 */ /* 0x000fc600000000ff */
[----:B------:R-:W4:Y:S06]  /*85ad0*/  LDL.LU.64 R176, [R1+0x4d8] ;  /* 0x0004d80001b07983 */ /* 0x000f2c0000300a00 */
[----:B------:R0:W-:Y:S01]  /*85ae0*/  @P4 STG.E.U8 desc[UR6][R178.64], R4 ;  /* 0x00000004b2004986 */ /* 0x0001e2000c101106 */
[----:B------:R-:W-:-:S03]  /*85af0*/  LOP3.LUT P4, RZ, R2, 0x2000000, RZ, 0xc0, !PT ;  /* 0x0200000002ff7812 */ /* 0x000fc6000788c0ff */
[----:B0-----:R-:W4:Y:S10]  /*85b00*/  LDL.LU.64 R178, [R1+0x4d0] ;  /* 0x0004d00001b27983 */ /* 0x001f340000300a00 */
[----:B------:R-:W-:Y:S01]  /*85b10*/  @P4 STG.E.U8 desc[UR6][R158.64], R135 ;  /* 0x000000879e004986 */ /* 0x000fe2000c101106 */
[----:B------:R-:W-:-:S02]  /*85b20*/  LOP3.LUT P4, RZ, R2, 0x1000000, RZ, 0xc0, !PT ;  /* 0x0100000002ff7812 */ /* 0x000fc4000788c0ff */
[----:B--2---:R-:W-:-:S11]  /*85b30*/  PRMT R4, R128, 0x7770, RZ ;  /* 0x0000777080047816 */ /* 0x004fd600000000ff */
[----:B------:R0:W-:Y:S04]  /*85b40*/  @P4 STG.E.U8 desc[UR6][R130.64], R4 ;  /* 0x0000000482004986 */ /* 0x0001e8000c101106 */
[----:B0-----:R-:W2:Y:S01]  /*85b50*/  LDL.LU.64 R130, [R1+0x1e90] ;  /* 0x001e900001827983 */ /* 0x001ea20000300a00 */
[----:B------:R-:W-:Y:S02]  /*85b60*/  LOP3.LUT P4, RZ, R2, 0x800000, RZ, 0xc0, !PT ;  /* 0x0080000002ff7812 */ /* 0x000fe4000788c0ff */
[----:B------:R-:W-:-:S11]  /*85b70*/  PRMT R4, R128, 0x7771, RZ ;  /* 0x0000777180047816 */ /* 0x000fd600000000ff */
        /* <DEDUP_REMOVED lines=15> */
[----:B------:R0:W-:Y:S02]  /*85c70*/  @P4 STG.E.U8 desc[UR6][R166.64], R4 ;  /* 0x00000004a6004986 */ /* 0x0001e4000c101106 */
[----:B0-----:R-:W-:-:S05]  /*85c80*/  PRMT R4, R130, 0x7771, RZ ;  /* 0x0000777182047816 */ /* 0x001fca00000000ff */
[----:B------:R0:W-:Y:S02]  /*85c90*/  @P5 STG.E.U8 desc[UR6][R168.64], R4 ;  /* 0x00000004a8005986 */ /* 0x0001e4000c101106 */
[----:B0-----:R-:W-:-:S05]  /*85ca0*/  PRMT R4, R131, 0x7770, RZ ;  /* 0x0000777083047816 */ /* 0x001fca00000000ff */
[----:B---3--:R0:W-:Y:S02]  /*85cb0*/  @P6 STG.E.U8 desc[UR6][R170.64], R4 ;  /* 0x00000004aa006986 */ /* 0x0081e4000c101106 */
[----:B0-----:R-:W-:-:S05]  /*85cc0*/  PRMT R4, R131, 0x7771, RZ ;  /* 0x0000777183047816 */ /* 0x001fca00000000ff */
[----:B----4-:R0:W-:Y:S02]  /*85cd0*/  @P0 STG.E.U8 desc[UR6][R172.64], R4 ;  /* 0x00000004ac000986 */ /* 0x0101e4000c101106 */
[C---:B0-----:R-:W-:Y:S02]  /*85ce0*/  PRMT R4, R128.reuse, 0x7772, RZ ;  /* 0x0000777280047816 */ /* 0x041fe400000000ff */
[----:B------:R-:W-:-:S03]  /*85cf0*/  PRMT R128, R128, 0x7773, RZ ;  /* 0x0000777380807816 */ /* 0x000fc600000000ff */
[----:B------:R0:W-:Y:S04]  /*85d00*/  @P1 STG.E.U8 desc[UR6][R174.64], R4 ;  /* 0x00000004ae001986 */ /* 0x0001e8000c101106 */
[----:B------:R-:W-:Y:S01]  /*85d10*/  @P2 STG.E.U8 desc[UR6][R176.64], R128 ;  /* 0x00000080b0002986 */ /* 0x000fe2000c101106 */
[----:B0-----:R-:W-:-:S05]  /*85d20*/  PRMT R4, R129, 0x7772, RZ ;  /* 0x0000777281047816 */ /* 0x001fca00000000ff */
[----:B------:R0:W-:Y:S04]  /*85d30*/  @P3 STG.E.U8 desc[UR6][R178.64], R4 ;  /* 0x00000004b2003986 */ /* 0x0001e8000c101106 */
[----:B0-----:R-:W2:Y:S04]  /*85d40*/  LDL.LU.64 R178, [R1+0x4c8] ;  /* 0x0004c80001b27983 */ /* 0x001ea80000300a00 */
[----:B------:R-:W3:Y:S01]  /*85d50*/  LDL.LU.64 R172, [R1+0x4c0] ;  /* 0x0004c00001ac7983 */ /* 0x000ee20000300a00 */
[C---:B------:R-:W-:Y:S02]  /*85d60*/  LOP3.LUT P0, RZ, R244.reuse, 0x80000, RZ, 0xc0, !PT ;  /* 0x00080000f4ff7812 */ /* 0x040fe4000780c0ff */
[C---:B------:R-:W-:Y:S01]  /*85d70*/  LOP3.LUT P1, RZ, R244.reuse, 0x40000, RZ, 0xc0, !PT ;  /* 0x00040000f4ff7812 */ /* 0x040fe2000782c0ff */
[----:B------:R-:W4:Y:S01]  /*85d80*/  LDL.LU.64 R174, [R1+0x4b0] ;  /* 0x0004b00001ae7983 */ /* 0x000f220000300a00 */
[----:B------:R-:W-:-:S02]  /*85d90*/  LOP3.LUT P2, RZ, R244, 0x20000, RZ, 0xc0, !PT ;  /* 0x00020000f4ff7812 */ /* 0x000fc4000784c0ff */
[----:B------:R-:W-:Y:S01]  /*85da0*/  PRMT R129, R129, 0x7773, RZ ;  /* 0x0000777381817816 */ /* 0x000fe200000000ff */
[----:B------:R-:W4:Y:S01]  /*85db0*/  LDL.LU.64 R176, [R1+0x4a8] ;  /* 0x0004a80001b07983 */ /* 0x000f220000300a00 */
[C---:B------:R-:W-:Y:S02]  /*85dc0*/  PRMT R4, R130.reuse, 0x7772, RZ ;  /* 0x0000777282047816 */ /* 0x040fe400000000ff */
        /* <DEDUP_REMOVED lines=12> */
[----:B--2---:R0:W-:Y:S04]  /*85e90*/  @P0 STG.E.U8 desc[UR6][R178.64], R129 ;  /* 0x00000081b2000986 */ /* 0x0041e8000c101106 */
[----:B---3--:R-:W-:Y:S04]  /*85ea0*/  @P1 STG.E.U8 desc[UR6][R172.64], R4 ;  /* 0x00000004ac001986 */ /* 0x008fe8000c101106 */
[----:B------:R1:W-:Y:S04]  /*85eb0*/  @P2 STG.E.U8 desc[UR6][R124.64], R130 ;  /* 0x000000827c002986 */ /* 0x0003e8000c101106 */
[----:B0-----:R-:W2:Y:S04]  /*85ec0*/  LDL.LU.64 R178, [R1+0x498] ;  /* 0x0004980001b27983 */ /* 0x001ea80000300a00 */
[----:B------:R-:W3:Y:S04]  /*85ed0*/  LDL.LU.64 R156, [R1+0x490] ;  /* 0x00049000019c7983 */ /* 0x000ee80000300a00 */
[----:B------:R-:W3:Y:S04]  /*85ee0*/  LDL.LU.64 R158, [R1+0x488] ;  /* 0x00048800019e7983 */ /* 0x000ee80000300a00 */
[----:B------:R-:W3:Y:S04]  /*85ef0*/  LDL.LU.64 R160, [R1+0x480] ;  /* 0x0004800001a07983 */ /* 0x000ee80000300a00 */
[----:B-1----:R-:W2:Y:S01]  /*85f00*/  LDL.LU.64 R124, [R1+0x1e88] ;  /* 0x001e8800017c7983 */ /* 0x002ea20000300a00 */
[----:B------:R-:W-:-:S02]  /*85f10*/  @P4 LOP3.LUT R2, R2, 0x8000, RZ, 0xfc, !PT ;  /* 0x0000800002024812 */ /* 0x000fc400078efcff */
[----:B------:R-:W-:Y:S01]  /*85f20*/  LOP3.LUT P4, RZ, R244, 0x800, RZ, 0xc0, !PT ;  /* 0x00000800f4ff7812 */ /* 0x000fe2000788c0ff */
[----:B------:R-:W3:Y:S01]  /*85f30*/  LDL.LU.64 R162, [R1+0x478] ;  /* 0x0004780001a27983 */ /* 0x000ee20000300a00 */
[----:B------:R-:W-:Y:S02]  /*85f40*/  LOP3.LUT R2, R2, 0xfffeffff, RZ, 0xc0, !PT ;  /* 0xfffeffff02027812 */ /* 0x000fe400078ec0ff */
[----:B------:R-:W-:Y:S01]  /*85f50*/  LOP3.LUT P3, RZ, R244, 0x10000, RZ, 0xc0, !PT ;  /* 0x00010000f4ff7812 */ /* 0x000fe2000786c0ff */
[----:B------:R-:W3:Y:S01]  /*85f60*/  LDL.LU.64 R164, [R1+0x470] ;  /* 0x0004700001a47983 */ /* 0x000ee20000300a00 */
[----:B------:R-:W-:-:S07]  /*85f70*/  PRMT R4, R131, 0x7772, RZ ;  /* 0x0000777283047816 */ /* 0x000fce00000000ff */
[----:B------:R-:W-:Y:S01]  /*85f80*/  @P4 LOP3.LUT R2, R2, 0x10000, RZ, 0xfc, !PT ;  /* 0x0001000002024812 */ /* 0x000fe200078efcff */
[----:B------:R-:W3:Y:S01]  /*85f90*/  LDL.LU.64 R166, [R1+0x468] ;  /* 0x0004680001a67983 */ /* 0x000ee20000300a00 */
[----:B------:R-:W-:Y:S02]  /*85fa0*/  LOP3.LUT P4, RZ, R244, 0x1000, RZ, 0xc0, !PT ;  /* 0x00001000f4ff7812 */ /* 0x000fe4000788c0ff */
[----:B------:R-:W-:Y:S02]  /*85fb0*/  LOP3.LUT R2, R2, 0xfffdffff, RZ, 0xc0, !PT ;  /* 0xfffdffff02027812 */ /* 0x000fe400078ec0ff */
[----:B------:R-:W-:Y:S01]  /*85fc0*/  PRMT R131, R131, 0x7773, RZ ;  /* 0x0000777383837816 */ /* 0x000fe200000000ff */
[----:B----4-:R2:W-:Y:S04]  /*85fd0*/  @P3 STG.E.U8 desc[UR6][R174.64], R4 ;  /* 0x00000004ae003986 */ /* 0x0105e8000c101106 */
[----:B------:R-:W4:Y:S04]  /*85fe0*/  LDL.LU.64 R168, [R1+0x460] ;  /* 0x0004600001a87983 */ /* 0x000f280000300a00 */
[----:B------:R-:W-:Y:S01]  /*85ff0*/  @P4 LOP3.LUT R2, R2, 0x20000, RZ, 0xfc, !PT ;  /* 0x0002000002024812 */ /* 0x000fe200078efcff */
        /* <DEDUP_REMOVED lines=8> */
[----:B------:R-:W-:-:S13]  /*86080*/  LOP3.LUT P4, RZ, R244, 0x8000, RZ, 0xc0, !PT ;  /* 0x00008000f4ff7812 */ /* 0x000fda000788c0ff */
[----:B------:R-:W-:Y:S01]  /*86090*/  @P4 STG.E.U8 desc[UR6][R176.64], R131 ;  /* 0x00000083b0004986 */ /* 0x000fe2000c101106 */
[----:B------:R-:W-:Y:S02]  /*860a0*/  LOP3.LUT P4, RZ, R2, 0x80000, RZ, 0xc0, !PT ;  /* 0x0008000002ff7812 */ /* 0x000fe4000788c0ff */
[----:B--2---:R-:W-:-:S11]  /*860b0*/  PRMT R4, R124, 0x7770, RZ ;  /* 0x000077707c047816 */ /* 0x004fd600000000ff */
[----:B------:R0:W-:Y:S04]  /*860c0*/  @P4 STG.E.U8 desc[UR6][R126.64], R4 ;  /* 0x000000047e004986 */ /* 0x0001e8000c101106 */
[----:B0-----:R-:W2:Y:S01]  /*860d0*/  LDL.LU.64 R126, [R1+0x1e80] ;  /* 0x001e8000017e7983 */ /* 0x001ea20000300a00 */
[----:B------:R-:W-:Y:S02]  /*860e0*/  LOP3.LUT P4, RZ, R2, 0x40000, RZ, 0xc0, !PT ;  /* 0x0004000002ff7812 */ /* 0x000fe4000788c0ff */
[----:B------:R-:W-:Y:S01]  /*860f0*/  PRMT R4, R124, 0x7771, RZ ;  /* 0x000077717c047816 */ /* 0x000fe200000000ff */
[----:B------:R-:W4:Y:S04]  /*86100*/  LDL.LU.64 R174, [R1+0x448] ;  /* 0x0004480001ae7983 */ /* 0x000f280000300a00 */
[----:B------:R-:W4:Y:S06]  /*86110*/  LDL.LU.64 R176, [R1+0x440] ;  /* 0x0004400001b07983 */ /* 0x000f2c0000300a00 */
[----:B------:R0:W-:Y:S04]  /*86120*/  @P4 STG.E.U8 desc[UR6][R178.64], R4 ;  /* 0x00000004b2004986 */ /* 0x0001e8000c101106 */
[----:B0-----:R-:W4:Y:S01]  /*86130*/  LDL.LU.64 R178, [R1+0x438] ;  /* 0x0004380001b27983 */ /* 0x001f220000300a00 */
[----:B------:R-:W-:-:S02]  /*86140*/  LOP3.LUT P4, RZ, R2, 0x20000, RZ, 0xc0, !PT ;  /* 0x0002000002ff7812 */ /* 0x000fc4000788c0ff */
[----:B------:R-:W-:-:S11]  /*86150*/  PRMT R4, R125, 0x7770, RZ ;  /* 0x000077707d047816 */ /* 0x000fd600000000ff */
[----:B---3--:R0:W-:Y:S01]  /*86160*/  @P4 STG.E.U8 desc[UR6][R156.64], R4 ;  /* 0x000000049c004986 */ /* 0x0081e2000c101106 */
        /* <DEDUP_REMOVED lines=20> */
[----:B------:R0:W-:Y:S02]  /*862b0*/  @P4 STG.E.U8 desc[UR6][R166.64], R4 ;  /* 0x00000004a6004986 */ /* 0x0001e4000c101106 */
[C---:B0-----:R-:W-:Y:S02]  /*862c0*/  PRMT R4, R124.reuse, 0x7772, RZ ;  /* 0x000077727c047816 */ /* 0x041fe400000000ff */
[----:B------:R-:W-:-:S03]  /*862d0*/  PRMT R124, R124, 0x7773, RZ ;  /* 0x000077737c7c7816 */ /* 0x000fc600000000ff */
[----:B----4-:R0:W-:Y:S04]  /*862e0*/  @P5 STG.E.U8 desc[UR6][R168.64], R4 ;  /* 0x00000004a8005986 */ /* 0x0101e8000c101106 */
[----:B------:R-:W-:Y:S01]  /*862f0*/  @P6 STG.E.U8 desc[UR6][R170.64], R124 ;  /* 0x0000007caa006986 */ /* 0x000fe2000c101106 */
[C---:B0-----:R-:W-:Y:S02]  /*86300*/  PRMT R4, R125.reuse, 0x7772, RZ ;  /* 0x000077727d047816 */ /* 0x041fe400000000ff */
[----:B------:R-:W-:-:S03]  /*86310*/  PRMT R125, R125, 0x7773, RZ ;  /* 0x000077737d7d7816 */ /* 0x000fc600000000ff */
[----:B------:R0:W-:Y:S01]  /*86320*/  @P0 STG.E.U8 desc[UR6][R172.64], R4 ;  /* 0x00000004ac000986 */ /* 0x0001e2000c101106 */
[----:B------:R-:W-:-:S03]  /*86330*/  LOP3.LUT P0, RZ, R244, 0x1, RZ, 0xc0, !PT ;  /* 0x00000001f4ff7812 */ /* 0x000fc6000780c0ff */
[----:B------:R1:W-:Y:S01]  /*86340*/  @P1 STG.E.U8 desc[UR6][R174.64], R125 ;  /* 0x0000007dae001986 */ /* 0x0003e2000c101106 */
[----:B0-----:R-:W-:-:S03]  /*86350*/  PRMT R4, R126, 0x7772, RZ ;  /* 0x000077727e047816 */ /* 0x001fc600000000ff */
[----:B------:R-:W2:Y:S01]  /*86360*/  LDL.LU.64 R172, [R1+0x428] ;  /* 0x0004280001ac7983 */ /* 0x000ea20000300a00 */
[----:B------:R-:W-:-:S03]  /*86370*/  PRMT R126, R126, 0x7773, RZ ;  /* 0x000077737e7e7816 */ /* 0x000fc600000000ff */
[----:B------:R0:W-:Y:S04]  /*86380*/  @P2 STG.E.U8 desc[UR6][R176.64], R4 ;  /* 0x00000004b0002986 */ /* 0x0001e8000c101106 */
[----:B-1----:R-:W3:Y:S04]  /*86390*/  LDL.LU.64 R174, [R1+0x420] ;  /* 0x0004200001ae7983 */ /* 0x002ee80000300a00 */
[----:B------:R1:W-:Y:S01]  /*863a0*/  @P3 STG.E.U8 desc[UR6][R178.64], R126 ;  /* 0x0000007eb2003986 */ /* 0x0003e2000c101106 */
[----:B0-----:R-:W-:-:S03]  /*863b0*/  PRMT R4, R127, 0x7772, RZ ;  /* 0x000077727f047816 */ /* 0x001fc600000000ff */
[----:B------:R-:W4:Y:S04]  /*863c0*/  LDL.LU.64 R176, [R1+0x410] ;  /* 0x0004100001b07983 */ /* 0x000f280000300a00 */
[----:B------:R0:W-:Y:S04]  /*863d0*/  @P0 STG.E.U8 desc[UR6][R120.64], R4 ;  /* 0x0000000478000986 */ /* 0x0001e8000c101106 */
[----:B-1----:R-:W4:Y:S04]  /*863e0*/  LDL.LU.64 R178, [R1+0x408] ;  /* 0x0004080001b27983 */ /* 0x002f280000300a00 */
[----:B------:R-:W4:Y:S04]  /*863f0*/  LDL.LU.64 R158, [R1+0x400] ;  /* 0x00040000019e7983 */ /* 0x000f280000300a00 */
[----:B0-----:R-:W3:Y:S01]  /*86400*/  LDL.LU.64 R120, [R1+0x1e78] ;  /* 0x001e780001787983 */ /* 0x001ee20000300a00 */
[----:B------:R-:W-:-:S02]  /*86410*/  LOP3.LUT P1, RZ, R245, 0x80000000, RZ, 0xc0, !PT ;  /* 0x80000000f5ff7812 */ /* 0x000fc4000782c0ff */
[C---:B------:R-:W-:Y:S01]  /*86420*/  LOP3.LUT P2, RZ, R245.reuse, 0x40000000, RZ, 0xc0, !PT ;  /* 0x40000000f5ff7812 */ /* 0x040fe2000784c0ff */
[----:B------:R-:W4:Y:S01]  /*86430*/  LDL.LU.64 R160, [R1+0x3f8] ;  /* 0x0003f80001a07983 */ /* 0x000f220000300a00 */
[----:B------:R-:W-:Y:S02]  /*86440*/  LOP3.LUT P3, RZ, R245, 0x20000000, RZ, 0xc0, !PT ;  /* 0x20000000f5ff7812 */ /* 0x000fe4000786c0ff */
[----:B------:R-:W-:Y:S01]  /*86450*/  PRMT R127, R127, 0x7773, RZ ;  /* 0x000077737f7f7816 */ /* 0x000fe200000000ff */
        /* <DEDUP_REMOVED lines=11> */
[----:B------:R-:W-:-:S11]  /*86510*/  LOP3.LUT R2, R2, 0xffffffbf, RZ, 0xc0, !PT ;  /* 0xffffffbf02027812 */ /* 0x000fd600078ec0ff */
[----:B------:R-:W-:Y:S01]  /*86520*/  @P4 LOP3.LUT R2, R2, 0x40, RZ, 0xfc, !PT ;  /* 0x0000004002024812 */ /* 0x000fe200078efcff */
[----:B--2---:R-:W-:Y:S01]  /*86530*/  @P1 STG.E.U8 desc[UR6][R172.64], R127 ;  /* 0x0000007fac001986 */ /* 0x004fe2000c101106 */
[----:B---3--:R-:W-:-:S05]  /*86540*/  PRMT R4, R120, 0x7770, RZ ;  /* 0x0000777078047816 */ /* 0x008fca00000000ff */
[----:B------:R0:W-:Y:S02]  /*86550*/  @P2 STG.E.U8 desc[UR6][R174.64], R4 ;  /* 0x00000004ae002986 */ /* 0x0001e4000c101106 */
[----:B0-----:R-:W-:-:S05]  /*86560*/  PRMT R4, R120, 0x7771, RZ ;  /* 0x0000777178047816 */ /* 0x001fca00000000ff */
[----:B------:R0:W-:Y:S04]  /*86570*/  @P3 STG.E.U8 desc[UR6][R122.64], R4 ;  /* 0x000000047a003986 */ /* 0x0001e8000c101106 */
[----:B0-----:R-:W2:Y:S01]  /*86580*/  LDL.LU.64 R122, [R1+0x1e70] ;  /* 0x001e7000017a7983 */ /* 0x001ea20000300a00 */
[----:B------:R-:W-:Y:S02]  /*86590*/  LOP3.LUT P4, RZ, R245, 0x800000, RZ, 0xc0, !PT ;  /* 0x00800000f5ff7812 */ /* 0x000fe4000788c0ff */
[----:B------:R-:W-:Y:S01]  /*865a0*/  LOP3.LUT R2, R2, 0xffffff7f, RZ, 0xc0, !PT ;  /* 0xffffff7f02027812 */ /* 0x000fe200078ec0ff */
[----:B------:R-:W3:Y:S01]  /*865b0*/  LDL.LU.64 R170, [R1+0x3c8] ;  /* 0x0003c80001aa7983 */ /* 0x000ee20000300a00 */
[----:B------:R-:W-:-:S03]  /*865c0*/  PRMT R4, R121, 0x7770, RZ ;  /* 0x0000777079047816 */ /* 0x000fc600000000ff */
[----:B------:R-:W3:Y:S04]  /*865d0*/  LDL.LU.64 R172, [R1+0x3c0] ;  /* 0x0003c00001ac7983 */ /* 0x000ee80000300a00 */
[----:B------:R-:W3:Y:S02]  /*865e0*/  LDL.LU.64 R174, [R1+0x3b8] ;  /* 0x0003b80001ae7983 */ /* 0x000ee40000300a00 */
        /* <DEDUP_REMOVED lines=14> */
[----:B----4-:R0:W-:Y:S01]  /*866d0*/  @P4 STG.E.U8 desc[UR6][R176.64], R4 ;  /* 0x00000004b0004986 */ /* 0x0101e2000c101106 */
[C---:B------:R-:W-:Y:S02]  /*866e0*/  LOP3.LUT P4, RZ, R2.reuse, 0x800, RZ, 0xc0, !PT ;  /* 0x0000080002ff7812 */ /* 0x040fe4000788c0ff */
[----:B0-----:R-:W-:Y:S01]  /*866f0*/  PRMT R4, R121, 0x7771, RZ ;  /* 0x0000777179047816 */ /* 0x001fe200000000ff */
[----:B------:R-:W4:Y:S10]  /*86700*/  LDL.LU.64 R176, [R1+0x3b0] ;  /* 0x0003b00001b07983 */ /* 0x000f340000300a00 */
[----:B------:R0:W-:Y:S01]  /*86710*/  @P4 STG.E.U8 desc[UR6][R178.64], R4 ;  /* 0x00000004b2004986 */ /* 0x0001e2000c101106 */
[----:B------:R-:W-:-:S03]  /*86720*/  LOP3.LUT P4, RZ, R2, 0x400, RZ, 0xc0, !PT ;  /* 0x0000040002ff7812 */ /* 0x000fc6000788c0ff */
[----:B0-----:R-:W4:Y:S01]  /*86730*/  LDL.LU.64 R178, [R1+0x3a8] ;  /* 0x0003a80001b27983 */ /* 0x001f220000300a00 */
[----:B--2---:R-:W-:-:S09]  /*86740*/  PRMT R4, R122, 0x7770, RZ ;  /* 0x000077707a047816 */ /* 0x004fd200000000ff */
        /* <DEDUP_REMOVED lines=20> */
[C---:B------:R-:W-:Y:S02]  /*86890*/  LOP3.LUT P5, RZ, R245.reuse, 0x80000, RZ, 0xc0, !PT ;  /* 0x00080000f5ff7812 */ /* 0x040fe400078ac0ff */
[C---:B------:R-:W-:Y:S02]  /*868a0*/  LOP3.LUT P6, RZ, R245.reuse, 0x40000, RZ, 0xc0, !PT ;  /* 0x00040000f5ff7812 */ /* 0x040fe400078cc0ff */
[C---:B------:R-:W-:Y:S02]  /*868b0*/  LOP3.LUT P0, RZ, R245.reuse, 0x20000, RZ, 0xc0, !PT ;  /* 0x00020000f5ff7812 */ /* 0x040fe4000780c0ff */
[----:B------:R-:W-:-:S02]  /*868c0*/  LOP3.LUT P1, RZ, R245, 0x10000, RZ, 0xc0, !PT ;  /* 0x00010000f5ff7812 */ /* 0x000fc4000782c0ff */
[----:B------:R-:W-:Y:S02]  /*868d0*/  PRMT R121, R121, 0x7773, RZ ;  /* 0x0000777379797816 */ /* 0x000fe400000000ff */
[C---:B------:R-:W-:Y:S02]  /*868e0*/  PRMT R4, R122.reuse, 0x7772, RZ ;  /* 0x000077727a047816 */ /* 0x040fe400000000ff */
[C---:B------:R-:W-:Y:S01]  /*868f0*/  LOP3.LUT P2, RZ, R245.reuse, 0x8000, RZ, 0xc0, !PT ;  /* 0x00008000f5ff7812 */ /* 0x040fe2000784c0ff */
[----:B---3--:R-:W-:Y:S01]  /*86900*/  @P5 STG.E.U8 desc[UR6][R170.64], R121 ;  /* 0x00000079aa005986 */ /* 0x008fe2000c101106 */
[C---:B------:R-:W-:Y:S02]  /*86910*/  LOP3.LUT P3, RZ, R245.reuse, 0x4000, RZ, 0xc0, !PT ;  /* 0x00004000f5ff7812 */ /* 0x040fe4000786c0ff */
[----:B------:R-:W-:Y:S01]  /*86920*/  PRMT R122, R122, 0x7773, RZ ;  /* 0x000077737a7a7816 */ /* 0x000fe200000000ff */
[----:B------:R0:W-:Y:S04]  /*86930*/  @P6 STG.E.U8 desc[UR6][R172.64], R4 ;  /* 0x00000004ac006986 */ /* 0x0001e8000c101106 */
[----:B------:R-:W-:Y:S01]  /*86940*/  @P0 STG.E.U8 desc[UR6][R174.64], R122 ;  /* 0x0000007aae000986 */ /* 0x000fe2000c101106 */
[----:B------:R-:W-:-:S02]  /*86950*/  LOP3.LUT P0, RZ, R245, 0x2000, RZ, 0xc0, !PT ;  /* 0x00002000f5ff7812 */ /* 0x000fc4000780c0ff */
[C---:B0-----:R-:W-:Y:S02]  /*86960*/  PRMT R4, R123.reuse, 0x7772, RZ ;  /* 0x000077727b047816 */ /* 0x041fe400000000ff */
[----:B------:R-:W-:-:S03]  /*86970*/  PRMT R123, R123, 0x7773, RZ ;  /* 0x000077737b7b7816 */ /* 0x000fc600000000ff */
[----:B----4-:R2:W-:Y:S04]  /*86980*/  @P1 STG.E.U8 desc[UR6][R176.64], R4 ;  /* 0x00000004b0001986 */ /* 0x0105e8000c101106 */
[----:B------:R-:W-:Y:S01]  /*86990*/  @P2 STG.E.U8 desc[UR6][R178.64], R123 ;  /* 0x0000007bb2002986 */ /* 0x000fe2000c101106 */
[----:B------:R-:W-:Y:S02]  /*869a0*/  LOP3.LUT P4, RZ, R245, 0x2, RZ, 0xc0, !PT ;  /* 0x00000002f5ff7812 */ /* 0x000fe4000788c0ff */
[----:B------:R-:W-:-:S11]  /*869b0*/  LOP3.LUT R3, R3, 0xefffffff, RZ, 0xc0, !PT ;  /* 0xefffffff03037812 */ /* 0x000fd600078ec0ff */
[----:B------:R-:W-:Y:S02]  /*869c0*/  @P4 LOP3.LUT R3, R3, 0x10000000, RZ, 0xfc, !PT ;  /* 0x1000000003034812 */ /* 0x000fe400078efcff */
[----:B------:R-:W-:Y:S02]  /*869d0*/  LOP3.LUT P4, RZ, R245, 0x4, RZ, 0xc0, !PT ;  /* 0x00000004f5ff7812 */ /* 0x000fe4000788c0ff */
[----:B------:R-:W-:-:S11]  /*869e0*/  LOP3.LUT R3, R3, 0xdfffffff, RZ, 0xc0, !PT ;  /* 0xdfffffff03037812 */ /* 0x000fd600078ec0ff */
[----:B------:R-:W-:Y:S02]  /*869f0*/  @P4 LOP3.LUT R3, R3, 0x20000000, RZ, 0xfc, !PT ;  /* 0x2000000003034812 */ /* 0x000fe400078efcff */
[----:B------:R-:W-:Y:S02]  /*86a00*/  LOP3.LUT P4, RZ, R245, 0x8, RZ, 0xc0, !PT ;  /* 0x00000008f5ff7812 */ /* 0x000fe4000788c0ff */
[----:B--2---:R-:W-:-:S05]  /*86a10*/  PRMT R4, R116, 0x7770, RZ ;  /* 0x0000777074047816 */ /* 0x004fca00000000ff */
[----:B------:R0:W-:Y:S04]  /*86a20*/  @P3 STG.E.U8 desc[UR6][R246.64], R4 ;  /* 0x00000004f6003986 */ /* 0x0001e8000c101106 */
[----:B0-----:R-:W2:Y:S01]  /*86a30*/  LDL.LU.64 R246, [R1+0x1e60] ;  /* 0x001e600001f67983 */ /* 0x001ea20000300a00 */
[----:B------:R-:W-:-:S03]  /*86a40*/  PRMT R4, R116, 0x7771, RZ ;  /* 0x0000777174047816 */ /* 0x000fc600000000ff */
[----:B------:R-:W3:Y:S04]  /*86a50*/  LDL.LU.64 R170, [R1+0x390] ;  /* 0x0003900001aa7983 */ /* 0x000ee80000300a00 */
[----:B------:R-:W4:Y:S04]  /*86a60*/  LDL.LU.64 R172, [R1+0x388] ;  /* 0x0003880001ac7983 */ /* 0x000f280000300a00 */
[----:B------:R-:W2:Y:S04]  /*86a70*/  LDL.LU.64 R174, [R1+0x380] ;  /* 0x0003800001ae7983 */ /* 0x000ea80000300a00 */
[----:B------:R-:W2:Y:S04]  /*86a80*/  LDL.LU.64 R176, [R1+0x378] ;  /* 0x0003780001b07983 */ /* 0x000ea80000300a00 */
[----:B------:R-:W2:Y:S04]  /*86a90*/  LDL.LU.64 R178, [R1+0x370] ;  /* 0x0003700001b27983 */ /* 0x000ea80000300a00 */
[----:B------:R-:W2:Y:S04]  /*86aa0*/  LDL.LU.64 R158, [R1+0x368] ;  /* 0x00036800019e7983 */ /* 0x000ea80000300a00 */
[----:B------:R0:W-:Y:S04]  /*86ab0*/  @P0 STG.E.U8 desc[UR6][R118.64], R4 ;  /* 0x0000000476000986 */ /* 0x0001e8000c101106 */
[----:B0-----:R-:W2:Y:S04]  /*86ac0*/  LDL.LU.64 R118, [R1+0x1e58] ;  /* 0x001e580001767983 */ /* 0x001ea80000300a00 */
[----:B------:R-:W2:Y:S04]  /*86ad0*/  LDL.LU.64 R160, [R1+0x360] ;  /* 0x0003600001a07983 */ /* 0x000ea80000300a00 */
[----:B------:R-:W2:Y:S04]  /*86ae0*/  LDL.LU.64 R162, [R1+0x358] ;  /* 0x0003580001a27983 */ /* 0x000ea80000300a00 */
[----:B------:R-:W2:Y:S01]  /*86af0*/  LDL.LU.64 R164, [R1+0x350] ;  /* 0x0003500001a47983 */ /* 0x000ea20000300a00 */
[----:B------:R-:W-:-:S02]  /*86b00*/  LOP3.LUT R3, R3, 0xbfffffff, RZ, 0xc0, !PT ;  /* 0xbfffffff03037812 */ /* 0x000fc400078ec0ff */
[----:B------:R-:W-:Y:S01]  /*86b10*/  LOP3.LUT R2, R2, 0xfffffffe, RZ, 0xc0, !PT ;  /* 0xfffffffe02027812 */ /* 0x000fe200078ec0ff */
[----:B------:R-:W2:Y:S01]  /*86b20*/  LDL.LU.64 R166, [R1+0x340] ;  /* 0x0003400001a67983 */ /* 0x000ea20000300a00 */
[----:B------:R-:W-:Y:S02]  /*86b30*/  @P4 LOP3.LUT R3, R3, 0x40000000, RZ, 0xfc, !PT ;  /* 0x4000000003034812 */ /* 0x000fe400078efcff */
[----:B------:R-:W-:Y:S01]  /*86b40*/  LOP3.LUT P4, RZ, R245, 0x10, RZ, 0xc0, !PT ;  /* 0x00000010f5ff7812 */ /* 0x000fe2000788c0ff */
[----:B------:R-:W2:Y:S01]  /*86b50*/  LDL.LU.64 R168, [R1+0x338] ;  /* 0x0003380001a87983 */ /* 0x000ea20000300a00 */
[----:B------:R-:W-:-:S11]  /*86b60*/  LOP3.LUT R3, R3, 0x7fffffff, RZ, 0xc0, !PT ;  /* 0x7fffffff03037812 */ /* 0x000fd600078ec0ff */
[----:B------:R-:W-:Y:S02]  /*86b70*/  @P4 LOP3.LUT R3, R3, 0x80000000, RZ, 0xfc, !PT ;  /* 0x8000000003034812 */ /* 0x000fe400078efcff */
[----:B------:R-:W-:-:S13]  /*86b80*/  LOP3.LUT P4, RZ, R245, 0x20, RZ, 0xc0, !PT ;  /* 0x00000020f5ff7812 */ /* 0x000fda000788c0ff */
[----:B------:R-:W-:Y:S02]  /*86b90*/  @P4 LOP3.LUT R2, R2, 0x1, RZ, 0xfc, !PT ;  /* 0x0000000102024812 */ /* 0x000fe400078efcff */
[----:B------:R-:W-:Y:S02]  /*86ba0*/  LOP3.LUT P4, RZ, R245, 0x40, RZ, 0xc0, !PT ;  /* 0x00000040f5ff7812 */ /* 0x000fe4000788c0ff */
[----:B------:R-:W-:-:S11]  /*86bb0*/  LOP3.LUT R2, R2, 0xfffffffd, RZ, 0xc0, !PT ;  /* 0xfffffffd02027812 */ /* 0x000fd600078ec0ff */
[----:B------:R-:W-:Y:S02]  /*86bc0*/  @P4 LOP3.LUT R2, R2, 0x2, RZ, 0xfc, !PT ;  /* 0x0000000202024812 */ /* 0x000fe400078efcff */
[C---:B------:R-:W-:Y:S02]  /*86bd0*/  LOP3.LUT P4, RZ, R245.reuse, 0x80, RZ, 0xc0, !PT ;  /* 0x00000080f5ff7812 */ /* 0x040fe4000788c0ff */
[----:B------:R-:W-:Y:S02]  /*86be0*/  LOP3.LUT R2, R2, 0xfffffffb, RZ, 0xc0, !PT ;  /* 0xfffffffb02027812 */ /* 0x000fe400078ec0ff */
[C---:B------:R-:W-:Y:S02]  /*86bf0*/  LOP3.LUT P1, RZ, R245.reuse, 0x1000, RZ, 0xc0, !PT ;  /* 0x00001000f5ff7812 */ /* 0x040fe4000782c0ff */
[----:B------:R-:W-:Y:S02]  /*86c00*/  LOP3.LUT P2, RZ, R245, 0x800, RZ, 0xc0, !PT ;  /* 0x00000800f5ff7812 */ /* 0x000fe4000784c0ff */
[----:B------:R-:W-:-:S05]  /*86c10*/  PRMT R4, R117, 0x7770, RZ ;  /* 0x0000777075047816 */ /* 0x000fca00000000ff */
[----:B------:R-:W-:Y:S02]  /*86c20*/  @P4 LOP3.LUT R2, R2, 0x4, RZ, 0xfc, !PT ;  /* 0x0000000402024812 */ /* 0x000fe400078efcff */
[C---:B------:R-:W-:Y:S02]  /*86c30*/  LOP3.LUT P4, RZ, R245.reuse, 0x100, RZ, 0xc0, !PT ;  /* 0x00000100f5ff7812 */ /* 0x040fe4000788c0ff */
[----:B------:R-:W-:Y:S02]  /*86c40*/  LOP3.LUT P3, RZ, R245, 0x400, RZ, 0xc0, !PT ;  /* 0x00000400f5ff7812 */ /* 0x000fe4000786c0ff */
[----:B------:R-:W-:-:S09]  /*86c50*/  LOP3.LUT R2, R2, 0xfffffff7, RZ, 0xc0, !PT ;  /* 0xfffffff702027812 */ /* 0x000fd200078ec0ff */
[----:B------:R-:W-:Y:S02]  /*86c60*/  @P4 LOP3.LUT R2, R2, 0x8, RZ, 0xfc, !PT ;  /* 0x0000000802024812 */ /* 0x000fe400078efcff */
[----:B------:R-:W-:Y:S01]  /*86c70*/  LOP3.LUT P4, RZ, R245, 0x200, RZ, 0xc0, !PT ;  /* 0x00000200f5ff7812 */ /* 0x000fe2000788c0ff */
[----:B---3--:R0:W-:Y:S02]  /*86c80*/  @P1 STG.E.U8 desc[UR6][R170.64], R4 ;  /* 0x00000004aa001986 */ /* 0x0081e4000c101106 */
[----:B0-----:R-:W-:Y:S02]  /*86c90*/  PRMT R4, R117, 0x7771, RZ ;  /* 0x0000777175047816 */ /* 0x001fe400000000ff */
[----:B------:R-:W3:Y:S04]  /*86ca0*/  LDL.LU.64 R170, [R1+0x330] ;  /* 0x0003300001aa7983 */ /* 0x000ee80000300a00 */
[----:B----4-:R0:W-:Y:S04]  /*86cb0*/  @P2 STG.E.U8 desc[UR6][R172.64], R4 ;  /* 0x00000004ac002986 */ /* 0x0101e8000c101106 */
[----:B0-----:R-:W4:Y:S01]  /*86cc0*/  LDL.LU.64 R172, [R1+0x328] ;  /* 0x0003280001ac7983 */ /* 0x001f220000300a00 */
[----:B--2---:R-:W-:-:S05]  /*86cd0*/  PRMT R4, R118, 0x7770, RZ ;  /* 0x0000777076047816 */ /* 0x004fca00000000ff */
[----:B------:R0:W-:Y:S02]  /*86ce0*/  @P3 STG.E.U8 desc[UR6][R174.64], R4 ;  /* 0x00000004ae003986 */ /* 0x0001e4000c101106 */
[----:B0-----:R-:W-:Y:S02]  /*86cf0*/  PRMT R4, R118, 0x7771, RZ ;  /* 0x0000777176047816 */ /* 0x001fe400000000ff */
[----:B------:R-:W2:Y:S04]  /*86d00*/  LDL.LU.64 R174, [R1+0x320] ;  /* 0x0003200001ae7983 */ /* 0x000ea80000300a00 */
        /* <DEDUP_REMOVED lines=10> */
[----:B0-----:R-:W-:-:S11]  /*86db0*/  PRMT R4, R116, 0x7772, RZ ;  /* 0x0000777274047816 */ /* 0x001fd600000000ff */
[----:B------:R-:W-:Y:S01]  /*86dc0*/  @P4 STG.E.U8 desc[UR6][R160.64], R4 ;  /* 0x00000004a0004986 */ /* 0x000fe2000c101106 */
[----:B------:R-:W-:Y:S02]  /*86dd0*/  LOP3.LUT P4, RZ, R2, 0x1, RZ, 0xc0, !PT ;  /* 0x0000000102ff7812 */ /* 0x000fe4000788c0ff */
[----:B------:R-:W-:Y:S02]  /*86de0*/  PRMT R116, R116, 0x7773, RZ ;  /* 0x0000777374747816 */ /* 0x000fe400000000ff */
[----:B------:R-:W-:-:S09]  /*86df0*/  PRMT R2, R117, 0x7772, RZ ;  /* 0x0000777275027816 */ /* 0x000fd200000000ff */
[----:B------:R-:W-:Y:S01]  /*86e00*/  @P4 STG.E.U8 desc[UR6][R162.64], R116 ;  /* 0x00000074a2004986 */ /* 0x000fe2000c101106 */
[----:B------:R-:W-:Y:S02]  /*86e10*/  LOP3.LUT P4, RZ, R3, 0x80000000, RZ, 0xc0, !PT ;  /* 0x8000000003ff7812 */ /* 0x000fe4000788c0ff */
[----:B------:R-:W-:-:S11]  /*86e20*/  PRMT R117, R117, 0x7773, RZ ;  /* 0x0000777375757816 */ /* 0x000fd600000000ff */
[----:B------:R-:W-:Y:S01]  /*86e30*/  @P4 STG.E.U8 desc[UR6][R164.64], R2 ;  /* 0x00000002a4004986 */ /* 0x000fe2000c101106 */
[----:B------:R-:W-:-:S13]  /*86e40*/  LOP3.LUT P4, RZ, R3, 0x40000000, RZ, 0xc0, !PT ;  /* 0x4000000003ff7812 */ /* 0x000fda000788c0ff */
[----:B------:R0:W-:Y:S04]  /*86e50*/  @P4 STG.E.U8 desc[UR6][R112.64], R117 ;  /* 0x0000007570004986 */ /* 0x0001e8000c101106 */
[----:B0-----:R-:W2:Y:S01]  /*86e60*/  LDL.LU.64 R112, [R1+0x1e50] ;  /* 0x001e500001707983 */ /* 0x001ea20000300a00 */
[----:B------:R-:W-:Y:S02]  /*86e70*/  LOP3.LUT P4, RZ, R3, 0x20000000, RZ, 0xc0, !PT ;  /* 0x2000000003ff7812 */ /* 0x000fe4000788c0ff */
[----:B------:R-:W-:Y:S02]  /*86e80*/  PRMT R2, R118, 0x7772, RZ ;  /* 0x0000777276027816 */ /* 0x000fe400000000ff */
[----:B------:R-:W-:Y:S02]  /*86e90*/  LOP3.LUT P5, RZ, R245, 0x1, RZ, 0xc0, !PT ;  /* 0x00000001f5ff7812 */ /* 0x000fe400078ac0ff */
[----:B------:R-:W-:-:S07]  /*86ea0*/  LOP3.LUT P6, RZ, R246, 0x80000000, RZ, 0xc0, !PT ;  /* 0x80000000f6ff7812 */ /* 0x000fce00078cc0ff */
[----:B------:R0:W-:Y:S01]  /*86eb0*/  @P4 STG.E.U8 desc[UR6][R166.64], R2 ;  /* 0x00000002a6004986 */ /* 0x0001e2000c101106 */
[----:B------:R-:W-:Y:S02]  /*86ec0*/  LOP3.LUT P4, RZ, R3, 0x10000000, RZ, 0xc0, !PT ;  /* 0x1000000003ff7812 */ /* 0x000fe4000788c0ff */
[----:B------:R-:W-:Y:S02]  /*86ed0*/  LOP3.LUT P0, RZ, R246, 0x40000000, RZ, 0xc0, !PT ;  /* 0x40000000f6ff7812 */ /* 0x000fe4000780c0ff */
[----:B------:R-:W-:Y:S02]  /*86ee0*/  PRMT R118, R118, 0x7773, RZ ;  /* 0x0000777376767816 */ /* 0x000fe400000000ff */
[----:B------:R-:W-:Y:S02]  /*86ef0*/  LOP3.LUT P1, RZ, R246, 0x20000000, RZ, 0xc0, !PT ;  /* 0x20000000f6ff7812 */ /* 0x000fe4000782c0ff */
[----:B0-----:R-:W-:-:S05]  /*86f00*/  PRMT R2, R119, 0x7772, RZ ;  /* 0x0000777277027816 */ /* 0x001fca00000000ff */
[----:B------:R-:W-:Y:S01]  /*86f10*/  @P4 STG.E.U8 desc[UR6][R168.64], R118 ;  /* 0x00000076a8004986 */ /* 0x000fe2000c101106 */
[----:B------:R-:W-:Y:S02]  /*86f20*/  PRMT R119, R119, 0x7773, RZ ;  /* 0x0000777377777816 */ /* 0x000fe400000000ff */
[C---:B------:R-:W-:Y:S02]  /*86f30*/  LOP3.LUT P2, RZ, R246.reuse, 0x10000000, RZ, 0xc0, !PT ;  /* 0x10000000f6ff7812 */ /* 0x040fe4000784c0ff */
[----:B------:R-:W-:Y:S01]  /*86f40*/  LOP3.LUT P3, RZ, R246, 0x8000000, RZ, 0xc0, !PT ;  /* 0x08000000f6ff7812 */ /* 0x000fe2000786c0ff */
[----:B---3--:R2:W-:Y:S04]  /*86f50*/  @P5 STG.E.U8 desc[UR6][R170.64], R2 ;  /* 0x00000002aa005986 */ /* 0x0085e8000c101106 */
[----:B----4-:R-:W-:Y:S01]  /*86f60*/  @P6 STG.E.U8 desc[UR6][R172.64], R119 ;  /* 0x00000077ac006986 */ /* 0x010fe2000c101106 */
[----:B--2---:R-:W-:-:S05]  /*86f70*/  PRMT R2, R112, 0x7770, RZ ;  /* 0x0000777070027816 */ /* 0x004fca00000000ff */
[----:B------:R0:W-:Y:S02]  /*86f80*/  @P0 STG.E.U8 desc[UR6][R174.64], R2 ;  /* 0x00000002ae000986 */ /* 0x0001e4000c101106 */
[----:B0-----:R-:W-:-:S05]  /*86f90*/  PRMT R2, R112, 0x7771, RZ ;  /* 0x0000777170027816 */ /* 0x001fca00000000ff */
        /* <DEDUP_REMOVED lines=32> */
[----:B------:R-:W-:Y:S02]  /*871a0*/  LOP3.LUT R3, R3, 0xfdffffff, RZ, 0xc0, !PT ;  /* 0xfdffffff03037812 */ /* 0x000fe400078ec0ff */
[----:B------:R-:W-:-:S09]  /*871b0*/  LOP3.LUT P0, RZ, R246, 0x4000000, RZ, 0xc0, !PT ;  /* 0x04000000f6ff7812 */ /* 0x000fd2000780c0ff */
[----:B------:R-:W-:Y:S02]  /*871c0*/  @P4 LOP3.LUT R3, R3, 0x2000000, RZ, 0xfc, !PT ;  /* 0x0200000003034812 */ /* 0x000fe400078efcff */
[C---:B------:R-:W-:Y:S02]  /*871d0*/  LOP3.LUT P4, RZ, R246.reuse, 0x100000, RZ, 0xc0, !PT ;  /* 0x00100000f6ff7812 */ /* 0x040fe4000788c0ff */
[----:B------:R-:W-:Y:S02]  /*871e0*/  LOP3.LUT R3, R3, 0xfbffffff, RZ, 0xc0, !PT ;  /* 0xfbffffff03037812 */ /* 0x000fe400078ec0ff */
[C---:B------:R-:W-:Y:S02]  /*871f0*/  LOP3.LUT P1, RZ, R246.reuse, 0x2000000, RZ, 0xc0, !PT ;  /* 0x02000000f6ff7812 */ /* 0x040fe4000782c0ff */
[----:B------:R-:W-:-:S07]  /*87200*/  LOP3.LUT P2, RZ, R246, 0x1000000, RZ, 0xc0, !PT ;  /* 0x01000000f6ff7812 */ /* 0x000fce000784c0ff */
[----:B------:R-:W-:Y:S02]  /*87210*/  @P4 LOP3.LUT R3, R3, 0x4000000, RZ, 0xfc, !PT ;  /* 0x0400000003034812 */ /* 0x000fe400078efcff */
[C---:B------:R-:W-:Y:S02]  /*87220*/  LOP3.LUT P4, RZ, R246.reuse, 0x200000, RZ, 0xc0, !PT ;  /* 0x00200000f6ff7812 */ /* 0x040fe4000788c0ff */
[----:B------:R-:W-:Y:S02]  /*87230*/  LOP3.LUT P3, RZ, R246, 0x800000, RZ, 0xc0, !PT ;  /* 0x00800000f6ff7812 */ /* 0x000fe4000786c0ff */
[----:B------:R-:W-:-:S09]  /*87240*/  LOP3.LUT R3, R3, 0xf7ffffff, RZ, 0xc0, !PT ;  /* 0xf7ffffff03037812 */ /* 0x000fd200078ec0ff */
[----:B------:R-:W-:Y:S02]  /*87250*/  @P4 LOP3.LUT R3, R3, 0x8000000, RZ, 0xfc, !PT ;  /* 0x0800000003034812 */ /* 0x000fe400078efcff */
[----:B------:R-:W-:Y:S02]  /*87260*/  LOP3.LUT P4, RZ, R246, 0x400000, RZ, 0xc0, !PT ;  /* 0x00400000f6ff7812 */ /* 0x000fe4000788c0ff */
[----:B--2---:R-:W-:-:S05]  /*87270*/  PRMT R2, R114, 0x7770, RZ ;  /* 0x0000777072027816 */ /* 0x004fca00000000ff */
[----:B---3--:R0:W-:Y:S02]  /*87280*/  @P0 STG.E.U8 desc[UR6][R166.64], R2 ;  /* 0x00000002a6000986 */ /* 0x0081e4000c101106 */
[----:B0-----:R-:W-:Y:S02]  /*87290*/  PRMT R2, R114, 0x7771, RZ ;  /* 0x0000777172027816 */ /* 0x001fe400000000ff */
[----:B------:R-:W2:Y:S04]  /*872a0*/  LDL.LU.64 R166, [R1+0x2a0] ;  /* 0x0002a00001a67983 */ /* 0x000ea80000300a00 */
[----:B----4-:R0:W-:Y:S02]  /*872b0*/  @P1 STG.E.U8 desc[UR6][R168.64], R2 ;  /* 0x00000002a8001986 */ /* 0x0101e4000c101106 */
[----:B0-----:R-:W-:-:S02]  /*872c0*/  PRMT R2, R115, 0x7770, RZ ;  /* 0x0000777073027816 */ /* 0x001fc400000000ff */
[----:B------:R-:W3:Y:S04]  /*872d0*/  LDL.LU.64 R168, [R1+0x298] ;  /* 0x0002980001a87983 */ /* 0x000ee80000300a00 */
[----:B------:R0:W-:Y:S02]  /*872e0*/  @P2 STG.E.U8 desc[UR6][R170.64], R2 ;  /* 0x00000002aa002986 */ /* 0x0001e4000c101106 */
[----:B0-----:R-:W-:Y:S02]  /*872f0*/  PRMT R2, R115, 0x7771, RZ ;  /* 0x0000777173027816 */ /* 0x001fe400000000ff */
[----:B------:R-:W4:Y:S04]  /*87300*/  LDL.LU.64 R170, [R1+0x290] ;  /* 0x0002900001aa7983 */ /* 0x000f280000300a00 */
[----:B------:R0:W-:Y:S02]  /*87310*/  @P3 STG.E.U8 desc[UR6][R172.64], R2 ;  /* 0x00000002ac003986 */ /* 0x0001e4000c101106 */
[----:B0-----:R-:W-:-:S02]  /*87320*/  PRMT R2, R112, 0x7772, RZ ;  /* 0x0000777270027816 */ /* 0x001fc400000000ff */
[----:B------:R-:W4:Y:S04]  /*87330*/  LDL.LU.64 R172, [R1+0x288] ;  /* 0x0002880001ac7983 */ /* 0x000f280000300a00 */
[----:B------:R0:W-:Y:S01]  /*87340*/  @P4 STG.E.U8 desc[UR6][R174.64], R2 ;  /* 0x00000002ae004986 */ /* 0x0001e2000c101106 */
[----:B------:R-:W-:Y:S02]  /*87350*/  LOP3.LUT P4, RZ, R3, 0x8000000, RZ, 0xc0, !PT ;  /* 0x0800000003ff7812 */ /* 0x000fe4000788c0ff */
[----:B------:R-:W-:Y:S02]  /*87360*/  PRMT R112, R112, 0x7773, RZ ;  /* 0x0000777370707816 */ /* 0x000fe400000000ff */
[----:B0-----:R-:W-:Y:S01]  /*87370*/  PRMT R2, R113, 0x7772, RZ ;  /* 0x0000777271027816 */ /* 0x001fe200000000ff */
[----:B------:R-:W4:Y:S08]  /*87380*/  LDL.LU.64 R174, [R1+0x280] ;  /* 0x0002800001ae7983 */ /* 0x000f300000300a00 */
[----:B------:R0:W-:Y:S01]  /*87390*/  @P4 STG.E.U8 desc[UR6][R176.64], R112 ;  /* 0x00000070b0004986 */ /* 0x0001e2000c101106 */
[----:B------:R-:W-:-:S02]  /*873a0*/  LOP3.LUT P4, RZ, R3, 0x4000000, RZ, 0xc0, !PT ;  /* 0x0400000003ff7812 */ /* 0x000fc4000788c0ff */
[----:B------:R-:W-:Y:S01]  /*873b0*/  PRMT R113, R113, 0x7773, RZ ;  /* 0x0000777371717816 */ /* 0x000fe200000000ff */
[----:B0-----:R-:W4:Y:S10]  /*873c0*/  LDL.LU.64 R176, [R1+0x278] ;  /* 0x0002780001b07983 */ /* 0x001f340000300a00 */
[----:B------:R0:W-:Y:S01]  /*873d0*/  @P4 STG.E.U8 desc[UR6][R178.64], R2 ;  /* 0x00000002b2004986 */ /* 0x0001e2000c101106 */
[----:B------:R-:W-:-:S02]  /*873e0*/  LOP3.LUT P4, RZ, R3, 0x2000000, RZ, 0xc0, !PT ;  /* 0x0200000003ff7812 */ /* 0x000fc4000788c0ff */
[----:B0-----:R-:W-:Y:S01]  /*873f0*/  PRMT R2, R114, 0x7772, RZ ;  /* 0x0000777272027816 */ /* 0x001fe200000000ff */
[----:B------:R-:W4:Y:S10]  /*87400*/  LDL.LU.64 R178, [R1+0x270] ;  /* 0x0002700001b27983 */ /* 0x000f340000300a00 */
[----:B------:R-:W-:Y:S01]  /*87410*/  @P4 STG.E.U8 desc[UR6][R160.64], R113 ;  /* 0x00000071a0004986 */ /* 0x000fe2000c101106 */
[----:B------:R-:W-:-:S02]  /*87420*/  LOP3.LUT P4, RZ, R3, 0x1000000, RZ, 0xc0, !PT ;  /* 0x0100000003ff7812 */ /* 0x000fc4000788c0ff */
[----:B------:R-:W-:-:S11]  /*87430*/  PRMT R114, R114, 0x7773, RZ ;  /* 0x0000777372727816 */ /* 0x000fd600000000ff */
[----:B------:R0:W-:Y:S01]  /*87440*/  @P4 STG.E.U8 desc[UR6][R108.64], R2 ;  /* 0x000000026c004986 */ /* 0x0001e2000c101106 */
[----:B------:R-:W-:-:S03]  /*87450*/  LOP3.LUT P4, RZ, R3, 0x800000, RZ, 0xc0, !PT ;  /* 0x0080000003ff7812 */ /* 0x000fc6000788c0ff */
[----:B0-----:R-:W2:Y:S10]  /*87460*/  LDL.LU.64 R108, [R1+0x1e40] ;  /* 0x001e4000016c7983 */ /* 0x001eb40000300a00 */
[----:B------:R-:W-:Y:S01]  /*87470*/  @P4 STG.E.U8 desc[UR6][R162.64], R114 ;  /* 0x00000072a2004986 */ /* 0x000fe2000c101106 */
[----:B------:R-:W-:-:S02]  /*87480*/  LOP3.LUT P4, RZ, R3, 0x400000, RZ, 0xc0, !PT ;  /* 0x0040000003ff7812 */ /* 0x000fc4000788c0ff */
[----:B------:R-:W-:-:S11]  /*87490*/  PRMT R2, R115, 0x7772, RZ ;  /* 0x0000777273027816 */ /* 0x000fd600000000ff */
[----:B------:R0:W-:Y:S04]  /*874a0*/  @P4 STG.E.U8 desc[UR6][R110.64], R2 ;  /* 0x000000026e004986 */ /* 0x0001e8000c101106 */
[----:B0-----:R-:W4:Y:S01]  /*874b0*/  LDL.LU.64 R110, [R1+0x1e38] ;  /* 0x001e3800016e7983 */ /* 0x001f220000300a00 */
[----:B------:R-:W-:Y:S02]  /*874c0*/  LOP3.LUT P4, RZ, R3, 0x200000, RZ, 0xc0, !PT ;  /* 0x0020000003ff7812 */ /* 0x000fe4000788c0ff */
[----:B------:R-:W-:Y:S02]  /*874d0*/  PRMT R115, R115, 0x7773, RZ ;  /* 0x0000777373737816 */ /* 0x000fe400000000ff */
[----:B------:R-:W-:-:S09]  /*874e0*/  LOP3.LUT P5, RZ, R246, 0x2000, RZ, 0xc0, !PT ;  /* 0x00002000f6ff7812 */ /* 0x000fd200078ac0ff */
[----:B------:R-:W-:Y:S01]  /*874f0*/  @P4 STG.E.U8 desc[UR6][R164.64], R115 ;  /* 0x00000073a4004986 */ /* 0x000fe2000c101106 */
[----:B------:R-:W-:Y:S02]  /*87500*/  LOP3.LUT P4, RZ, R3, 0x100000, RZ, 0xc0, !PT ;  /* 0x0010000003ff7812 */ /* 0x000fe4000788c0ff */
[C---:B------:R-:W-:Y:S02]  /*87510*/  LOP3.LUT P6, RZ, R246.reuse, 0x1000, RZ, 0xc0, !PT ;  /* 0x00001000f6ff7812 */ /* 0x040fe400078cc0ff */
[C---:B------:R-:W-:Y:S02]  /*87520*/  LOP3.LUT P0, RZ, R246.reuse, 0x800, RZ, 0xc0, !PT ;  /* 0x00000800f6ff7812 */ /* 0x040fe4000780c0ff */
[C---:B------:R-:W-:Y:S02]  /*87530*/  LOP3.LUT P1, RZ, R246.reuse, 0x400, RZ, 0xc0, !PT ;  /* 0x00000400f6ff7812 */ /* 0x040fe4000782c0ff */
[C---:B------:R-:W-:Y:S02]  /*87540*/  LOP3.LUT P2, RZ, R246.reuse, 0x200, RZ, 0xc0, !PT ;  /* 0x00000200f6ff7812 */ /* 0x040fe4000784c0ff */
[----:B------:R-:W-:-:S02]  /*87550*/  LOP3.LUT P3, RZ, R246, 0x100, RZ, 0xc0, !PT ;  /* 0x00000100f6ff7812 */ /* 0x000fc4000786c0ff */
[----:B------:R-:W-:Y:S02]  /*87560*/  LOP3.LUT R3, R3, 0xffffefff, RZ, 0xc0, !PT ;  /* 0xffffefff03037812 */ /* 0x000fe400078ec0ff */
[----:B--2---:R-:W-:-:S05]  /*87570*/  PRMT R2, R108, 0x7770, RZ ;  /* 0x000077706c027816 */ /* 0x004fca00000000ff */
[----:B------:R0:W-:Y:S02]  /*87580*/  @P4 STG.E.U8 desc[UR6][R166.64], R2 ;  /* 0x00000002a6004986 */ /* 0x0001e4000c101106 */
[----:B0-----:R-:W-:-:S05]  /*87590*/  PRMT R2, R108, 0x7771, RZ ;  /* 0x000077716c027816 */ /* 0x001fca00000000ff */
[----:B---3--:R0:W-:Y:S02]  /*875a0*/  @P5 STG.E.U8 desc[UR6][R168.64], R2 ;  /* 0x00000002a8005986 */ /* 0x0081e4000c101106 */
[C---:B0-----:R-:W-:Y:S02]  /*875b0*/  PRMT R2, R109.reuse, 0x7770, RZ ;  /* 0x000077706d027816 */ /* 0x041fe400000000ff */
[----:B------:R-:W2:Y:S04]  /*875c0*/  LDL.LU.64 R168, [R1+0x268] ;  /* 0x0002680001a87983 */ /* 0x000ea80000300a00 */
[----:B----4-:R0:W-:Y:S02]  /*875d0*/  @P6 STG.E.U8 desc[UR6][R170.64], R2 ;  /* 0x00000002aa006986 */ /* 0x0101e4000c101106 */
[----:B0-----:R-:W-:-:S02]  /*875e0*/  PRMT R2, R109, 0x7771, RZ ;  /* 0x000077716d027816 */ /* 0x001fc400000000ff */
[----:B------:R-:W3:Y:S04]  /*875f0*/  LDL.LU.64 R170, [R1+0x260] ;  /* 0x0002600001aa7983 */ /* 0x000ee80000300a00 */
        /* <DEDUP_REMOVED lines=8> */
[----:B------:R-:W-:-:S05]  /*87680*/  PRMT R2, R111, 0x7770, RZ ;  /* 0x000077706f027816 */ /* 0x000fca00000000ff */
[----:B------:R0:W-:Y:S04]  /*87690*/  @P3 STG.E.U8 desc[UR6][R178.64], R2 ;  /* 0x00000002b2003986 */ /* 0x0001e8000c101106 */
[----:B0-----:R-:W4:Y:S04]  /*876a0*/  LDL.LU.64 R178, [R1+0x238] ;  /* 0x0002380001b27983 */ /* 0x001f280000300a00 */
[----:B------:R-:W4:Y:S01]  /*876b0*/  LDL.LU.64 R158, [R1+0x230] ;  /* 0x00023000019e7983 */ /* 0x000f220000300a00 */
[----:B------:R-:W-:Y:S02]  /*876c0*/  LOP3.LUT P4, RZ, R247, 0x8000000, RZ, 0xc0, !PT ;  /* 0x08000000f7ff7812 */ /* 0x000fe4000788c0ff */
[C---:B------:R-:W-:Y:S01]  /*876d0*/  LOP3.LUT P0, RZ, R246.reuse, 0x80, RZ, 0xc0, !PT ;  /* 0x00000080f6ff7812 */ /* 0x040fe2000780c0ff */
[----:B------:R-:W4:Y:S01]  /*876e0*/  LDL.LU.64 R160, [R1+0x220] ;  /* 0x0002200001a07983 */ /* 0x000f220000300a00 */
[----:B------:R-:W-:-:S02]  /*876f0*/  LOP3.LUT P1, RZ, R246, 0x40, RZ, 0xc0, !PT ;  /* 0x00000040f6ff7812 */ /* 0x000fc4000782c0ff */
[----:B------:R-:W-:Y:S01]  /*87700*/  PRMT R2, R111, 0x7771, RZ ;  /* 0x000077716f027816 */ /* 0x000fe200000000ff */
[----:B------:R-:W4:Y:S01]  /*87710*/  LDL.LU.64 R162, [R1+0x218] ;  /* 0x0002180001a27983 */ /* 0x000f220000300a00 */
[C---:B------:R-:W-:Y:S02]  /*87720*/  LOP3.LUT P2, RZ, R246.reuse, 0x20, RZ, 0xc0, !PT ;  /* 0x00000020f6ff7812 */ /* 0x040fe4000784c0ff */
[----:B------:R-:W-:Y:S01]  /*87730*/  LOP3.LUT P3, RZ, R246, 0x10, RZ, 0xc0, !PT ;  /* 0x00000010f6ff7812 */ /* 0x000fe2000786c0ff */
[----:B------:R-:W4:Y:S02]  /*87740*/  LDL.LU.64 R164, [R1+0x210] ;  /* 0x0002100001a47983 */ /* 0x000f240000300a00 */
[----:B------:R-:W-:Y:S02]  /*87750*/  @P4 LOP3.LUT R3, R3, 0x1000, RZ, 0xfc, !PT ;  /* 0x0000100003034812 */ /* 0x000fe400078efcff */
[----:B------:R-:W-:Y:S01]  /*87760*/  LOP3.LUT P4, RZ, R247, 0x10000000, RZ, 0xc0, !PT ;  /* 0x10000000f7ff7812 */ /* 0x000fe2000788c0ff */
[----:B------:R-:W4:Y:S01]  /*87770*/  LDL.LU.64 R166, [R1+0x208] ;  /* 0x0002080001a67983 */ /* 0x000f220000300a00 */
        /* <DEDUP_REMOVED lines=21> */
[----:B--2---:R0:W-:Y:S02]  /*878d0*/  @P0 STG.E.U8 desc[UR6][R168.64], R2 ;  /* 0x00000002a8000986 */ /* 0x0041e4000c101106 */
[C---:B0-----:R-:W-:Y:S02]  /*878e0*/  PRMT R2, R108.reuse, 0x7772, RZ ;  /* 0x000077726c027816 */ /* 0x041fe400000000ff */
[----:B------:R-:W2:Y:S01]  /*878f0*/  LDL.LU.64 R168, [R1+0x200] ;  /* 0x0002000001a87983 */ /* 0x000ea20000300a00 */
[----:B------:R-:W-:-:S03]  /*87900*/  PRMT R108, R108, 0x7773, RZ ;  /* 0x000077736c6c7816 */ /* 0x000fc600000000ff */
[----:B---3--:R0:W-:Y:S02]  /*87910*/  @P1 STG.E.U8 desc[UR6][R170.64], R2 ;  /* 0x00000002aa001986 */ /* 0x0081e4000c101106 */
[C---:B0-----:R-:W-:Y:S02]  /*87920*/  PRMT R2, R109.reuse, 0x7772, RZ ;  /* 0x000077726d027816 */ /* 0x041fe400000000ff */
[----:B------:R-:W3:Y:S01]  /*87930*/  LDL.LU.64 R170, [R1+0x1f8] ;  /* 0x0001f80001aa7983 */ /* 0x000ee20000300a00 */
[----:B------:R-:W-:-:S03]  /*87940*/  PRMT R109, R109, 0x7773, RZ ;  /* 0x000077736d6d7816 */ /* 0x000fc600000000ff */
[----:B----4-:R0:W-:Y:S04]  /*87950*/  @P2 STG.E.U8 desc[UR6][R172.64], R108 ;  /* 0x0000006cac002986 */ /* 0x0101e8000c101106 */
[----:B0-----:R-:W4:Y:S04]  /*87960*/  LDL.LU.64 R172, [R1+0x1f0] ;  /* 0x0001f00001ac7983 */ /* 0x001f280000300a00 */
[----:B------:R0:W-:Y:S04]  /*87970*/  @P3 STG.E.U8 desc[UR6][R174.64], R2 ;  /* 0x00000002ae003986 */ /* 0x0001e8000c101106 */
[----:B------:R-:W-:Y:S01]  /*87980*/  @P4 STG.E.U8 desc[UR6][R176.64], R109 ;  /* 0x0000006db0004986 */ /* 0x000fe2000c101106 */
[----:B------:R-:W-:-:S02]  /*87990*/  LOP3.LUT P4, RZ, R3, 0x80000, RZ, 0xc0, !PT ;  /* 0x0008000003ff7812 */ /* 0x000fc4000788c0ff */
[----:B0-----:R-:W-:-:S11]  /*879a0*/  PRMT R2, R110, 0x7772, RZ ;  /* 0x000077726e027816 */ /* 0x001fd600000000ff */
[----:B------:R0:W-:Y:S01]  /*879b0*/  @P4 STG.E.U8 desc[UR6][R104.64], R2 ;  /* 0x0000000268004986 */ /* 0x0001e2000c101106 */
[----:B------:R-:W-:-:S03]  /*879c0*/  LOP3.LUT P4, RZ, R3, 0x40000, RZ, 0xc0, !PT ;  /* 0x0004000003ff7812 */ /* 0x000fc6000788c0ff */
[----:B0-----:R-:W2:Y:S01]  /*879d0*/  LDL.LU.64 R104, [R1+0x1e30] ;  /* 0x001e300001687983 */ /* 0x001ea20000300a00 */
[----:B------:R-:W-:Y:S02]  /*879e0*/  PRMT R110, R110, 0x7773, RZ ;  /* 0x000077736e6e7816 */ /* 0x000fe400000000ff */
[----:B------:R-:W-:Y:S01]  /*879f0*/  PRMT R2, R111, 0x7772, RZ ;  /* 0x000077726f027816 */ /* 0x000fe200000000ff */
[----:B------:R-:W4:Y:S06]  /*87a00*/  LDL.LU.64 R174, [R1+0x1e8] ;  /* 0x0001e80001ae7983 */ /* 0x000f2c0000300a00 */
[----:B------:R0:W-:Y:S01]  /*87a10*/  @P4 STG.E.U8 desc[UR6][R178.64], R110 ;  /* 0x0000006eb2004986 */ /* 0x0001e2000c101106 */
[----:B------:R-:W-:-:S02]  /*87a20*/  LOP3.LUT P4, RZ, R3, 0x20000, RZ, 0xc0, !PT ;  /* 0x0002000003ff7812 */ /* 0x000fc4000788c0ff */
[----:B------:R-:W-:Y:S01]  /*87a30*/  PRMT R111, R111, 0x7773, RZ ;  /* 0x000077736f6f7816 */ /* 0x000fe200000000ff */
[----:B------:R-:W4:Y:S04]  /*87a40*/  LDL.LU.64 R176, [R1+0x1e0] ;  /* 0x0001e00001b07983 */ /* 0x000f280000300a00 */
[----:B0-----:R-:W4:Y:S06]  /*87a50*/  LDL.LU.64 R178, [R1+0x1d8] ;  /* 0x0001d80001b27983 */ /* 0x001f2c0000300a00 */
        /* <DEDUP_REMOVED lines=20> */
[----:B---3--:R-:W-:-:S05]  /*87ba0*/  PRMT R2, R106, 0x7770, RZ ;  /* 0x000077706a027816 */ /* 0x008fca00000000ff */
[----:B------:R0:W-:Y:S02]  /*87bb0*/  @P5 STG.E.U8 desc[UR6][R168.64], R2 ;  /* 0x00000002a8005986 */ /* 0x0001e4000c101106 */
[----:B0-----:R-:W-:-:S05]  /*87bc0*/  PRMT R2, R106, 0x7771, RZ ;  /* 0x000077716a027816 */ /* 0x001fca00000000ff */
[----:B------:R0:W-:Y:S02]  /*87bd0*/  @P6 STG.E.U8 desc[UR6][R170.64], R2 ;  /* 0x00000002aa006986 */ /* 0x0001e4000c101106 */
[C---:B0-----:R-:W-:Y:S02]  /*87be0*/  PRMT R2, R107.reuse, 0x7770, RZ ;  /* 0x000077706b027816 */ /* 0x041fe400000000ff */
[----:B------:R-:W2:Y:S04]  /*87bf0*/  LDL.LU.64 R170, [R1+0x1d0] ;  /* 0x0001d00001aa7983 */ /* 0x000ea80000300a00 */
[----:B----4-:R0:W-:Y:S02]  /*87c00*/  @P0 STG.E.U8 desc[UR6][R172.64], R2 ;  /* 0x00000002ac000986 */ /* 0x0101e4000c101106 */
[----:B0-----:R-:W-:-:S02]  /*87c10*/  PRMT R2, R107, 0x7771, RZ ;  /* 0x000077716b027816 */ /* 0x001fc400000000ff */
[----:B------:R-:W3:Y:S04]  /*87c20*/  LDL.LU.64 R172, [R1+0x1c8] ;  /* 0x0001c80001ac7983 */ /* 0x000ee80000300a00 */
[----:B------:R0:W-:Y:S04]  /*87c30*/  @P1 STG.E.U8 desc[UR6][R174.64], R2 ;  /* 0x00000002ae001986 */ /* 0x0001e8000c101106 */
[----:B0-----:R-:W4:Y:S01]  /*87c40*/  LDL.LU.64 R174, [R1+0x1c0] ;  /* 0x0001c00001ae7983 */ /* 0x001f220000300a00 */
[----:B------:R-:W-:Y:S02]  /*87c50*/  LOP3.LUT P2, RZ, R247, 0x400000, RZ, 0xc0, !PT ;  /* 0x00400000f7ff7812 */ /* 0x000fe4000784c0ff */
[----:B------:R-:W-:-:S02]  /*87c60*/  PRMT R2, R104, 0x7772, RZ ;  /* 0x0000777268027816 */ /* 0x000fc400000000ff */
[C---:B------:R-:W-:Y:S02]  /*87c70*/  LOP3.LUT P3, RZ, R247.reuse, 0x200000, RZ, 0xc0, !PT ;  /* 0x00200000f7ff7812 */ /* 0x040fe4000786c0ff */
[----:B------:R-:W-:Y:S02]  /*87c80*/  LOP3.LUT P0, RZ, R247, 0x100000, RZ, 0xc0, !PT ;  /* 0x00100000f7ff7812 */ /* 0x000fe4000780c0ff */
[----:B------:R-:W-:-:S05]  /*87c90*/  PRMT R104, R104, 0x7773, RZ ;  /* 0x0000777368687816 */ /* 0x000fca00000000ff */
[----:B------:R0:W-:Y:S01]  /*87ca0*/  @P2 STG.E.U8 desc[UR6][R176.64], R2 ;  /* 0x00000002b0002986 */ /* 0x0001e2000c101106 */
[C---:B------:R-:W-:Y:S02]  /*87cb0*/  LOP3.LUT P1, RZ, R247.reuse, 0x80000, RZ, 0xc0, !PT ;  /* 0x00080000f7ff7812 */ /* 0x040fe4000782c0ff */
[C---:B------:R-:W-:Y:S01]  /*87cc0*/  LOP3.LUT P2, RZ, R247.reuse, 0x40000, RZ, 0xc0, !PT ;  /* 0x00040000f7ff7812 */ /* 0x040fe2000784c0ff */
[----:B------:R1:W-:Y:S04]  /*87cd0*/  @P3 STG.E.U8 desc[UR6][R178.64], R104 ;  /* 0x00000068b2003986 */ /* 0x0003e8000c101106 */
[----:B0-----:R-:W4:Y:S01]  /*87ce0*/  LDL.LU.64 R176, [R1+0x1b0] ;  /* 0x0001b00001b07983 */ /* 0x001f220000300a00 */
[----:B------:R-:W-:Y:S02]  /*87cf0*/  LOP3.LUT P3, RZ, R247, 0x20000, RZ, 0xc0, !PT ;  /* 0x00020000f7ff7812 */ /* 0x000fe4000786c0ff */
[C---:B------:R-:W-:Y:S01]  /*87d00*/  PRMT R2, R105.reuse, 0x7772, RZ ;  /* 0x0000777269027816 */ /* 0x040fe200000000ff */
[----:B-1----:R-:W4:Y:S01]  /*87d10*/  LDL.LU.64 R178, [R1+0x1a8] ;  /* 0x0001a80001b27983 */ /* 0x002f220000300a00 */
[----:B------:R-:W-:-:S03]  /*87d20*/  PRMT R105, R105, 0x7773, RZ ;  /* 0x0000777369697816 */ /* 0x000fc600000000ff */
        /* <DEDUP_REMOVED lines=10> */
[----:B------:R-:W-:Y:S01]  /*87dd0*/  @P4 LOP3.LUT R3, R3, 0x20, RZ, 0xfc, !PT ;  /* 0x0000002003034812 */ /* 0x000fe200078efcff */
[----:B--2---:R0:W-:Y:S02]  /*87de0*/  @P0 STG.E.U8 desc[UR6][R170.64], R2 ;  /* 0x00000002aa000986 */ /* 0x0041e4000c101106 */
[C---:B0-----:R-:W-:Y:S02]  /*87df0*/  PRMT R2, R106.reuse, 0x7772, RZ ;  /* 0x000077726a027816 */ /* 0x041fe400000000ff */
[----:B------:R-:W-:Y:S01]  /*87e00*/  PRMT R106, R106, 0x7773, RZ ;  /* 0x000077736a6a7816 */ /* 0x000fe200000000ff */
[----:B---3--:R-:W-:Y:S04]  /*87e10*/  @P1 STG.E.U8 desc[UR6][R172.64], R105 ;  /* 0x00000069ac001986 */ /* 0x008fe8000c101106 */
[----:B----4-:R-:W-:Y:S04]  /*87e20*/  @P2 STG.E.U8 desc[UR6][R174.64], R2 ;  /* 0x00000002ae002986 */ /* 0x010fe8000c101106 */
[----:B------:R0:W-:Y:S04]  /*87e30*/  @P3 STG.E.U8 desc[UR6][R100.64], R106 ;  /* 0x0000006a64003986 */ /* 0x0001e8000c101106 */
[----:B0-----:R-:W2:Y:S01]  /*87e40*/  LDL.LU.64 R100, [R1+0x1e20] ;  /* 0x001e200001647983 */ /* 0x001ea20000300a00 */
[----:B------:R-:W-:-:S02]  /*87e50*/  LOP3.LUT P4, RZ, R247, 0x400, RZ, 0xc0, !PT ;  /* 0x00000400f7ff7812 */ /* 0x000fc4000788c0ff */
[----:B------:R-:W-:Y:S01]  /*87e60*/  LOP3.LUT R3, R3, 0xffffffbf, RZ, 0xc0, !PT ;  /* 0xffffffbf03037812 */ /* 0x000fe200078ec0ff */
[----:B------:R-:W3:Y:S01]  /*87e70*/  LDL.LU.64 R168, [R1+0x170] ;  /* 0x0001700001a87983 */ /* 0x000ee20000300a00 */
[----:B------:R-:W-:-:S09]  /*87e80*/  PRMT R2, R107, 0x7772, RZ ;  /* 0x000077726b027816 */ /* 0x000fd200000000ff */
[----:B------:R-:W-:Y:S01]  /*87e90*/  @P4 LOP3.LUT R3, R3, 0x40, RZ, 0xfc, !PT ;  /* 0x0000004003034812 */ /* 0x000fe200078efcff */
[----:B------:R-:W4:Y:S01]  /*87ea0*/  LDL.LU.64 R170, [R1+0x168] ;  /* 0x0001680001aa7983 */ /* 0x000f220000300a00 */
[----:B------:R-:W-:Y:S02]  /*87eb0*/  LOP3.LUT P4, RZ, R247, 0x800, RZ, 0xc0, !PT ;  /* 0x00000800f7ff7812 */ /* 0x000fe4000788c0ff */
[----:B------:R-:W-:Y:S01]  /*87ec0*/  LOP3.LUT R3, R3, 0xffffff7f, RZ, 0xc0, !PT ;  /* 0xffffff7f03037812 */ /* 0x000fe200078ec0ff */
[----:B------:R-:W4:Y:S01]  /*87ed0*/  LDL.LU.64 R172, [R1+0x160] ;  /* 0x0001600001ac7983 */ /* 0x000f220000300a00 */
[----:B------:R-:W-:-:S03]  /*87ee0*/  PRMT R107, R107, 0x7773, RZ ;  /* 0x000077736b6b7816 */ /* 0x000fc600000000ff */
[----:B------:R-:W4:Y:S06]  /*87ef0*/  LDL.LU.64 R174, [R1+0x158] ;  /* 0x0001580001ae7983 */ /* 0x000f2c0000300a00 */
        /* <DEDUP_REMOVED lines=14> */
[----:B------:R0:W-:Y:S01]  /*87fe0*/  @P4 STG.E.U8 desc[UR6][R176.64], R2 ;  /* 0x00000002b0004986 */ /* 0x0001e2000c101106 */
[----:B------:R-:W-:-:S03]  /*87ff0*/  LOP3.LUT P4, RZ, R3, 0x800, RZ, 0xc0, !PT ;  /* 0x0000080003ff7812 */ /* 0x000fc6000788c0ff */
[----:B0-----:R-:W4:Y:S10]  /*88000*/  LDL.LU.64 R176, [R1+0xaf8] ;  /* 0x000af80001b07983 */ /* 0x001f340000300a00 */
[----:B------:R-:W-:Y:S01]  /*88010*/  @P4 STG.E.U8 desc[UR6][R178.64], R107 ;  /* 0x0000006bb2004986 */ /* 0x000fe2000c101106 */
[----:B------:R-:W-:-:S02]  /*88020*/  LOP3.LUT P4, RZ, R3, 0x400, RZ, 0xc0, !PT ;  /* 0x0000040003ff7812 */ /* 0x000fc4000788c0ff */
[----:B--2---:R-:W-:-:S11]  /*88030*/  PRMT R2, R100, 0x7770, RZ ;  /* 0x0000777064027816 */ /* 0x004fd600000000ff */
[----:B------:R0:W-:Y:S04]  /*88040*/  @P4 STG.E.U8 desc[UR6][R102.64], R2 ;  /* 0x0000000266004986 */ /* 0x0001e8000c101106 */
[----:B0-----:R-:W2:Y:S04]  /*88050*/  LDL.LU.64 R102, [R1+0x1e18] ;  /* 0x001e180001667983 */ /* 0x001ea80000300a00 */
[----:B------:R-:W4:Y:S01]  /*88060*/  LDL.LU.64 R178, [R1+0xb08] ;  /* 0x000b080001b27983 */ /* 0x000f220000300a00 */
        /* <DEDUP_REMOVED lines=32> */
[----:B0-----:R-:W2:Y:S01]  /*88270*/  LDL.LU.64 R248, [R1+0x1e10] ;  /* 0x001e100001f87983 */ /* 0x001ea20000300a00 */
[----:B------:R-:W-:Y:S02]  /*88280*/  LOP3.LUT P0, RZ, R247, 0x2, RZ, 0xc0, !PT ;  /* 0x00000002f7ff7812 */ /* 0x000fe4000780c0ff */
[----:B------:R-:W-:Y:S01]  /*88290*/  PRMT R101, R101, 0x7773, RZ ;  /* 0x0000777365657816 */ /* 0x000fe200000000ff */
[----:B------:R-:W3:Y:S01]  /*882a0*/  LDL.LU.64 R172, [R1+0xb18] ;  /* 0x000b180001ac7983 */ /* 0x000ee20000300a00 */
[C---:B------:R-:W-:Y:S02]  /*882b0*/  PRMT R2, R102.reuse, 0x7772, RZ ;  /* 0x0000777266027816 */ /* 0x040fe400000000ff */
[----:B------:R-:W-:Y:S01]  /*882c0*/  PRMT R102, R102, 0x7773, RZ ;  /* 0x0000777366667816 */ /* 0x000fe200000000ff */
[----:B------:R0:W-:Y:S04]  /*882d0*/  @P2 STG.E.U8 desc[UR6][R176.64], R101 ;  /* 0x00000065b0002986 */ /* 0x0001e8000c101106 */
[----:B------:R-:W4:Y:S04]  /*882e0*/  LDL.LU.64 R174, [R1+0xb20] ;  /* 0x000b200001ae7983 */ /* 0x000f280000300a00 */
[----:B------:R1:W-:Y:S04]  /*882f0*/  @P3 STG.E.U8 desc[UR6][R178.64], R2 ;  /* 0x00000002b2003986 */ /* 0x0003e8000c101106 */
[----:B0-----:R-:W4:Y:S04]  /*88300*/  LDL.LU.64 R176, [R1+0xb28] ;  /* 0x000b280001b07983 */ /* 0x001f280000300a00 */
[----:B------:R0:W-:Y:S04]  /*88310*/  @P0 STG.E.U8 desc[UR6][R96.64], R102 ;  /* 0x0000006660000986 */ /* 0x0001e8000c101106 */
[----:B-1----:R-:W4:Y:S04]  /*88320*/  LDL.LU.64 R178, [R1+0xb38] ;  /* 0x000b380001b27983 */ /* 0x002f280000300a00 */
[----:B0-----:R-:W4:Y:S01]  /*88330*/  LDL.LU.64 R96, [R1+0x1e08] ;  /* 0x001e080001607983 */ /* 0x001f220000300a00 */
[----:B------:R-:W-:-:S02]  /*88340*/  LOP3.LUT R5, R5, 0xefffffff, RZ, 0xc0, !PT ;  /* 0xefffffff05057812 */ /* 0x000fc400078ec0ff */
[----:B------:R-:W-:Y:S01]  /*88350*/  LOP3.LUT R3, R3, 0xfffffffe, RZ, 0xc0, !PT ;  /* 0xfffffffe03037812 */ /* 0x000fe200078ec0ff */
[----:B------:R-:W4:Y:S01]  /*88360*/  LDL.LU.64 R156, [R1+0xb40] ;  /* 0x000b4000019c7983 */ /* 0x000f220000300a00 */
[----:B------:R-:W-:Y:S02]  /*88370*/  LOP3.LUT P1, RZ, R247, 0x1, RZ, 0xc0, !PT ;  /* 0x00000001f7ff7812 */ /* 0x000fe4000782c0ff */
[C---:B------:R-:W-:Y:S01]  /*88380*/  PRMT R2, R103.reuse, 0x7772, RZ ;  /* 0x0000777267027816 */ /* 0x040fe200000000ff */
[----:B------:R-:W4:Y:S01]  /*88390*/  LDL.LU.64 R158, [R1+0xb50] ;  /* 0x000b5000019e7983 */ /* 0x000f220000300a00 */
[----:B------:R-:W-:-:S03]  /*883a0*/  PRMT R103, R103, 0x7773, RZ ;  /* 0x0000777367677816 */ /* 0x000fc600000000ff */
[----:B------:R-:W4:Y:S04]  /*883b0*/  LDL.LU.64 R160, [R1+0xb58] ;  /* 0x000b580001a07983 */ /* 0x000f280000300a00 */
        /* <DEDUP_REMOVED lines=26> */
[----:B------:R-:W-:Y:S02]  /*88560*/  LOP3.LUT P3, RZ, R248, 0x40000000, RZ, 0xc0, !PT ;  /* 0x40000000f8ff7812 */ /* 0x000fe4000786c0ff */
[----:B------:R-:W-:Y:S01]  /*88570*/  LOP3.LUT R3, R3, 0xfffffff7, RZ, 0xc0, !PT ;  /* 0xfffffff703037812 */ /* 0x000fe200078ec0ff */
[----:B---3--:R4:W-:Y:S08]  /*88580*/  @P1 STG.E.U8 desc[UR6][R172.64], R2 ;  /* 0x00000002ac001986 */ /* 0x0089f0000c101106 */
[----:B------:R-:W-:-:S02]  /*88590*/  @P4 LOP3.LUT R3, R3, 0x8, RZ, 0xfc, !PT ;  /* 0x0000000803034812 */ /* 0x000fc400078efcff */
[----:B------:R-:W-:Y:S02]  /*885a0*/  LOP3.LUT P4, RZ, R248, 0x20000000, RZ, 0xc0, !PT ;  /* 0x20000000f8ff7812 */ /* 0x000fe4000788c0ff */
[C---:B----4-:R-:W-:Y:S01]  /*885b0*/  PRMT R2, R96.reuse, 0x7770, RZ ;  /* 0x0000777060027816 */ /* 0x050fe200000000ff */
[----:B------:R-:W-:Y:S04]  /*885c0*/  @P2 STG.E.U8 desc[UR6][R174.64], R103 ;  /* 0x00000067ae002986 */ /* 0x000fe8000c101106 */
[----:B------:R0:W-:Y:S02]  /*885d0*/  @P3 STG.E.U8 desc[UR6][R176.64], R2 ;  /* 0x00000002b0003986 */ /* 0x0001e4000c101106 */
[----:B0-----:R-:W-:-:S05]  /*885e0*/  PRMT R2, R96, 0x7771, RZ ;  /* 0x0000777160027816 */ /* 0x001fca00000000ff */
[----:B------:R0:W-:Y:S04]  /*885f0*/  @P4 STG.E.U8 desc[UR6][R98.64], R2 ;  /* 0x0000000262004986 */ /* 0x0001e8000c101106 */
[----:B0-----:R-:W2:Y:S01]  /*88600*/  LDL.LU.64 R98, [R1+0x1e00] ;  /* 0x001e000001627983 */ /* 0x001ea20000300a00 */
[----:B------:R-:W-:Y:S02]  /*88610*/  LOP3.LUT P4, RZ, R3, 0x8, RZ, 0xc0, !PT ;  /* 0x0000000803ff7812 */ /* 0x000fe4000788c0ff */
[----:B------:R-:W-:Y:S01]  /*88620*/  PRMT R2, R97, 0x7770, RZ ;  /* 0x0000777061027816 */ /* 0x000fe200000000ff */
[----:B------:R-:W3:Y:S04]  /*88630*/  LDL.LU.64 R172, [R1+0xb90] ;  /* 0x000b900001ac7983 */ /* 0x000ee80000300a00 */
[----:B------:R-:W4:Y:S04]  /*88640*/  LDL.LU.64 R174, [R1+0xb98] ;  /* 0x000b980001ae7983 */ /* 0x000f280000300a00 */
[----:B------:R-:W4:Y:S04]  /*88650*/  LDL.LU.64 R176, [R1+0xba0] ;  /* 0x000ba00001b07983 */ /* 0x000f280000300a00 */
[----:B------:R0:W-:Y:S04]  /*88660*/  @P4 STG.E.U8 desc[UR6][R178.64], R2 ;  /* 0x00000002b2004986 */ /* 0x0001e8000c101106 */
[----:B0-----:R-:W4:Y:S01]  /*88670*/  LDL.LU.64 R178, [R1+0xbb0] ;  /* 0x000bb00001b27983 */ /* 0x001f220000300a00 */
[----:B------:R-:W-:-:S02]  /*88680*/  LOP3.LUT P4, RZ, R3, 0x4, RZ, 0xc0, !PT ;  /* 0x0000000403ff7812 */ /* 0x000fc4000788c0ff */
[----:B------:R-:W-:-:S11]  /*88690*/  PRMT R2, R97, 0x7771, RZ ;  /* 0x0000777161027816 */ /* 0x000fd600000000ff */
        /* <DEDUP_REMOVED lines=23> */
[----:B------:R-:W-:Y:S02]  /*88810*/  PRMT R96, R96, 0x7773, RZ ;  /* 0x0000777360607816 */ /* 0x000fe400000000ff */
[----:B0-----:R-:W-:-:S09]  /*88820*/  PRMT R2, R97, 0x7772, RZ ;  /* 0x0000777261027816 */ /* 0x001fd200000000ff */
[----:B------:R-:W-:Y:S01]  /*88830*/  @P4 STG.E.U8 desc[UR6][R168.64], R96 ;  /* 0x00000060a8004986 */ /* 0x000fe2000c101106 */
[----:B------:R-:W-:-:S03]  /*88840*/  PRMT R97, R97, 0x7773, RZ ;  /* 0x0000777361617816 */ /* 0x000fc600000000ff */
[----:B------:R0:W-:Y:S04]  /*88850*/  @P5 STG.E.U8 desc[UR6][R170.64], R2 ;  /* 0x00000002aa005986 */ /* 0x0001e8000c101106 */
[----:B---3--:R-:W-:Y:S01]  /*88860*/  @P6 STG.E.U8 desc[UR6][R172.64], R97 ;  /* 0x00000061ac006986 */ /* 0x008fe2000c101106 */
        /* <DEDUP_REMOVED lines=37> */
[C---:B------:R-:W-:Y:S01]  /*88ac0*/  LOP3.LUT P2, RZ, R248.reuse, 0x1000, RZ, 0xc0, !PT ;  /* 0x00001000f8ff7812 */ /* 0x040fe2000784c0ff */
[----:B------:R-:W3:Y:S01]  /*88ad0*/  LDL.LU.64 R168, [R1+0xc30] ;  /* 0x000c300001a87983 */ /* 0x000ee20000300a00 */
[C---:B------:R-:W-:Y:S02]  /*88ae0*/  LOP3.LUT P3, RZ, R248.reuse, 0x800, RZ, 0xc0, !PT ;  /* 0x00000800f8ff7812 */ /* 0x040fe4000786c0ff */
[----:B------:R-:W-:Y:S01]  /*88af0*/  PRMT R2, R93, 0x7770, RZ ;  /* 0x000077705d027816 */ /* 0x000fe200000000ff */
[----:B------:R-:W3:Y:S04]  /*88b00*/  LDL.LU.64 R170, [R1+0xc38] ;  /* 0x000c380001aa7983 */ /* 0x000ee80000300a00 */
        /* <DEDUP_REMOVED lines=12> */
[----:B----4-:R0:W-:Y:S10]  /*88bd0*/  @P2 STG.E.U8 desc[UR6][R172.64], R2 ;  /* 0x00000002ac002986 */ /* 0x0101f4000c101106 */
[----:B------:R-:W-:-:S02]  /*88be0*/  @P4 LOP3.LUT R5, R5, 0x8000000, RZ, 0xfc, !PT ;  /* 0x0800000005054812 */ /* 0x000fc400078efcff */
[----:B------:R-:W-:Y:S01]  /*88bf0*/  LOP3.LUT P4, RZ, R248, 0x400, RZ, 0xc0, !PT ;  /* 0x00000400f8ff7812 */ /* 0x000fe2000788c0ff */
[----:B0-----:R-:W4:Y:S01]  /*88c00*/  LDL.LU.64 R172, [R1+0xc40] ;  /* 0x000c400001ac7983 */ /* 0x001f220000300a00 */
[----:B------:R-:W-:-:S05]  /*88c10*/  PRMT R2, R93, 0x7771, RZ ;  /* 0x000077715d027816 */ /* 0x000fca00000000ff */
        /* <DEDUP_REMOVED lines=19> */
[----:B------:R-:W-:-:S11]  /*88d50*/  PRMT R92, R92, 0x7773, RZ ;  /* 0x000077735c5c7816 */ /* 0x000fd600000000ff */
[----:B---3--:R-:W-:Y:S01]  /*88d60*/  @P4 STG.E.U8 desc[UR6][R164.64], R92 ;  /* 0x0000005ca4004986 */ /* 0x008fe2000c101106 */
[----:B------:R-:W-:Y:S02]  /*88d70*/  LOP3.LUT P4, RZ, R5, 0x400000, RZ, 0xc0, !PT ;  /* 0x0040000005ff7812 */ /* 0x000fe4000788c0ff */
[----:B0-----:R-:W-:-:S11]  /*88d80*/  PRMT R2, R93, 0x7772, RZ ;  /* 0x000077725d027816 */ /* 0x001fd600000000ff */
[----:B------:R0:W-:Y:S04]  /*88d90*/  @P4 STG.E.U8 desc[UR6][R88.64], R2 ;  /* 0x0000000258004986 */ /* 0x0001e8000c101106 */
[----:B0-----:R-:W3:Y:S01]  /*88da0*/  LDL.LU.64 R88, [R1+0x1de8] ;  /* 0x001de80001587983 */ /* 0x001ee20000300a00 */
[----:B------:R-:W-:Y:S02]  /*88db0*/  LOP3.LUT P4, RZ, R5, 0x200000, RZ, 0xc0, !PT ;  /* 0x0020000005ff7812 */ /* 0x000fe4000788c0ff */
[----:B------:R-:W-:Y:S02]  /*88dc0*/  PRMT R93, R93, 0x7773, RZ ;  /* 0x000077735d5d7816 */ /* 0x000fe400000000ff */
[C---:B------:R-:W-:Y:S02]  /*88dd0*/  LOP3.LUT P5, RZ, R248.reuse, 0x2, RZ, 0xc0, !PT ;  /* 0x00000002f8ff7812 */ /* 0x040fe400078ac0ff */
[----:B------:R-:W-:-:S07]  /*88de0*/  LOP3.LUT P6, RZ, R248, 0x1, RZ, 0xc0, !PT ;  /* 0x00000001f8ff7812 */ /* 0x000fce00078cc0ff */
[----:B------:R-:W-:Y:S01]  /*88df0*/  @P4 STG.E.U8 desc[UR6][R166.64], R93 ;  /* 0x0000005da6004986 */ /* 0x000fe2000c101106 */
[----:B------:R-:W-:Y:S02]  /*88e00*/  LOP3.LUT P4, RZ, R5, 0x100000, RZ, 0xc0, !PT ;  /* 0x0010000005ff7812 */ /* 0x000fe4000788c0ff */
[C---:B------:R-:W-:Y:S02]  /*88e10*/  PRMT R2, R94.reuse, 0x7772, RZ ;  /* 0x000077725e027816 */ /* 0x040fe400000000ff */
[C---:B------:R-:W-:Y:S02]  /*88e20*/  LOP3.LUT P0, RZ, R249.reuse, 0x80000000, RZ, 0xc0, !PT ;  /* 0x80000000f9ff7812 */ /* 0x040fe4000780c0ff */
[----:B------:R-:W-:Y:S02]  /*88e30*/  LOP3.LUT P1, RZ, R249, 0x40000000, RZ, 0xc0, !PT ;  /* 0x40000000f9ff7812 */ /* 0x000fe4000782c0ff */
[----:B------:R-:W-:-:S05]  /*88e40*/  PRMT R94, R94, 0x7773, RZ ;  /* 0x000077735e5e7816 */ /* 0x000fca00000000ff */
[----:B------:R0:W-:Y:S01]  /*88e50*/  @P4 STG.E.U8 desc[UR6][R168.64], R2 ;  /* 0x00000002a8004986 */ /* 0x0001e2000c101106 */
[----:B------:R-:W-:-:S03]  /*88e60*/  LOP3.LUT P2, RZ, R249, 0x20000000, RZ, 0xc0, !PT ;  /* 0x20000000f9ff7812 */ /* 0x000fc6000784c0ff */
[----:B------:R-:W-:Y:S01]  /*88e70*/  @P5 STG.E.U8 desc[UR6][R170.64], R94 ;  /* 0x0000005eaa005986 */ /* 0x000fe2000c101106 */
[C---:B0-----:R-:W-:Y:S02]  /*88e80*/  PRMT R2, R95.reuse, 0x7772, RZ ;  /* 0x000077725f027816 */ /* 0x041fe400000000ff */
[----:B------:R-:W-:-:S03]  /*88e90*/  PRMT R95, R95, 0x7773, RZ ;  /* 0x000077735f5f7816 */ /* 0x000fc600000000ff */
[----:B----4-:R3:W-:Y:S01]  /*88ea0*/  @P6 STG.E.U8 desc[UR6][R172.64], R2 ;  /* 0x00000002ac006986 */ /* 0x0107e2000c101106 */
[----:B------:R-:W-:-:S03]  /*88eb0*/  LOP3.LUT P3, RZ, R249, 0x10000000, RZ, 0xc0, !PT ;  /* 0x10000000f9ff7812 */ /* 0x000fc6000786c0ff */
[----:B------:R-:W-:Y:S01]  /*88ec0*/  @P0 STG.E.U8 desc[UR6][R174.64], R95 ;  /* 0x0000005fae000986 */ /* 0x000fe2000c101106 */
[----:B------:R-:W-:Y:S02]  /*88ed0*/  LOP3.LUT P4, RZ, R249, 0x8000, RZ, 0xc0, !PT ;  /* 0x00008000f9ff7812 */ /* 0x000fe4000788c0ff */
[----:B------:R-:W-:-:S11]  /*88ee0*/  LOP3.LUT R5, R5, 0xffffefff, RZ, 0xc0, !PT ;  /* 0xffffefff05057812 */ /* 0x000fd600078ec0ff */
[----:B------:R-:W-:Y:S02]  /*88ef0*/  @P4 LOP3.LUT R5, R5, 0x1000, RZ, 0xfc, !PT ;  /* 0x0000100005054812 */ /* 0x000fe400078efcff */
[----:B------:R-:W-:Y:S02]  /*88f00*/  LOP3.LUT P4, RZ, R249, 0x10000, RZ, 0xc0, !PT ;  /* 0x00010000f9ff7812 */ /* 0x000fe4000788c0ff */
        /* <DEDUP_REMOVED lines=17> */
[----:B------:R-:W-:-:S04]  /*89020*/  LOP3.LUT R5, R5, 0xffffdfff, RZ, 0xc0, !PT ;  /* 0xffffdfff05057812 */ /* 0x000fc800078ec0ff */
        /* <DEDUP_REMOVED lines=16> */
[----:B------:R-:W-:Y:S02]  /*89130*/  LOP3.LUT P1, RZ, R249, 0x4000000, RZ, 0xc0, !PT ;  /* 0x04000000f9ff7812 */ /* 0x000fe4000782c0ff */
[----:B------:R-:W-:Y:S02]  /*89140*/  PRMT R2, R89, 0x7771, RZ ;  /* 0x0000777159027816 */ /* 0x000fe400000000ff */
[----:B------:R-:W-:-:S05]  /*89150*/  LOP3.LUT P2, RZ, R249, 0x2000000, RZ, 0xc0, !PT ;  /* 0x02000000f9ff7812 */ /* 0x000fca000784c0ff */
[----:B------:R-:W-:Y:S02]  /*89160*/  @P4 LOP3.LUT R5, R5, 0x40000, RZ, 0xfc, !PT ;  /* 0x0004000005054812 */ /* 0x000fe400078efcff */
[C---:B------:R-:W-:Y:S02]  /*89170*/  LOP3.LUT P4, RZ, R249.reuse, 0x400000, RZ, 0xc0, !PT ;  /* 0x00400000f9ff7812 */ /* 0x040fe4000788c0ff */
[----:B------:R-:W-:Y:S02]  /*89180*/  LOP3.LUT P3, RZ, R249, 0x1000000, RZ, 0xc0, !PT ;  /* 0x01000000f9ff7812 */ /* 0x000fe4000786c0ff */
[----:B------:R-:W-:-:S09]  /*89190*/  LOP3.LUT R5, R5, 0xfff7ffff, RZ, 0xc0, !PT ;  /* 0xfff7ffff05057812 */ /* 0x000fd200078ec0ff */
[----:B------:R-:W-:Y:S02]  /*891a0*/  @P4 LOP3.LUT R5, R5, 0x80000, RZ, 0xfc, !PT ;  /* 0x0008000005054812 */ /* 0x000fe400078efcff */
[----:B------:R-:W-:Y:S01]  /*891b0*/  LOP3.LUT P4, RZ, R249, 0x800000, RZ, 0xc0, !PT ;  /* 0x00800000f9ff7812 */ /* 0x000fe2000788c0ff */
[----:B---3--:R2:W-:Y:S02]  /*891c0*/  @P0 STG.E.U8 desc[UR6][R168.64], R2 ;  /* 0x00000002a8000986 */ /* 0x0085e4000c101106 */
[C---:B--2---:R-:W-:Y:S02]  /*891d0*/  PRMT R2, R90.reuse, 0x7770, RZ ;  /* 0x000077705a027816 */ /* 0x044fe400000000ff */
        /* <DEDUP_REMOVED lines=22> */
[----:B------:R0:W-:Y:S01]  /*89340*/  @P4 STG.E.U8 desc[UR6][R162.64], R2 ;  /* 0x00000002a2004986 */ /* 0x0001e2000c101106 */
[----:B------:R-:W-:-:S13]  /*89350*/  LOP3.LUT P4, RZ, R5, 0x10000, RZ, 0xc0, !PT ;  /* 0x0001000005ff7812 */ /* 0x000fda000788c0ff */
[----:B------:R-:W-:Y:S01]  /*89360*/  @P4 STG.E.U8 desc[UR6][R164.64], R89 ;  /* 0x00000059a4004986 */ /* 0x000fe2000c101106 */
[----:B------:R-:W-:Y:S02]  /*89370*/  LOP3.LUT P4, RZ, R5, 0x8000, RZ, 0xc0, !PT ;  /* 0x0000800005ff7812 */ /* 0x000fe4000788c0ff */
[C---:B0-----:R-:W-:Y:S02]  /*89380*/  PRMT R2, R90.reuse, 0x7772, RZ ;  /* 0x000077725a027816 */ /* 0x041fe400000000ff */
[----:B------:R-:W-:-:S09]  /*89390*/  PRMT R90, R90, 0x7773, RZ ;  /* 0x000077735a5a7816 */ /* 0x000fd200000000ff */
[----:B------:R0:W-:Y:S01]  /*893a0*/  @P4 STG.E.U8 desc[UR6][R84.64], R2 ;  /* 0x0000000254004986 */ /* 0x0001e2000c101106 */
[----:B------:R-:W-:-:S03]  /*893b0*/  LOP3.LUT P4, RZ, R5, 0x4000, RZ, 0xc0, !PT ;  /* 0x0000400005ff7812 */ /* 0x000fc6000788c0ff */
[----:B0-----:R-:W3:Y:S10]  /*893c0*/  LDL.LU.64 R84, [R1+0x1dd8] ;  /* 0x001dd80001547983 */ /* 0x001ef40000300a00 */
[----:B------:R-:W-:Y:S01]  /*893d0*/  @P4 STG.E.U8 desc[UR6][R166.64], R90 ;  /* 0x0000005aa6004986 */ /* 0x000fe2000c101106 */
[----:B------:R-:W-:-:S02]  /*893e0*/  LOP3.LUT P4, RZ, R5, 0x2000, RZ, 0xc0, !PT ;  /* 0x0000200005ff7812 */ /* 0x000fc4000788c0ff */
[----:B------:R-:W-:-:S11]  /*893f0*/  PRMT R2, R91, 0x7772, RZ ;  /* 0x000077725b027816 */ /* 0x000fd600000000ff */
[----:B------:R0:W-:Y:S04]  /*89400*/  @P4 STG.E.U8 desc[UR6][R86.64], R2 ;  /* 0x0000000256004986 */ /* 0x0001e8000c101106 */
[----:B0-----:R-:W4:Y:S01]  /*89410*/  LDL.LU.64 R86, [R1+0x1dd0] ;  /* 0x001dd00001567983 */ /* 0x001f220000300a00 */
[----:B------:R-:W-:Y:S02]  /*89420*/  LOP3.LUT P4, RZ, R5, 0x1000, RZ, 0xc0, !PT ;  /* 0x0000100005ff7812 */ /* 0x000fe4000788c0ff */
[C---:B------:R-:W-:Y:S02]  /*89430*/  LOP3.LUT P5, RZ, R249.reuse, 0x4000, RZ, 0xc0, !PT ;  /* 0x00004000f9ff7812 */ /* 0x040fe400078ac0ff */
[----:B------:R-:W-:Y:S02]  /*89440*/  LOP3.LUT P6, RZ, R249, 0x2000, RZ, 0xc0, !PT ;  /* 0x00002000f9ff7812 */ /* 0x000fe400078cc0ff */
[----:B------:R-:W-:-:S02]  /*89450*/  PRMT R91, R91, 0x7773, RZ ;  /* 0x000077735b5b7816 */ /* 0x000fc400000000ff */
[C---:B------:R-:W-:Y:S02]  /*89460*/  LOP3.LUT P0, RZ, R249.reuse, 0x1000, RZ, 0xc0, !PT ;  /* 0x00001000f9ff7812 */ /* 0x040fe4000780c0ff */
[C---:B------:R-:W-:Y:S02]  /*89470*/  LOP3.LUT P1, RZ, R249.reuse, 0x800, RZ, 0xc0, !PT ;  /* 0x00000800f9ff7812 */ /* 0x040fe4000782c0ff */
[C---:B------:R-:W-:Y:S02]  /*89480*/  LOP3.LUT P2, RZ, R249.reuse, 0x400, RZ, 0xc0, !PT ;  /* 0x00000400f9ff7812 */ /* 0x040fe4000784c0ff */
[----:B------:R-:W-:Y:S01]  /*89490*/  LOP3.LUT P3, RZ, R249, 0x200, RZ, 0xc0, !PT ;  /* 0x00000200f9ff7812 */ /* 0x000fe2000786c0ff */
[----:B--2---:R-:W-:Y:S01]  /*894a0*/  @P4 STG.E.U8 desc[UR6][R168.64], R91 ;  /* 0x0000005ba8004986 */ /* 0x004fe2000c101106 */
[----:B---3--:R-:W-:-:S05]  /*894b0*/  PRMT R2, R84, 0x7770, RZ ;  /* 0x0000777054027816 */ /* 0x008fca00000000ff */
[----:B------:R0:W-:Y:S02]  /*894c0*/  @P5 STG.E.U8 desc[UR6][R170.64], R2 ;  /* 0x00000002aa005986 */ /* 0x0001e4000c101106 */
[----:B0-----:R-:W-:-:S05]  /*894d0*/  PRMT R2, R84, 0x7771, RZ ;  /* 0x0000777154027816 */ /* 0x001fca00000000ff */
[----:B----4-:R0:W-:Y:S02]  /*894e0*/  @P6 STG.E.U8 desc[UR6][R172.64], R2 ;  /* 0x00000002ac006986 */ /* 0x0101e4000c101106 */
[----:B0-----:R-:W-:-:S05]  /*894f0*/  PRMT R2, R85, 0x7770, RZ ;  /* 0x0000777055027816 */ /* 0x001fca00000000ff */
        /* <DEDUP_REMOVED lines=13> */
[----:B------:R-:W4:Y:S01]  /*895d0*/  LDL.LU.64 R176, [R1+0xd48] ;  /* 0x000d480001b07983 */ /* 0x000f220000300a00 */
[----:B------:R-:W-:-:S02]  /*895e0*/  LOP3.LUT P6, RZ, R249, 0x100, RZ, 0xc0, !PT ;  /* 0x00000100f9ff7812 */ /* 0x000fc400078cc0ff */
[----:B------:R-:W-:Y:S02]  /*895f0*/  PRMT R2, R87, 0x7770, RZ ;  /* 0x0000777057027816 */ /* 0x000fe400000000ff */
[----:B------:R-:W-:Y:S02]  /*89600*/  LOP3.LUT R5, R5, 0xffffffdf, RZ, 0xc0, !PT ;  /* 0xffffffdf05057812 */ /* 0x000fe400078ec0ff */
[C---:B------:R-:W-:Y:S02]  /*89610*/  LOP3.LUT P2, RZ, R249.reuse, 0x80, RZ, 0xc0, !PT ;  /* 0x00000080f9ff7812 */ /* 0x040fe4000784c0ff */
[C---:B------:R-:W-:Y:S02]  /*89620*/  LOP3.LUT P3, RZ, R249.reuse, 0x40, RZ, 0xc0, !PT ;  /* 0x00000040f9ff7812 */ /* 0x040fe4000786c0ff */
[C---:B------:R-:W-:Y:S02]  /*89630*/  LOP3.LUT P0, RZ, R249.reuse, 0x20, RZ, 0xc0, !PT ;  /* 0x00000020f9ff7812 */ /* 0x040fe4000780c0ff */
[----:B------:R-:W-:Y:S01]  /*89640*/  LOP3.LUT P1, RZ, R249, 0x10, RZ, 0xc0, !PT ;  /* 0x00000010f9ff7812 */ /* 0x000fe2000782c0ff */
[----:B---3--:R0:W-:Y:S04]  /*89650*/  @P6 STG.E.U8 desc[UR6][R178.64], R2 ;  /* 0x00000002b2006986 */ /* 0x0081e8000c101106 */
[----:B0-----:R-:W3:Y:S04]  /*89660*/  LDL.LU.64 R178, [R1+0xd58] ;  /* 0x000d580001b27983 */ /* 0x001ee80000300a00 */
[----:B------:R-:W3:Y:S01]  /*89670*/  LDL.LU.64 R160, [R1+0xd68] ;  /* 0x000d680001a07983 */ /* 0x000ee20000300a00 */
[----:B--2---:R-:W-:-:S02]  /*89680*/  LOP3.LUT P4, RZ, R250, 0x10000000, RZ, 0xc0, !PT ;  /* 0x10000000faff7812 */ /* 0x004fc4000788c0ff */
[----:B------:R-:W-:Y:S01]  /*89690*/  PRMT R2, R87, 0x7771, RZ ;  /* 0x0000777157027816 */ /* 0x000fe200000000ff */
[----:B------:R-:W2:Y:S10]  /*896a0*/  LDL.LU.64 R162, [R1+0xd78] ;  /* 0x000d780001a27983 */ /* 0x000eb40000300a00 */
[----:B------:R-:W-:Y:S01]  /*896b0*/  @P4 LOP3.LUT R5, R5, 0x20, RZ, 0xfc, !PT ;  /* 0x0000002005054812 */ /* 0x000fe200078efcff */
[----:B----4-:R0:W-:Y:S01]  /*896c0*/  @P2 STG.E.U8 desc[UR6][R168.64], R2 ;  /* 0x00000002a8002986 */ /* 0x0101e2000c101106 */
[----:B------:R-:W-:-:S02]  /*896d0*/  LOP3.LUT P4, RZ, R250, 0x20000000, RZ, 0xc0, !PT ;  /* 0x20000000faff7812 */ /* 0x000fc4000788c0ff */
[----:B------:R-:W-:Y:S01]  /*896e0*/  LOP3.LUT R5, R5, 0xffffffbf, RZ, 0xc0, !PT ;  /* 0xffffffbf05057812 */ /* 0x000fe200078ec0ff */
[----:B------:R-:W4:Y:S04]  /*896f0*/  LDL.LU.64 R164, [R1+0xd80] ;  /* 0x000d800001a47983 */ /* 0x000f280000300a00 */
[----:B------:R-:W4:Y:S01]  /*89700*/  LDL.LU.64 R166, [R1+0xd88] ;  /* 0x000d880001a67983 */ /* 0x000f220000300a00 */
[----:B0-----:R-:W-:-:S03]  /*89710*/  PRMT R2, R84, 0x7772, RZ ;  /* 0x0000777254027816 */ /* 0x001fc600000000ff */
[----:B------:R-:W4:Y:S02]  /*89720*/  LDL.LU.64 R168, [R1+0xd90] ;  /* 0x000d900001a87983 */ /* 0x000f240000300a00 */
        /* <DEDUP_REMOVED lines=15> */
[----:B------:R0:W-:Y:S01]  /*89820*/  @P3 STG.E.U8 desc[UR6][R170.64], R2 ;  /* 0x00000002aa003986 */ /* 0x0001e2000c101106 */
[----:B------:R-:W-:-:S09]  /*89830*/  PRMT R84, R84, 0x7773, RZ ;  /* 0x0000777354547816 */ /* 0x000fd200000000ff */
[----:B------:R-:W-:Y:S02]  /*89840*/  @P4 LOP3.LUT R5, R5, 0x800, RZ, 0xfc, !PT ;  /* 0x0000080005054812 */ /* 0x000fe400078efcff */
[----:B------:R-:W-:Y:S02]  /*89850*/  LOP3.LUT P4, RZ, R249, 0x8, RZ, 0xc0, !PT ;  /* 0x00000008f9ff7812 */ /* 0x000fe4000788c0ff */
[C---:B0-----:R-:W-:Y:S01]  /*89860*/  PRMT R2, R85.reuse, 0x7772, RZ ;  /* 0x0000777255027816 */ /* 0x041fe200000000ff */
[----:B------:R-:W4:Y:S01]  /*89870*/  LDL.LU.64 R170, [R1+0xd98] ;  /* 0x000d980001aa7983 */ /* 0x000f220000300a00 */
[----:B------:R-:W-:-:S03]  /*89880*/  PRMT R85, R85, 0x7773, RZ ;  /* 0x0000777355557816 */ /* 0x000fc600000000ff */
[----:B------:R0:W-:Y:S04]  /*89890*/  @P0 STG.E.U8 desc[UR6][R172.64], R84 ;  /* 0x00000054ac000986 */ /* 0x0001e8000c101106 */
[----:B------:R1:W-:Y:S04]  /*898a0*/  @P1 STG.E.U8 desc[UR6][R174.64], R2 ;  /* 0x00000002ae001986 */ /* 0x0003e8000c101106 */
[----:B------:R-:W-:Y:S01]  /*898b0*/  @P4 STG.E.U8 desc[UR6][R176.64], R85 ;  /* 0x00000055b0004986 */ /* 0x000fe2000c101106 */
[----:B------:R-:W-:-:S03]  /*898c0*/  LOP3.LUT P4, RZ, R5, 0x800, RZ, 0xc0, !PT ;  /* 0x0000080005ff7812 */ /* 0x000fc6000788c0ff */
[----:B0-----:R-:W4:Y:S01]  /*898d0*/  LDL.LU.64 R172, [R1+0xda0] ;  /* 0x000da00001ac7983 */ /* 0x001f220000300a00 */
[----:B-1----:R-:W-:-:S03]  /*898e0*/  PRMT R2, R86, 0x7772, RZ ;  /* 0x0000777256027816 */ /* 0x002fc600000000ff */
[----:B------:R-:W4:Y:S06]  /*898f0*/  LDL.LU.64 R174, [R1+0xda8] ;  /* 0x000da80001ae7983 */ /* 0x000f2c0000300a00 */
[----:B------:R0:W-:Y:S01]  /*89900*/  @P4 STG.E.U8 desc[UR6][R80.64], R2 ;  /* 0x0000000250004986 */ /* 0x0001e2000c101106 */
[----:B------:R-:W-:Y:S02]  /*89910*/  LOP3.LUT P4, RZ, R5, 0x400, RZ, 0xc0, !PT ;  /* 0x0000040005ff7812 */ /* 0x000fe4000788c0ff */
[----:B------:R-:W-:Y:S01]  /*89920*/  PRMT R86, R86, 0x7773, RZ ;  /* 0x0000777356567816 */ /* 0x000fe200000000ff */
[----:B0-----:R-:W2:Y:S01]  /*89930*/  LDL.LU.64 R80, [R1+0x1dc0] ;  /* 0x001dc00001507983 */ /* 0x001ea20000300a00 */
[----:B------:R-:W-:-:S02]  /*89940*/  PRMT R2, R87, 0x7772, RZ ;  /* 0x0000777257027816 */ /* 0x000fc400000000ff */
[----:B------:R-:W-:Y:S01]  /*89950*/  PRMT R87, R87, 0x7773, RZ ;  /* 0x0000777357577816 */ /* 0x000fe200000000ff */
[----:B------:R-:W4:Y:S06]  /*89960*/  LDL.LU.64 R176, [R1+0xdb0] ;  /* 0x000db00001b07983 */ /* 0x000f2c0000300a00 */
[----:B---3--:R0:W-:Y:S01]  /*89970*/  @P4 STG.E.U8 desc[UR6][R178.64], R86 ;  /* 0x00000056b2004986 */ /* 0x0081e2000c101106 */
[----:B------:R-:W-:-:S03]  /*89980*/  LOP3.LUT P4, RZ, R5, 0x200, RZ, 0xc0, !PT ;  /* 0x0000020005ff7812 */ /* 0x000fc6000788c0ff */
[----:B0-----:R-:W3:Y:S10]  /*89990*/  LDL.LU.64 R178, [R1+0xdb8] ;  /* 0x000db80001b27983 */ /* 0x001ef40000300a00 */
        /* <DEDUP_REMOVED lines=14> */
[----:B----4-:R0:W-:Y:S01]  /*89a80*/  @P4 STG.E.U8 desc[UR6][R164.64], R2 ;  /* 0x00000002a4004986 */ /* 0x0101e2000c101106 */
[----:B------:R-:W-:Y:S02]  /*89a90*/  LOP3.LUT P4, RZ, R5, 0x20, RZ, 0xc0, !PT ;  /* 0x0000002005ff7812 */ /* 0x000fe4000788c0ff */
[----:B0-----:R-:W-:-:S11]  /*89aa0*/  PRMT R2, R81, 0x7770, RZ ;  /* 0x0000777051027816 */ /* 0x001fd600000000ff */
[----:B------:R0:W-:Y:S02]  /*89ab0*/  @P4 STG.E.U8 desc[UR6][R166.64], R2 ;  /* 0x00000002a6004986 */ /* 0x0001e4000c101106 */
[----:B0-----:R-:W-:-:S05]  /*89ac0*/  PRMT R2, R81, 0x7771, RZ ;  /* 0x0000777151027816 */ /* 0x001fca00000000ff */
[----:B------:R3:W-:Y:S02]  /*89ad0*/  @P5 STG.E.U8 desc[UR6][R168.64], R2 ;  /* 0x00000002a8005986 */ /* 0x0007e4000c101106 */
[----:B---3--:R-:W-:-:S05]  /*89ae0*/  PRMT R2, R82, 0x7770, RZ ;  /* 0x0000777052027816 */ /* 0x008fca00000000ff */
[----:B------:R0:W-:Y:S02]  /*89af0*/  @P6 STG.E.U8 desc[UR6][R170.64], R2 ;  /* 0x00000002aa006986 */ /* 0x0001e4000c101106 */
[----:B0-----:R-:W-:-:S05]  /*89b00*/  PRMT R2, R82, 0x7771, RZ ;  /* 0x0000777152027816 */ /* 0x001fca00000000ff */
[----:B------:R0:W-:Y:S02]  /*89b10*/  @P2 STG.E.U8 desc[UR6][R172.64], R2 ;  /* 0x00000002ac002986 */ /* 0x0001e4000c101106 */
[----:B0-----:R-:W-:-:S05]  /*89b20*/  PRMT R2, R83, 0x7770, RZ ;  /* 0x0000777053027816 */ /* 0x001fca00000000ff */
[----:B------:R0:W-:Y:S02]  /*89b30*/  @P3 STG.E.U8 desc[UR6][R174.64], R2 ;  /* 0x00000002ae003986 */ /* 0x0001e4000c101106 */
[----:B0-----:R-:W-:Y:S02]  /*89b40*/  PRMT R2, R83, 0x7771, RZ ;  /* 0x0000777153027816 */ /* 0x001fe400000000ff */
[----:B------:R-:W2:Y:S04]  /*89b50*/  LDL.LU.64 R174, [R1+0xdc0] ;  /* 0x000dc00001ae7983 */ /* 0x000ea80000300a00 */
[----:B------:R0:W-:Y:S04]  /*89b60*/  @P0 STG.E.U8 desc[UR6][R176.64], R2 ;  /* 0x00000002b0000986 */ /* 0x0001e8000c101106 */
[----:B0-----:R-:W3:Y:S04]  /*89b70*/  LDL.LU.64 R176, [R1+0xdd0] ;  /* 0x000dd00001b07983 */ /* 0x001ee80000300a00 */
[----:B------:R-:W4:Y:S04]  /*89b80*/  LDL.LU.64 R168, [R1+0xdd8] ;  /* 0x000dd80001a87983 */ /* 0x000f280000300a00 */
[----:B------:R-:W4:Y:S01]  /*89b90*/  LDL.LU.64 R170, [R1+0xde0] ;  /* 0x000de00001aa7983 */ /* 0x000f220000300a00 */
[----:B------:R-:W-:-:S02]  /*89ba0*/  LOP3.LUT P1, RZ, R250, 0x400000, RZ, 0xc0, !PT ;  /* 0x00400000faff7812 */ /* 0x000fc4000782c0ff */
[----:B------:R-:W-:-:S11]  /*89bb0*/  PRMT R2, R80, 0x7772, RZ ;  /* 0x0000777250027816 */ /* 0x000fd600000000ff */
[----:B------:R0:W-:Y:S01]  /*89bc0*/  @P1 STG.E.U8 desc[UR6][R178.64], R2 ;  /* 0x00000002b2001986 */ /* 0x0001e2000c101106 */
[C---:B------:R-:W-:Y:S02]  /*89bd0*/  LOP3.LUT P1, RZ, R250.reuse, 0x4000, RZ, 0xc0, !PT ;  /* 0x00004000faff7812 */ /* 0x040fe4000782c0ff */
[----:B------:R-:W-:Y:S02]  /*89be0*/  LOP3.LUT R5, R5, 0xfffffffb, RZ, 0xc0, !PT ;  /* 0xfffffffb05057812 */ /* 0x000fe400078ec0ff */
[C---:B------:R-:W-:Y:S02]  /*89bf0*/  LOP3.LUT P2, RZ, R250.reuse, 0x200000, RZ, 0xc0, !PT ;  /* 0x00200000faff7812 */ /* 0x040fe4000784c0ff */
[----:B------:R-:W-:Y:S01]  /*89c00*/  LOP3.LUT P3, RZ, R250, 0x100000, RZ, 0xc0, !PT ;  /* 0x00100000faff7812 */ /* 0x000fe2000786c0ff */
[----:B0-----:R-:W4:Y:S06]  /*89c10*/  LDL.LU.64 R178, [R1+0xdf8] ;  /* 0x000df80001b27983 */ /* 0x001f2c0000300a00 */
[----:B------:R-:W-:-:S02]  /*89c20*/  @P1 LOP3.LUT R5, R5, 0x4, RZ, 0xfc, !PT ;  /* 0x0000000405051812 */ /* 0x000fc400078efcff */
[C---:B------:R-:W-:Y:S01]  /*89c30*/  LOP3.LUT P1, RZ, R250.reuse, 0x8000, RZ, 0xc0, !PT ;  /* 0x00008000faff7812 */ /* 0x040fe2000782c0ff */
[----:B------:R-:W4:Y:S01]  /*89c40*/  LDL.LU.64 R172, [R1+0xe00] ;  /* 0x000e000001ac7983 */ /* 0x000f220000300a00 */
[----:B------:R-:W-:Y:S02]  /*89c50*/  LOP3.LUT R5, R5, 0xfffffff7, RZ, 0xc0, !PT ;  /* 0xfffffff705057812 */ /* 0x000fe400078ec0ff */
[----:B------:R-:W-:Y:S01]  /*89c60*/  LOP3.LUT P5, RZ, R250, 0x80000, RZ, 0xc0, !PT ;  /* 0x00080000faff7812 */ /* 0x000fe200078ac0ff */
[----:B------:R-:W4:Y:S08]  /*89c70*/  LDL.LU.64 R162, [R1+0xe10] ;  /* 0x000e100001a27983 */ /* 0x000f300000300a00 */
[----:B------:R-:W-:-:S02]  /*89c80*/  @P1 LOP3.LUT R5, R5, 0x8, RZ, 0xfc, !PT ;  /* 0x0000000805051812 */ /* 0x000fc400078efcff */
[C---:B------:R-:W-:Y:S02]  /*89c90*/  LOP3.LUT P1, RZ, R250.reuse, 0x10000, RZ, 0xc0, !PT ;  /* 0x00010000faff7812 */ /* 0x040fe4000782c0ff */
[----:B------:R-:W-:Y:S02]  /*89ca0*/  LOP3.LUT R5, R5, 0xffffffef, RZ, 0xc0, !PT ;  /* 0xffffffef05057812 */ /* 0x000fe400078ec0ff */
[----:B------:R-:W-:Y:S02]  /*89cb0*/  LOP3.LUT P4, RZ, R250, 0x40000, RZ, 0xc0, !PT ;  /* 0x00040000faff7812 */ /* 0x000fe4000788c0ff */
[----:B------:R-:W-:Y:S02]  /*89cc0*/  PRMT R80, R80, 0x7773, RZ ;  /* 0x0000777350507816 */ /* 0x000fe400000000ff */
[----:B------:R-:W-:-:S05]  /*89cd0*/  PRMT R2, R81, 0x7772, RZ ;  /* 0x0000777251027816 */ /* 0x000fca00000000ff */
[----:B------:R-:W-:Y:S02]  /*89ce0*/  @P1 LOP3.LUT R5, R5, 0x10, RZ, 0xfc, !PT ;  /* 0x0000001005051812 */ /* 0x000fe400078efcff */
[----:B------:R-:W-:Y:S02]  /*89cf0*/  LOP3.LUT P1, RZ, R250, 0x20000, RZ, 0xc0, !PT ;  /* 0x00020000faff7812 */ /* 0x000fe4000782c0ff */
[----:B------:R-:W-:Y:S01]  /*89d00*/  PRMT R81, R81, 0x7773, RZ ;  /* 0x0000777351517816 */ /* 0x000fe200000000ff */
[----:B--2---:R0:W-:Y:S04]  /*89d10*/  @P2 STG.E.U8 desc[UR6][R174.64], R80 ;  /* 0x00000050ae002986 */ /* 0x0041e8000c101106 */
[----:B0-----:R-:W2:Y:S04]  /*89d20*/  LDL.LU.64 R174, [R1+0xdf0] ;  /* 0x000df00001ae7983 */ /* 0x001ea80000300a00 */
[----:B---3--:R0:W-:Y:S04]  /*89d30*/  @P3 STG.E.U8 desc[UR6][R176.64], R2 ;  /* 0x00000002b0003986 */ /* 0x0081e8000c101106 */
[----:B----4-:R-:W-:Y:S01]  /*89d40*/  @P5 STG.E.U8 desc[UR6][R168.64], R81 ;  /* 0x00000051a8005986 */ /* 0x010fe2000c101106 */
[----:B0-----:R-:W-:-:S03]  /*89d50*/  PRMT R2, R82, 0x7772, RZ ;  /* 0x0000777252027816 */ /* 0x001fc600000000ff */
[----:B------:R-:W3:Y:S01]  /*89d60*/  LDL.LU.64 R176, [R1+0xdc8] ;  /* 0x000dc80001b07983 */ /* 0x000ee20000300a00 */
[----:B------:R-:W-:-:S03]  /*89d70*/  PRMT R82, R82, 0x7773, RZ ;  /* 0x0000777352527816 */ /* 0x000fc600000000ff */
[----:B------:R-:W-:Y:S04]  /*89d80*/  @P4 STG.E.U8 desc[UR6][R170.64], R2 ;  /* 0x00000002aa004986 */ /* 0x000fe8000c101106 */
[----:B------:R-:W4:Y:S04]  /*89d90*/  LDL.LU.64 R164, [R1+0xd60] ;  /* 0x000d600001a47983 */ /* 0x000f280000300a00 */
[----:B------:R-:W4:Y:S04]  /*89da0*/  LDL.LU.64 R166, [R1+0xd38] ;  /* 0x000d380001a67983 */ /* 0x000f280000300a00 */
[----:B------:R0:W-:Y:S04]  /*89db0*/  @P1 STG.E.U8 desc[UR6][R76.64], R82 ;  /* 0x000000524c001986 */ /* 0x0001e8000c101106 */
[----:B0-----:R-:W2:Y:S01]  /*89dc0*/  LDL.LU.64 R76, [R1+0x1db0] ;  /* 0x001db000014c7983 */ /* 0x001ea20000300a00 */
        /* <DEDUP_REMOVED lines=9> */
[----:B------:R-:W-:-:S04]  /*89e60*/  @P0 LOP3.LUT R5, R5, 0x2, RZ, 0xfc, !PT ;  /* 0x0000000205050812 */ /* 0x000fc800078efcff */
[----:B------:R-:W-:Y:S02]  /*89e70*/  LOP3.LUT P1, RZ, R5, 0x10, RZ, 0xc0, !PT ;  /* 0x0000001005ff7812 */ /* 0x000fe4000782c0ff */
[C---:B------:R-:W-:Y:S02]  /*89e80*/  PRMT R2, R83.reuse, 0x7772, RZ ;  /* 0x0000777253027816 */ /* 0x040fe400000000ff */
[----:B------:R-:W-:-:S09]  /*89e90*/  PRMT R83, R83, 0x7773, RZ ;  /* 0x0000777353537816 */ /* 0x000fd200000000ff */
[----:B------:R0:W-:Y:S01]  /*89ea0*/  @P1 STG.E.U8 desc[UR6][R178.64], R2 ;  /* 0x00000002b2001986 */ /* 0x0001e2000c101106 */
[----:B------:R-:W-:-:S03]  /*89eb0*/  LOP3.LUT P1, RZ, R5, 0x8, RZ, 0xc0, !PT ;  /* 0x0000000805ff7812 */ /* 0x000fc6000782c0ff */
[----:B0-----:R-:W4:Y:S10]  /*89ec0*/  LDL.LU.64 R178, [R1+0xcb8] ;  /* 0x000cb80001b27983 */ /* 0x001f340000300a00 */
[----:B------:R0:W-:Y:S01]  /*89ed0*/  @P1 STG.E.U8 desc[UR6][R172.64], R83 ;  /* 0x00000053ac001986 */ /* 0x0001e2000c101106 */
[----:B------:R-:W-:-:S03]  /*89ee0*/  LOP3.LUT P1, RZ, R5, 0x4, RZ, 0xc0, !PT ;  /* 0x0000000405ff7812 */ /* 0x000fc6000782c0ff */
[----:B------:R-:W4:Y:S04]  /*89ef0*/  LDL.LU.64 R170, [R1+0xc90] ;  /* 0x000c900001aa7983 */ /* 0x000f280000300a00 */
[----:B0-----:R-:W4:Y:S01]  /*89f00*/  LDL.LU.64 R172, [R1+0xc28] ;  /* 0x000c280001ac7983 */ /* 0x001f220000300a00 */
[----:B--2---:R-:W-:-:S05]  /*89f10*/  PRMT R2, R76, 0x7770, RZ ;  /* 0x000077704c027816 */ /* 0x004fca00000000ff */
[----:B------:R0:W-:Y:S04]  /*89f20*/  @P1 STG.E.U8 desc[UR6][R78.64], R2 ;  /* 0x000000024e001986 */ /* 0x0001e8000c101106 */
[----:B0-----:R-:W2:Y:S01]  /*89f30*/  LDL.LU.64 R78, [R1+0x1da8] ;  /* 0x001da800014e7983 */ /* 0x001ea20000300a00 */
[C---:B------:R-:W-:Y:S02]  /*89f40*/  LOP3.LUT P6, RZ, R250.reuse, 0x2000, RZ, 0xc0, !PT ;  /* 0x00002000faff7812 */ /* 0x040fe400078cc0ff */
[----:B------:R-:W-:Y:S02]  /*89f50*/  LOP3.LUT P0, RZ, R250, 0x1000, RZ, 0xc0, !PT ;  /* 0x00001000faff7812 */ /* 0x000fe4000780c0ff */
[----:B------:R-:W-:Y:S02]  /*89f60*/  PRMT R2, R76, 0x7771, RZ ;  /* 0x000077714c027816 */ /* 0x000fe400000000ff */
[----:B------:R-:W-:-:S07]  /*89f70*/  PRMT R3, R77, 0x7770, RZ ;  /* 0x000077704d037816 */ /* 0x000fce00000000ff */
[----:B------:R-:W-:Y:S04]  /*89f80*/  @P6 STG.E.U8 desc[UR6][R162.64], R2 ;  /* 0x00000002a2006986 */ /* 0x000fe8000c101106 */
[----:B------:R0:W-:Y:S01]  /*89f90*/  @P0 STG.E.U8 desc[UR6][R174.64], R3 ;  /* 0x00000003ae000986 */ /* 0x0001e2000c101106 */
[----:B------:R-:W-:Y:S02]  /*89fa0*/  LOP3.LUT P0, RZ, R5, 0x2, RZ, 0xc0, !PT ;  /* 0x0000000205ff7812 */ /* 0x000fe4000780c0ff */
[----:B------:R-:W-:Y:S02]  /*89fb0*/  PRMT R4, R77, 0x7771, RZ ;  /* 0x000077714d047816 */ /* 0x000fe400000000ff */
[C---:B------:R-:W-:Y:S02]  /*89fc0*/  LOP3.LUT P2, RZ, R250.reuse, 0x100, RZ, 0xc0, !PT ;  /* 0x00000100faff7812 */ /* 0x040fe4000784c0ff */
[----:B------:R-:W-:Y:S01]  /*89fd0*/  LOP3.LUT P3, RZ, R250, 0x80, RZ, 0xc0, !PT ;  /* 0x00000080faff7812 */ /* 0x000fe2000786c0ff */
[----:B0-----:R-:W4:Y:S06]  /*89fe0*/  LDL.LU.64 R174, [R1+0xc00] ;  /* 0x000c000001ae7983 */ /* 0x001f2c0000300a00 */
[----:B---3--:R0:W-:Y:S01]  /*89ff0*/  @P0 STG.E.U8 desc[UR6][R176.64], R4 ;  /* 0x00000004b0000986 */ /* 0x0081e2000c101106 */
[----:B------:R-:W-:-:S03]  /*8a000*/  LOP3.LUT P0, RZ, R5, 0x1, RZ, 0xc0, !PT ;  /* 0x0000000105ff7812 */ /* 0x000fc6000780c0ff */
[----:B0-----:R-:W3:Y:S01]  /*8a010*/  LDL.LU.64 R176, [R1+0xba8] ;  /* 0x000ba80001b07983 */ /* 0x001ee20000300a00 */
[----:B--2---:R-:W-:-:S09]  /*8a020*/  PRMT R5, R78, 0x7770, RZ ;  /* 0x000077704e057816 */ /* 0x004fd200000000ff */
[----:B----4-:R-:W-:Y:S01]  /*8a030*/  @P0 STG.E.U8 desc[UR6][R164.64], R5 ;  /* 0x00000005a4000986 */ /* 0x010fe2000c101106 */
[----:B------:R-:W-:Y:S02]  /*8a040*/  LOP3.LUT P0, RZ, R8, 0x80000000, RZ, 0xc0, !PT ;  /* 0x8000000008ff7812 */ /* 0x000fe4000780c0ff */
[----:B------:R-:W-:Y:S02]  /*8a050*/  PRMT R6, R78, 0x7771, RZ ;  /* 0x000077714e067816 */ /* 0x000fe400000000ff */
[C---:B------:R-:W-:Y:S02]  /*8a060*/  PRMT R9, R79.reuse, 0x7770, RZ ;  /* 0x000077704f097816 */ /* 0x040fe400000000ff */
[----:B------:R-:W-:-:S07]  /*8a070*/  PRMT R2, R79, 0x7771, RZ ;  /* 0x000077714f027816 */ /* 0x000fce00000000ff */
[----:B------:R-:W-:Y:S04]  /*8a080*/  @P0 STG.E.U8 desc[UR6][R166.64], R6 ;  /* 0x00000006a6000986 */ /* 0x000fe8000c101106 */
[----:B------:R-:W-:Y:S04]  /*8a090*/  @P2 STG.E.U8 desc[UR6][R168.64], R9 ;  /* 0x00000009a8002986 */ /* 0x000fe8000c101106 */
[----:B------:R0:W-:Y:S04]  /*8a0a0*/  @P3 STG.E.U8 desc[UR6][R178.64], R2 ;  /* 0x00000002b2003986 */ /* 0x0001e8000c101106 */
[----:B0-----:R-:W2:Y:S01]  /*8a0b0*/  LDL.LU.64 R178, [R1+0xb80] ;  /* 0x000b800001b27983 */ /* 0x001ea20000300a00 */
[----:B------:R-:W-:-:S02]  /*8a0c0*/  LOP3.LUT P5, RZ, R250, 0x40, RZ, 0xc0, !PT ;  /* 0x00000040faff7812 */ /* 0x000fc400078ac0ff */
[C---:B------:R-:W-:Y:S02]  /*8a0d0*/  LOP3.LUT P4, RZ, R250.reuse, 0x20, RZ, 0xc0, !PT ;  /* 0x00000020faff7812 */ /* 0x040fe4000788c0ff */
[C---:B------:R-:W-:Y:S02]  /*8a0e0*/  LOP3.LUT P1, RZ, R250.reuse, 0x10, RZ, 0xc0, !PT ;  /* 0x00000010faff7812 */ /* 0x040fe4000782c0ff */
[C---:B------:R-:W-:Y:S02]  /*8a0f0*/  LOP3.LUT P6, RZ, R250.reuse, 0x8, RZ, 0xc0, !PT ;  /* 0x00000008faff7812 */ /* 0x040fe400078cc0ff */
[C---:B------:R-:W-:Y:S02]  /*8a100*/  LOP3.LUT P0, RZ, R250.reuse, 0x4, RZ, 0xc0, !PT ;  /* 0x00000004faff7812 */ /* 0x040fe4000780c0ff */
[----:B------:R-:W-:Y:S02]  /*8a110*/  LOP3.LUT P2, RZ, R250, 0x2, RZ, 0xc0, !PT ;  /* 0x00000002faff7812 */ /* 0x000fe4000784c0ff */
[----:B------:R-:W-:-:S02]  /*8a120*/  PRMT R3, R76, 0x7772, RZ ;  /* 0x000077724c037816 */ /* 0x000fc400000000ff */
[----:B------:R-:W-:Y:S02]  /*8a130*/  PRMT R76, R76, 0x7773, RZ ;  /* 0x000077734c4c7816 */ /* 0x000fe400000000ff */
[C---:B------:R-:W-:Y:S02]  /*8a140*/  PRMT R4, R77.reuse, 0x7772, RZ ;  /* 0x000077724d047816 */ /* 0x040fe400000000ff */
[----:B------:R-:W-:Y:S01]  /*8a150*/  PRMT R77, R77, 0x7773, RZ ;  /* 0x000077734d4d7816 */ /* 0x000fe200000000ff */
[----:B------:R0:W-:Y:S01]  /*8a160*/  @P5 STG.E.U8 desc[UR6][R170.64], R3 ;  /* 0x00000003aa005986 */ /* 0x0001e2000c101106 */
[C---:B------:R-:W-:Y:S02]  /*8a170*/  PRMT R5, R78.reuse, 0x7772, RZ ;  /* 0x000077724e057816 */ /* 0x040fe400000000ff */
[----:B------:R-:W-:Y:S01]  /*8a180*/  PRMT R78, R78, 0x7773, RZ ;  /* 0x000077734e4e7816 */ /* 0x000fe200000000ff */
[----:B------:R1:W-:Y:S04]  /*8a190*/  @P4 STG.E.U8 desc[UR6][R172.64], R76 ;  /* 0x0000004cac004986 */ /* 0x0003e8000c101106 */
[----:B------:R4:W-:Y:S04]  /*8a1a0*/  @P1 STG.E.U8 desc[UR6][R174.64], R4 ;  /* 0x00000004ae001986 */ /* 0x0009e8000c101106 */
[----:B0-----:R-:W2:Y:S04]  /*8a1b0*/  LDL.LU.64 R170, [R1+0xb00] ;  /* 0x000b000001aa7983 */ /* 0x001ea80000300a00 */
[----:B-1----:R-:W2:Y:S04]  /*8a1c0*/  LDL.LU.64 R172, [R1+0x148] ;  /* 0x0001480001ac7983 */ /* 0x002ea80000300a00 */
[----:B---3--:R0:W-:Y:S04]  /*8a1d0*/  @P6 STG.E.U8 desc[UR6][R176.64], R77 ;  /* 0x0000004db0006986 */ /* 0x0081e8000c101106 */
[----:B----4-:R-:W3:Y:S04]  /*8a1e0*/  LDL.LU.64 R174, [R1+0x138] ;  /* 0x0001380001ae7983 */ /* 0x010ee80000300a00 */
[----:B0-----:R-:W4:Y:S04]  /*8a1f0*/  LDL.LU.64 R176, [R1+0x130] ;  /* 0x0001300001b07983 */ /* 0x001f280000300a00 */
[----:B------:R-:W4:Y:S04]  /*8a200*/  LDL.LU.64 R160, [R1+0x128] ;  /* 0x0001280001a07983 */ /* 0x000f280000300a00 */
[----:B------:R-:W4:Y:S04]  /*8a210*/  LDL.LU.64 R162, [R1+0x120] ;  /* 0x0001200001a27983 */ /* 0x000f280000300a00 */
[----:B--2---:R-:W-:Y:S04]  /*8a220*/  @P0 STG.E.U8 desc[UR6][R178.64], R5 ;  /* 0x00000005b2000986 */ /* 0x004fe8000c101106 */
[----:B------:R0:W-:Y:S04]  /*8a230*/  @P2 STG.E.U8 desc[UR6][R72.64], R78 ;  /* 0x0000004e48002986 */ /* 0x0001e8000c101106 */
[----:B0-----:R-:W2:Y:S01]  /*8a240*/  LDL.LU.64 R72, [R1+0x1da0] ;  /* 0x001da00001487983 */ /* 0x001ea20000300a00 */
[----:B------:R-:W-:-:S02]  /*8a250*/  LOP3.LUT P4, RZ, R251, 0x8000000, RZ, 0xc0, !PT ;  /* 0x08000000fbff7812 */ /* 0x000fc4000788c0ff */
[----:B------:R-:W-:Y:S01]  /*8a260*/  LOP3.LUT P3, RZ, R250, 0x1, RZ, 0xc0, !PT ;  /* 0x00000001faff7812 */ /* 0x000fe2000786c0ff */
[----:B------:R-:W4:Y:S01]  /*8a270*/  LDL.LU.64 R178, [R1+0x118] ;  /* 0x0001180001b27983 */ /* 0x000f220000300a00 */
[----:B------:R-:W-:Y:S02]  /*8a280*/  P2R R76, PR, RZ, 0x10 ;  /* 0x00000010ff4c7803 */ /* 0x000fe40000000000 */
[C---:B------:R-:W-:Y:S01]  /*8a290*/  LOP3.LUT P4, RZ, R251.reuse, 0x10000000, RZ, 0xc0, !PT ;  /* 0x10000000fbff7812 */ /* 0x040fe2000788c0ff */
[----:B------:R-:W4:Y:S03]  /*8a2a0*/  LDL.LU.64 R164, [R1+0x110] ;  /* 0x0001100001a47983 */ /* 0x000f260000300a00 */
[----:B------:R-:W-:Y:S01]  /*8a2b0*/  P2R R9, PR, RZ, 0x10 ;  /* 0x00000010ff097803 */ /* 0x000fe20000000000 */
[----:B------:R-:W4:Y:S01]  /*8a2c0*/  LDL.LU.64 R166, [R1+0x108] ;  /* 0x0001080001a67983 */ /* 0x000f220000300a00 */
[----:B------:R-:W-:-:S02]  /*8a2d0*/  LOP3.LUT P4, RZ, R251, 0x20000000, RZ, 0xc0, !PT ;  /* 0x20000000fbff7812 */ /* 0x000fc4000788c0ff */
[C---:B------:R-:W-:Y:S01]  /*8a2e0*/  LOP3.LUT P5, RZ, R251.reuse, 0x80000000, RZ, 0xc0, !PT ;  /* 0x80000000fbff7812 */ /* 0x040fe200078ac0ff */
[----:B------:R-:W4:Y:S01]  /*8a2f0*/  LDL.LU.64 R168, [R1+0x100] ;  /* 0x0001000001a87983 */ /* 0x000f220000300a00 */
[----:B------:R-:W-:Y:S02]  /*8a300*/  P2R R6, PR, RZ, 0x10 ;  /* 0x00000010ff067803 */ /* 0x000fe40000000000 */
[----:B------:R-:W-:Y:S02]  /*8a310*/  LOP3.LUT P4, RZ, R251, 0x40000000, RZ, 0xc0, !PT ;  /* 0x40000000fbff7812 */ /* 0x000fe4000788c0ff */
[C---:B------:R-:W-:Y:S02]  /*8a320*/  PRMT R2, R79.reuse, 0x7772, RZ ;  /* 0x000077724f027816 */ /* 0x040fe400000000ff */
[----:B------:R-:W-:-:S03]  /*8a330*/  PRMT R79, R79, 0x7773, RZ ;  /* 0x000077734f4f7816 */ /* 0x000fc600000000ff */
[----:B------:R-:W-:Y:S04]  /*8a340*/  @P3 STG.E.U8 desc[UR6][R170.64], R2 ;  /* 0x00000002aa003986 */ /* 0x000fe8000c101106 */
[----:B------:R-:W-:Y:S01]  /*8a350*/  @P5 STG.E.U8 desc[UR6][R172.64], R79 ;  /* 0x0000004fac005986 */ /* 0x000fe2000c101106 */
[----:B--2---:R-:W-:-:S05]  /*8a360*/  PRMT R3, R72, 0x7770, RZ ;  /* 0x0000777048037816 */ /* 0x004fca00000000ff */
[----:B------:R0:W-:Y:S04]  /*8a370*/  @P4 STG.E.U8 desc[UR6][R74.64], R3 ;  /* 0x000000034a004986 */ /* 0x0001e8000c101106 */
[----:B0-----:R-:W2:Y:S01]  /*8a380*/  LDL.LU.64 R74, [R1+0x1d98] ;  /* 0x001d9800014a7983 */ /* 0x001ea20000300a00 */
[----:B------:R-:W-:Y:S02]  /*8a390*/  ISETP.NE.AND P4, PT, R6, RZ, PT ;  /* 0x000000ff0600720c */ /* 0x000fe40003f85270 */
[----:B------:R-:W-:Y:S01]  /*8a3a0*/  PRMT R4, R72, 0x7771, RZ ;  /* 0x0000777148047816 */ /* 0x000fe200000000ff */
[----:B------:R-:W2:Y:S01]  /*8a3b0*/  LDL.LU.64 R170, [R1+0xf8] ;  /* 0x0000f80001aa7983 */ /* 0x000ea20000300a00 */
[----:B------:R-:W-:Y:S02]  /*8a3c0*/  LOP3.LUT P6, RZ, R251, 0x400000, RZ, 0xc0, !PT ;  /* 0x00400000fbff7812 */ /* 0x000fe400078cc0ff */
[----:B------:R-:W-:Y:S01]  /*8a3d0*/  PRMT R5, R73, 0x7770, RZ ;  /* 0x0000777049057816 */ /* 0x000fe200000000ff */
[----:B------:R-:W2:Y:S06]  /*8a3e0*/  LDL.LU.64 R172, [R1+0xf0] ;  /* 0x0000f00001ac7983 */ /* 0x000eac0000300a00 */
[----:B---3--:R0:W-:Y:S01]  /*8a3f0*/  @P4 STG.E.U8 desc[UR6][R174.64], R4 ;  /* 0x00000004ae004986 */ /* 0x0081e2000c101106 */
[----:B------:R-:W-:-:S02]  /*8a400*/  ISETP.NE.AND P4, PT, R9, RZ, PT ;  /* 0x000000ff0900720c */ /* 0x000fc40003f85270 */
[----:B------:R-:W-:Y:S02]  /*8a410*/  P2R R81, PR, RZ, 0x40 ;  /* 0x00000040ff517803 */ /* 0x000fe40000000000 */
[----:B------:R-:W-:-:S04]  /*8a420*/  LOP3.LUT P6, RZ, R251, 0x800000, RZ, 0xc0, !PT ;  /* 0x00800000fbff7812 */ /* 0x000fc800078cc0ff */
[----:B------:R-:W-:Y:S02]  /*8a430*/  P2R R80, PR, RZ, 0x40 ;  /* 0x00000040ff507803 */ /* 0x000fe40000000000 */
[C---:B------:R-:W-:Y:S01]  /*8a440*/  LOP3.LUT P6, RZ, R251.reuse, 0x1000000, RZ, 0xc0, !PT ;  /* 0x01000000fbff7812 */ /* 0x040fe200078cc0ff */
[----:B0-----:R-:W3:Y:S01]  /*8a450*/  LDL.LU.64 R174, [R1+0xe8] ;  /* 0x0000e80001ae7983 */ /* 0x001ee20000300a00 */
[----:B------:R-:W-:-:S03]  /*8a460*/  LOP3.LUT P1, RZ, R251, 0x4000000, RZ, 0xc0, !PT ;  /* 0x04000000fbff7812 */ /* 0x000fc6000782c0ff */
[----:B----4-:R0:W-:Y:S01]  /*8a470*/  @P4 STG.E.U8 desc[UR6][R176.64], R5 ;  /* 0x00000005b0004986 */ /* 0x0101e2000c101106 */
[----:B------:R-:W-:Y:S02]  /*8a480*/  ISETP.NE.AND P4, PT, R76, RZ, PT ;  /* 0x000000ff4c00720c */ /* 0x000fe40003f85270 */
[----:B------:R-:W-:Y:S02]  /*8a490*/  P2R R77, PR, RZ, 0x40 ;  /* 0x00000040ff4d7803 */ /* 0x000fe40000000000 */
[----:B------:R-:W-:Y:S02]  /*8a4a0*/  LOP3.LUT P6, RZ, R251, 0x2000000, RZ, 0xc0, !PT ;  /* 0x02000000fbff7812 */ /* 0x000fe400078cc0ff */
[----:B------:R-:W-:Y:S01]  /*8a4b0*/  PRMT R6, R73, 0x7771, RZ ;  /* 0x0000777149067816 */ /* 0x000fe200000000ff */
[----:B0-----:R-:W4:Y:S06]  /*8a4c0*/  LDL.LU.64 R176, [R1+0xe0] ;  /* 0x0000e00001b07983 */ /* 0x001f2c0000300a00 */
[----:B------:R-:W-:Y:S01]  /*8a4d0*/  @P4 STG.E.U8 desc[UR6][R160.64], R6 ;  /* 0x00000006a0004986 */ /* 0x000fe2000c101106 */
[----:B--2---:R-:W-:-:S02]  /*8a4e0*/  PRMT R2, R74, 0x7770, RZ ;  /* 0x000077704a027816 */ /* 0x004fc400000000ff */
[----:B------:R-:W-:-:S03]  /*8a4f0*/  PRMT R9, R74, 0x7771, RZ ;  /* 0x000077714a097816 */ /* 0x000fc600000000ff */
[----:B------:R-:W-:Y:S04]  /*8a500*/  @P1 STG.E.U8 desc[UR6][R162.64], R2 ;  /* 0x00000002a2001986 */ /* 0x000fe8000c101106 */
[----:B------:R0:W-:Y:S04]  /*8a510*/  @P6 STG.E.U8 desc[UR6][R178.64], R9 ;  /* 0x00000009b2006986 */ /* 0x0001e8000c101106 */
[----:B0-----:R-:W2:Y:S01]  /*8a520*/  LDL.LU.64 R178, [R1+0xd8] ;  /* 0x0000d80001b27983 */ /* 0x001ea20000300a00 */
[----:B------:R-:W-:Y:S02]  /*8a530*/  ISETP.NE.AND P6, PT, R77, RZ, PT ;  /* 0x000000ff4d00720c */ /* 0x000fe40003fc5270 */
[----:B------:R-:W-:-:S02]  /*8a540*/  PRMT R3, R75, 0x7770, RZ ;  /* 0x000077704b037816 */ /* 0x000fc400000000ff */
[----:B------:R-:W-:-:S09]  /*8a550*/  PRMT R4, R75, 0x7771, RZ ;  /* 0x000077714b047816 */ /* 0x000fd200000000ff */
[----:B------:R0:W-:Y:S01]  /*8a560*/  @P6 STG.E.U8 desc[UR6][R164.64], R3 ;  /* 0x00000003a4006986 */ /* 0x0001e2000c101106 */
[----:B------:R-:W-:Y:S02]  /*8a570*/  ISETP.NE.AND P6, PT, R80, RZ, PT ;  /* 0x000000ff5000720c */ /* 0x000fe40003fc5270 */
[C---:B------:R-:W-:Y:S02]  /*8a580*/  LOP3.LUT P0, RZ, R251.reuse, 0x200000, RZ, 0xc0, !PT ;  /* 0x00200000fbff7812 */ /* 0x040fe4000780c0ff */
[C---:B------:R-:W-:Y:S02]  /*8a590*/  LOP3.LUT P2, RZ, R251.reuse, 0x100000, RZ, 0xc0, !PT ;  /* 0x00100000fbff7812 */ /* 0x040fe4000784c0ff */
[C---:B------:R-:W-:Y:S02]  /*8a5a0*/  LOP3.LUT P3, RZ, R251.reuse, 0x80000, RZ, 0xc0, !PT ;  /* 0x00080000fbff7812 */ /* 0x040fe4000786c0ff */
[----:B------:R-:W-:-:S05]  /*8a5b0*/  LOP3.LUT P5, RZ, R251, 0x40000, RZ, 0xc0, !PT ;  /* 0x00040000fbff7812 */ /* 0x000fca00078ac0ff */
[----:B------:R1:W-:Y:S01]  /*8a5c0*/  @P6 STG.E.U8 desc[UR6][R166.64], R4 ;  /* 0x00000004a6006986 */ /* 0x0003e2000c101106 */
[----:B------:R-:W-:Y:S02]  /*8a5d0*/  ISETP.NE.AND P6, PT, R81, RZ, PT ;  /* 0x000000ff5100720c */ /* 0x000fe40003fc5270 */
[C---:B------:R-:W-:Y:S02]  /*8a5e0*/  LOP3.LUT P4, RZ, R251.reuse, 0x20000, RZ, 0xc0, !PT ;  /* 0x00020000fbff7812 */ /* 0x040fe4000788c0ff */
[----:B------:R-:W-:Y:S02]  /*8a5f0*/  LOP3.LUT P1, RZ, R251, 0x10000, RZ, 0xc0, !PT ;  /* 0x00010000fbff7812 */ /* 0x000fe4000782c0ff */
[C---:B------:R-:W-:Y:S02]  /*8a600*/  PRMT R5, R72.reuse, 0x7772, RZ ;  /* 0x0000777248057816 */ /* 0x040fe400000000ff */
[----:B------:R-:W-:Y:S02]  /*8a610*/  PRMT R72, R72, 0x7773, RZ ;  /* 0x0000777348487816 */ /* 0x000fe400000000ff */
[----:B------:R-:W-:-:S02]  /*8a620*/  PRMT R2, R73, 0x7772, RZ ;  /* 0x0000777249027816 */ /* 0x000fc400000000ff */
[----:B------:R-:W-:Y:S01]  /*8a630*/  PRMT R73, R73, 0x7773, RZ ;  /* 0x0000777349497816 */ /* 0x000fe200000000ff */
[----:B------:R-:W-:Y:S01]  /*8a640*/  @P6 STG.E.U8 desc[UR6][R168.64], R5 ;  /* 0x00000005a8006986 */ /* 0x000fe2000c101106 */
[C---:B0-----:R-:W-:Y:S02]  /*8a650*/  PRMT R3, R74.reuse, 0x7772, RZ ;  /* 0x000077724a037816 */ /* 0x041fe400000000ff */
[----:B------:R-:W-:Y:S01]  /*8a660*/  PRMT R74, R74, 0x7773, RZ ;  /* 0x000077734a4a7816 */ /* 0x000fe200000000ff */
[----:B------:R-:W-:Y:S01]  /*8a670*/  @P0 STG.E.U8 desc[UR6][R170.64], R72 ;  /* 0x00000048aa000986 */ /* 0x000fe2000c101106 */
[----:B-1----:R-:W-:-:S03]  /*8a680*/  PRMT R4, R75, 0x7772, RZ ;  /* 0x000077724b047816 */ /* 0x002fc600000000ff */
[----:B------:R0:W-:Y:S04]  /*8a690*/  @P2 STG.E.U8 desc[UR6][R172.64], R2 ;  /* 0x00000002ac002986 */ /* 0x0001e8000c101106 */
[----:B---3--:R1:W-:Y:S04]  /*8a6a0*/  @P3 STG.E.U8 desc[UR6][R174.64], R73 ;  /* 0x00000049ae003986 */ /* 0x0083e8000c101106 */
[----:B----4-:R3:W-:Y:S04]  /*8a6b0*/  @P5 STG.E.U8 desc[UR6][R176.64], R3 ;  /* 0x00000003b0005986 */ /* 0x0107e8000c101106 */
[----:B0-----:R-:W4:Y:S04]  /*8a6c0*/  LDL.LU.64 R172, [R1+0xc8] ;  /* 0x0000c80001ac7983 */ /* 0x001f280000300a00 */
[----:B-1----:R-:W4:Y:S04]  /*8a6d0*/  LDL.LU.64 R174, [R1+0xc0] ;  /* 0x0000c00001ae7983 */ /* 0x002f280000300a00 */
[----:B---3--:R-:W3:Y:S04]  /*8a6e0*/  LDL.LU.64 R176, [R1+0xb0] ;  /* 0x0000b00001b07983 */ /* 0x008ee80000300a00 */
[----:B--2---:R0:W-:Y:S04]  /*8a6f0*/  @P4 STG.E.U8 desc[UR6][R178.64], R74 ;  /* 0x0000004ab2004986 */ /* 0x0041e8000c101106 */
[----:B------:R1:W-:Y:S04]  /*8a700*/  @P1 STG.E.U8 desc[UR6][R68.64], R4 ;  /* 0x0000000444001986 */ /* 0x0003e8000c101106 */
[----:B0-----:R-:W2:Y:S04]  /*8a710*/  LDL.LU.64 R178, [R1+0xa8] ;  /* 0x0000a80001b27983 */ /* 0x001ea80000300a00 */
[----:B-1----:R-:W3:Y:S01]  /*8a720*/  LDL.LU.64 R68, [R1+0x1d90] ;  /* 0x001d900001447983 */ /* 0x002ee20000300a00 */
[----:B------:R-:W-:-:S02]  /*8a730*/  LOP3.LUT P6, RZ, R251, 0x8000, RZ, 0xc0, !PT ;  /* 0x00008000fbff7812 */ /* 0x000fc400078cc0ff */
[C---:B------:R-:W-:Y:S01]  /*8a740*/  LOP3.LUT P0, RZ, R251.reuse, 0x4000, RZ, 0xc0, !PT ;  /* 0x00004000fbff7812 */ /* 0x040fe2000780c0ff */
[----:B------:R-:W2:Y:S01]  /*8a750*/  LDL.LU.64 R160, [R1+0xa0] ;  /* 0x0000a00001a07983 */ /* 0x000ea20000300a00 */
[----:B------:R-:W-:Y:S02]  /*8a760*/  LOP3.LUT P2, RZ, R251, 0x2000, RZ, 0xc0, !PT ;  /* 0x00002000fbff7812 */ /* 0x000fe4000784c0ff */
[----:B------:R-:W-:Y:S01]  /*8a770*/  PRMT R75, R75, 0x7773, RZ ;  /* 0x000077734b4b7816 */ /* 0x000fe200000000ff */
[----:B------:R-:W2:Y:S04]  /*8a780*/  LDL.LU.64 R162, [R1+0x98] ;  /* 0x0000980001a27983 */ /* 0x000ea80000300a00 */
[----:B------:R-:W2:Y:S04]  /*8a790*/  LDL.LU.64 R170, [R1+0x90] ;  /* 0x0000900001aa7983 */ /* 0x000ea80000300a00 */
[----:B------:R-:W2:Y:S04]  /*8a7a0*/  LDL.LU.64 R164, [R1+0x88] ;  /* 0x0000880001a47983 */ /* 0x000ea80000300a00 */
[----:B----4-:R0:W-:Y:S04]  /*8a7b0*/  @P6 STG.E.U8 desc[UR6][R172.64], R75 ;  /* 0x0000004bac006986 */ /* 0x0101e8000c101106 */
[----:B0-----:R-:W4:Y:S04]  /*8a7c0*/  LDL.LU.64 R172, [R1+0x80] ;  /* 0x0000800001ac7983 */ /* 0x001f280000300a00 */
[----:B------:R-:W4:Y:S01]  /*8a7d0*/  LDL.LU.64 R166, [R1+0x78] ;  /* 0x0000780001a67983 */ /* 0x000f220000300a00 */
[----:B------:R-:W-:-:S04]  /*8a7e0*/  LOP3.LUT P5, RZ, R251, 0x100, RZ, 0xc0, !PT ;  /* 0x00000100fbff7812 */ /* 0x000fc800078ac0ff */
[----:B------:R-:W-:Y:S02]  /*8a7f0*/  P2R R73, PR, RZ, 0x20 ;  /* 0x00000020ff497803 */ /* 0x000fe40000000000 */
[----:B------:R-:W-:-:S04]  /*8a800*/  LOP3.LUT P5, RZ, R251, 0x200, RZ, 0xc0, !PT ;  /* 0x00000200fbff7812 */ /* 0x000fc800078ac0ff */
[----:B------:R-:W-:Y:S02]  /*8a810*/  P2R R72, PR, RZ, 0x20 ;  /* 0x00000020ff487803 */ /* 0x000fe40000000000 */
[C---:B------:R-:W-:Y:S02]  /*8a820*/  LOP3.LUT P5, RZ, R251.reuse, 0x400, RZ, 0xc0, !PT ;  /* 0x00000400fbff7812 */ /* 0x040fe400078ac0ff */
[C---:B------:R-:W-:Y:S02]  /*8a830*/  LOP3.LUT P3, RZ, R251.reuse, 0x1000, RZ, 0xc0, !PT ;  /* 0x00001000fbff7812 */ /* 0x040fe4000786c0ff */
[----:B------:R-:W-:Y:S02]  /*8a840*/  P2R R9, PR, RZ, 0x20 ;  /* 0x00000020ff097803 */ /* 0x000fe40000000000 */
[----:B------:R-:W-:Y:S02]  /*8a850*/  LOP3.LUT P5, RZ, R251, 0x800, RZ, 0xc0, !PT ;  /* 0x00000800fbff7812 */ /* 0x000fe400078ac0ff */
[----:B---3--:R-:W-:-:S02]  /*8a860*/  PRMT R2, R68, 0x7770, RZ ;  /* 0x0000777044027816 */ /* 0x008fc400000000ff */
[----:B------:R-:W-:-:S03]  /*8a870*/  PRMT R5, R68, 0x7771, RZ ;  /* 0x0000777144057816 */ /* 0x000fc600000000ff */
[----:B------:R-:W-:Y:S04]  /*8a880*/  @P0 STG.E.U8 desc[UR6][R174.64], R2 ;  /* 0x00000002ae000986 */ /* 0x000fe8000c101106 */
[----:B------:R0:W-:Y:S04]  /*8a890*/  @P2 STG.E.U8 desc[UR6][R70.64], R5 ;  /* 0x0000000546002986 */ /* 0x0001e8000c101106 */
[----:B0-----:R-:W3:Y:S04]  /*8a8a0*/  LDL.LU.64 R70, [R1+0x1d88] ;  /* 0x001d880001467983 */ /* 0x001ee80000300a00 */
[----:B------:R-:W4:Y:S01]  /*8a8b0*/  LDL.LU.64 R168, [R1+0x70] ;  /* 0x0000700001a87983 */ /* 0x000f220000300a00 */
[----:B------:R-:W-:-:S02]  /*8a8c0*/  PRMT R3, R69, 0x7770, RZ ;  /* 0x0000777045037816 */ /* 0x000fc400000000ff */
[----:B------:R-:W-:Y:S01]  /*8a8d0*/  PRMT R6, R69, 0x7771, RZ ;  /* 0x0000777145067816 */ /* 0x000fe200000000ff */
[----:B------:R-:W4:Y:S04]  /*8a8e0*/  LDL.LU.64 R174, [R1+0x68] ;  /* 0x0000680001ae7983 */ /* 0x000f280000300a00 */
[----:B------:R0:W-:Y:S04]  /*8a8f0*/  @P3 STG.E.U8 desc[UR6][R176.64], R3 ;  /* 0x00000003b0003986 */ /* 0x0001e8000c101106 */
[----:B--2---:R1:W-:Y:S04]  /*8a900*/  @P5 STG.E.U8 desc[UR6][R178.64], R6 ;  /* 0x00000006b2005986 */ /* 0x0043e8000c101106 */
[----:B0-----:R-:W2:Y:S04]  /*8a910*/  LDL.LU.64 R176, [R1+0x60] ;  /* 0x0000600001b07983 */ /* 0x001ea80000300a00 */
[----:B-1----:R-:W2:Y:S01]  /*8a920*/  LDL.LU.64 R178, [R1+0x58] ;  /* 0x0000580001b27983 */ /* 0x002ea20000300a00 */
[----:B------:R-:W-:-:S02]  /*8a930*/  ISETP.NE.AND P5, PT, R9, RZ, PT ;  /* 0x000000ff0900720c */ /* 0x000fc40003fa5270 */
        /* <DEDUP_REMOVED lines=8> */
[----:B------:R-:W-:-:S02]  /*8a9c0*/  PRMT R3, R68, 0x7772, RZ ;  /* 0x0000777244037816 */ /* 0x000fc400000000ff */
[----:B------:R-:W-:Y:S02]  /*8a9d0*/  PRMT R68, R68, 0x7773, RZ ;  /* 0x0000777344447816 */ /* 0x000fe400000000ff */
[C---:B------:R-:W-:Y:S02]  /*8a9e0*/  LOP3.LUT P6, RZ, R251.reuse, 0x4, RZ, 0xc0, !PT ;  /* 0x00000004fbff7812 */ /* 0x040fe400078cc0ff */
[C---:B------:R-:W-:Y:S02]  /*8a9f0*/  LOP3.LUT P0, RZ, R251.reuse, 0x2, RZ, 0xc0, !PT ;  /* 0x00000002fbff7812 */ /* 0x040fe4000780c0ff */
[----:B------:R-:W-:Y:S02]  /*8aa00*/  LOP3.LUT P2, RZ, R251, 0x1, RZ, 0xc0, !PT ;  /* 0x00000001fbff7812 */ /* 0x000fe4000784c0ff */
[----:B---3--:R-:W-:-:S05]  /*8aa10*/  PRMT R4, R70, 0x7770, RZ ;  /* 0x0000777046047816 */ /* 0x008fca00000000ff */
[----:B------:R0:W-:Y:S01]  /*8aa20*/  @P5 STG.E.U8 desc[UR6][R160.64], R4 ;  /* 0x00000004a0005986 */ /* 0x0001e2000c101106 */
[----:B------:R-:W-:Y:S02]  /*8aa30*/  ISETP.NE.AND P5, PT, R72, RZ, PT ;  /* 0x000000ff4800720c */ /* 0x000fe40003fa5270 */
[----:B------:R-:W-:Y:S02]  /*8aa40*/  PRMT R9, R70, 0x7771, RZ ;  /* 0x0000777146097816 */ /* 0x000fe400000000ff */
[----:B------:R-:W-:-:S09]  /*8aa50*/  PRMT R2, R71, 0x7770, RZ ;  /* 0x0000777047027816 */ /* 0x000fd200000000ff */
[----:B------:R-:W-:Y:S01]  /*8aa60*/  @P5 STG.E.U8 desc[UR6][R162.64], R9 ;  /* 0x00000009a2005986 */ /* 0x000fe2000c101106 */
[----:B------:R-:W-:Y:S02]  /*8aa70*/  ISETP.NE.AND P5, PT, R73, RZ, PT ;  /* 0x000000ff4900720c */ /* 0x000fe40003fa5270 */
[----:B------:R-:W-:-:S11]  /*8aa80*/  PRMT R5, R71, 0x7771, RZ ;  /* 0x0000777147057816 */ /* 0x000fd600000000ff */
[----:B------:R1:W-:Y:S04]  /*8aa90*/  @P5 STG.E.U8 desc[UR6][R170.64], R2 ;  /* 0x00000002aa005986 */ /* 0x0003e8000c101106 */
[----:B------:R-:W-:Y:S04]  /*8aaa0*/  @P4 STG.E.U8 desc[UR6][R164.64], R5 ;  /* 0x00000005a4004986 */ /* 0x000fe8000c101106 */
[----:B----4-:R3:W-:Y:S01]  /*8aab0*/  @P1 STG.E.U8 desc[UR6][R172.64], R3 ;  /* 0x00000003ac001986 */ /* 0x0107e2000c101106 */
[----:B------:R-:W-:Y:S02]  /*8aac0*/  ISETP.NE.AND P1, PT, R74, RZ, PT ;  /* 0x000000ff4a00720c */ /* 0x000fe40003f25270 */
[----:B0-----:R-:W-:Y:S01]  /*8aad0*/  PRMT R4, R69, 0x7772, RZ ;  /* 0x0000777245047816 */ /* 0x001fe200000000ff */
[----:B-1----:R-:W4:Y:S10]  /*8aae0*/  LDL.LU.64 R170, [R1+0x48] ;  /* 0x0000480001aa7983 */ /* 0x002f340000300a00 */
[----:B------:R-:W-:Y:S01]  /*8aaf0*/  @P1 STG.E.U8 desc[UR6][R166.64], R68 ;  /* 0x00000044a6001986 */ /* 0x000fe2000c101106 */
[----:B------:R-:W-:-:S02]  /*8ab00*/  ISETP.NE.AND P1, PT, R76, RZ, PT ;  /* 0x000000ff4c00720c */ /* 0x000fc40003f25270 */
[----:B------:R-:W-:Y:S01]  /*8ab10*/  PRMT R69, R69, 0x7773, RZ ;  /* 0x0000777345457816 */ /* 0x000fe200000000ff */
[----:B---3--:R-:W3:Y:S10]  /*8ab20*/  LDL.LU.64 R172, [R1+0x40] ;  /* 0x0000400001ac7983 */ /* 0x008ef40000300a00 */
[----:B------:R-:W-:Y:S01]  /*8ab30*/  @P1 STG.E.U8 desc[UR6][R168.64], R4 ;  /* 0x00000004a8001986 */ /* 0x000fe2000c101106 */
[----:B------:R-:W-:-:S02]  /*8ab40*/  ISETP.NE.AND P1, PT, R77, RZ, PT ;  /* 0x000000ff4d00720c */ /* 0x000fc40003f25270 */
[C---:B------:R-:W-:Y:S02]  /*8ab50*/  PRMT R2, R70.reuse, 0x7772, RZ ;  /* 0x0000777246027816 */ /* 0x040fe400000000ff */
[----:B------:R-:W-:Y:S02]  /*8ab60*/  PRMT R70, R70, 0x7773, RZ ;  /* 0x0000777346467816 */ /* 0x000fe400000000ff */
[----:B------:R-:W-:-:S07]  /*8ab70*/  PRMT R3, R71, 0x7772, RZ ;  /* 0x0000777247037816 */ /* 0x000fce00000000ff */
[----:B------:R0:W-:Y:S04]  /*8ab80*/  @P1 STG.E.U8 desc[UR6][R174.64], R69 ;  /* 0x00000045ae001986 */ /* 0x0001e8000c101106 */
[----:B--2---:R1:W-:Y:S04]  /*8ab90*/  @P6 STG.E.U8 desc[UR6][R176.64], R2 ;  /* 0x00000002b0006986 */ /* 0x0043e8000c101106 */
[----:B------:R2:W-:Y:S04]  /*8aba0*/  @P0 STG.E.U8 desc[UR6][R178.64], R70 ;  /* 0x00000046b2000986 */ /* 0x0005e8000c101106 */
[----:B0-----:R-:W3:Y:S04]  /*8abb0*/  LDL.LU.64 R174, [R1+0x30] ;  /* 0x0000300001ae7983 */ /* 0x001ee80000300a00 */
[----:B-1----:R-:W3:Y:S04]  /*8abc0*/  LDL.LU.64 R176, [R1+0x28] ;  /* 0x0000280001b07983 */ /* 0x002ee80000300a00 */
[----:B--2---:R-:W2:Y:S04]  /*8abd0*/  LDL.LU.64 R178, [R1+0x20] ;  /* 0x0000200001b27983 */ /* 0x004ea80000300a00 */
[----:B------:R0:W-:Y:S04]  /*8abe0*/  @P2 STG.E.U8 desc[UR6][R64.64], R3 ;  /* 0x0000000340002986 */ /* 0x0001e8000c101106 */
[----:B0-----:R-:W3:Y:S01]  /*8abf0*/  LDL.LU.64 R64, [R1+0x1d80] ;  /* 0x001d800001407983 */ /* 0x001ee20000300a00 */
[----:B------:R-:W-:-:S02]  /*8ac00*/  LOP3.LUT P3, RZ, R252, 0x80000000, RZ, 0xc0, !PT ;  /* 0x80000000fcff7812 */ /* 0x000fc4000786c0ff */
[C---:B------:R-:W-:Y:S02]  /*8ac10*/  LOP3.LUT P5, RZ, R252.reuse, 0x40000000, RZ, 0xc0, !PT ;  /* 0x40000000fcff7812 */ /* 0x040fe400078ac0ff */
[----:B------:R-:W-:Y:S02]  /*8ac20*/  LOP3.LUT P4, RZ, R252, 0x20000000, RZ, 0xc0, !PT ;  /* 0x20000000fcff7812 */ /* 0x000fe4000788c0ff */
[----:B------:R-:W-:-:S07]  /*8ac30*/  PRMT R71, R71, 0x7773, RZ ;  /* 0x0000777347477816 */ /* 0x000fce00000000ff */
[----:B----4-:R-:W-:Y:S01]  /*8ac40*/  @P3 STG.E.U8 desc[UR6][R170.64], R71 ;  /* 0x00000047aa003986 */ /* 0x010fe2000c101106 */
[C---:B---3--:R-:W-:Y:S02]  /*8ac50*/  PRMT R4, R64.reuse, 0x7770, RZ ;  /* 0x0000777040047816 */ /* 0x048fe400000000ff */
[----:B------:R-:W-:-:S03]  /*8ac60*/  PRMT R5, R64, 0x7771, RZ ;  /* 0x0000777140057816 */ /* 0x000fc600000000ff */
[----:B------:R-:W-:Y:S04]  /*8ac70*/  @P5 STG.E.U8 desc[UR6][R172.64], R4 ;  /* 0x00000004ac005986 */ /* 0x000fe8000c101106 */
[----:B------:R0:W-:Y:S04]  /*8ac80*/  @P4 STG.E.U8 desc[UR6][R66.64], R5 ;  /* 0x0000000542004986 */ /* 0x0001e8000c101106 */
[----:B0-----:R-:W3:Y:S01]  /*8ac90*/  LDL.LU.64 R66, [R1+0x1d78] ;  /* 0x001d780001427983 */ /* 0x001ee20000300a00 */
[----:B------:R-:W-:-:S04]  /*8aca0*/  LOP3.LUT P3, RZ, R252, 0x200000, RZ, 0xc0, !PT ;  /* 0x00200000fcff7812 */ /* 0x000fc8000786c0ff */
[----:B------:R-:W-:Y:S02]  /*8acb0*/  P2R R70, PR, RZ, 0x8 ;  /* 0x00000008ff467803 */ /* 0x000fe40000000000 */
[C---:B------:R-:W-:Y:S02]  /*8acc0*/  LOP3.LUT P3, RZ, R252.reuse, 0x400000, RZ, 0xc0, !PT ;  /* 0x00400000fcff7812 */ /* 0x040fe4000786c0ff */
[C---:B------:R-:W-:Y:S02]  /*8acd0*/  LOP3.LUT P1, RZ, R252.reuse, 0x10000000, RZ, 0xc0, !PT ;  /* 0x10000000fcff7812 */ /* 0x040fe4000782c0ff */
[----:B------:R-:W-:Y:S02]  /*8ace0*/  P2R R69, PR, RZ, 0x8 ;  /* 0x00000008ff457803 */ /* 0x000fe40000000000 */
[C---:B------:R-:W-:Y:S02]  /*8acf0*/  LOP3.LUT P3, RZ, R252.reuse, 0x800000, RZ, 0xc0, !PT ;  /* 0x00800000fcff7812 */ /* 0x040fe4000786c0ff */
[----:B------:R-:W-:-:S02]  /*8ad00*/  LOP3.LUT P6, RZ, R252, 0x8000000, RZ, 0xc0, !PT ;  /* 0x08000000fcff7812 */ /* 0x000fc400078cc0ff */
[C---:B------:R-:W-:Y:S02]  /*8ad10*/  LOP3.LUT P0, RZ, R252.reuse, 0x4000000, RZ, 0xc0, !PT ;  /* 0x04000000fcff7812 */ /* 0x040fe4000780c0ff */
[C---:B------:R-:W-:Y:S02]  /*8ad20*/  LOP3.LUT P2, RZ, R252.reuse, 0x2000000, RZ, 0xc0, !PT ;  /* 0x02000000fcff7812 */ /* 0x040fe4000784c0ff */
[----:B------:R-:W-:Y:S02]  /*8ad30*/  P2R R68, PR, RZ, 0x8 ;  /* 0x00000008ff447803 */ /* 0x000fe40000000000 */
[----:B------:R-:W-:Y:S02]  /*8ad40*/  LOP3.LUT P3, RZ, R252, 0x1000000, RZ, 0xc0, !PT ;  /* 0x01000000fcff7812 */ /* 0x000fe4000786c0ff */
[C---:B------:R-:W-:Y:S02]  /*8ad50*/  PRMT R2, R65.reuse, 0x7770, RZ ;  /* 0x0000777041027816 */ /* 0x040fe400000000ff */
[----:B------:R-:W-:-:S03]  /*8ad60*/  PRMT R6, R65, 0x7771, RZ ;  /* 0x0000777141067816 */ /* 0x000fc600000000ff */
[----:B------:R0:W-:Y:S04]  /*8ad70*/  @P1 STG.E.U8 desc[UR6][R174.64], R2 ;  /* 0x00000002ae001986 */ /* 0x0001e8000c101106 */
[----:B------:R-:W-:Y:S01]  /*8ad80*/  @P6 STG.E.U8 desc[UR6][R176.64], R6 ;  /* 0x00000006b0006986 */ /* 0x000fe2000c101106 */
[----:B0-----:R-:W-:Y:S02]  /*8ad90*/  PRMT R2, R64, 0x7772, RZ ;  /* 0x0000777240027816 */ /* 0x001fe400000000ff */
[----:B------:R-:W-:Y:S02]  /*8ada0*/  LOP3.LUT P4, RZ, R252, 0x10000, RZ, 0xc0, !PT ;  /* 0x00010000fcff7812 */ /* 0x000fe4000788c0ff */
[C---:B---3--:R-:W-:Y:S02]  /*8adb0*/  PRMT R3, R66.reuse, 0x7770, RZ ;  /* 0x0000777042037816 */ /* 0x048fe400000000ff */
[----:B------:R-:W-:-:S02]  /*8adc0*/  PRMT R9, R66, 0x7771, RZ ;  /* 0x0000777142097816 */ /* 0x000fc400000000ff */
[----:B------:R-:W-:Y:S01]  /*8add0*/  PRMT R4, R67, 0x7770, RZ ;  /* 0x0000777043047816 */ /* 0x000fe200000000ff */
[----:B--2---:R-:W-:Y:S04]  /*8ade0*/  @P0 STG.E.U8 desc[UR6][R178.64], R3 ;  /* 0x00000003b2000986 */ /* 0x004fe8000c101106 */
[----:B------:R0:W-:Y:S04]  /*8adf0*/  @P2 STG.E.U8 desc[UR6][R56.64], R9 ;  /* 0x0000000938002986 */ /* 0x0001e8000c101106 */
[----:B------:R1:W-:Y:S01]  /*8ae00*/  @P3 STG.E.U8 desc[UR6][R58.64], R4 ;  /* 0x000000043a003986 */ /* 0x0003e2000c101106 */
[----:B------:R-:W-:-:S02]  /*8ae10*/  ISETP.NE.AND P3, PT, R68, RZ, PT ;  /* 0x000000ff4400720c */ /* 0x000fc40003f65270 */
[----:B------:R-:W-:Y:S01]  /*8ae20*/  PRMT R5, R67, 0x7771, RZ ;  /* 0x0000777143057816 */ /* 0x000fe200000000ff */
[----:B0-----:R-:W2:Y:S04]  /*8ae30*/  LDL.LU.64 R56, [R1+0x1d70] ;  /* 0x001d700001387983 */ /* 0x001ea80000300a00 */
[----:B-1----:R-:W3:Y:S06]  /*8ae40*/  LDL.LU.64 R58, [R1+0x1d68] ;  /* 0x001d6800013a7983 */ /* 0x002eec0000300a00 */
[----:B------:R0:W-:Y:S04]  /*8ae50*/  @P3 STG.E.U8 desc[UR6][R60.64], R5 ;  /* 0x000000053c003986 */ /* 0x0001e8000c101106 */
[----:B0-----:R-:W4:Y:S01]  /*8ae60*/  LDL.LU.64 R60, [R1+0x1d60] ;  /* 0x001d6000013c7983 */ /* 0x001f220000300a00 */
[----:B------:R-:W-:-:S13]  /*8ae70*/  ISETP.NE.AND P3, PT, R69, RZ, PT ;  /* 0x000000ff4500720c */ /* 0x000fda0003f65270 */
[----:B------:R0:W-:Y:S04]  /*8ae80*/  @P3 STG.E.U8 desc[UR6][R62.64], R2 ;  /* 0x000000023e003986 */ /* 0x0001e8000c101106 */
[----:B0-----:R-:W2:Y:S01]  /*8ae90*/  LDL.LU.64 R62, [R1+0x1d58] ;  /* 0x001d5800013e7983 */ /* 0x001ea20000300a00 */
[----:B------:R-:W-:Y:S02]  /*8aea0*/  P2R R73, PR, RZ, 0x10 ;  /* 0x00000010ff497803 */ /* 0x000fe40000000000 */
[----:B------:R-:W-:-:S04]  /*8aeb0*/  LOP3.LUT P4, RZ, R252, 0x20000, RZ, 0xc0, !PT ;  /* 0x00020000fcff7812 */ /* 0x000fc8000788c0ff */
[----:B------:R-:W-:Y:S02]  /*8aec0*/  P2R R72, PR, RZ, 0x10 ;  /* 0x00000010ff487803 */ /* 0x000fe40000000000 */
[----:B------:R-:W-:Y:S02]  /*8aed0*/  LOP3.LUT P4, RZ, R252, 0x40000, RZ, 0xc0, !PT ;  /* 0x00040000fcff7812 */ /* 0x000fe4000788c0ff */
[----:B------:R-:W-:Y:S02]  /*8aee0*/  ISETP.NE.AND P3, PT, R70, RZ, PT ;  /* 0x000000ff4600720c */ /* 0x000fe40003f65270 */
[C---:B------:R-:W-:Y:S02]  /*8aef0*/  LOP3.LUT P5, RZ, R252.reuse, 0x100000, RZ, 0xc0, !PT ;  /* 0x00100000fcff7812 */ /* 0x040fe400078ac0ff */
[----:B------:R-:W-:Y:S02]  /*8af00*/  P2R R71, PR, RZ, 0x10 ;  /* 0x00000010ff477803 */ /* 0x000fe40000000000 */
[----:B------:R-:W-:-:S02]  /*8af10*/  LOP3.LUT P4, RZ, R252, 0x80000, RZ, 0xc0, !PT ;  /* 0x00080000fcff7812 */ /* 0x000fc4000788c0ff */
[----:B------:R-:W-:Y:S02]  /*8af20*/  PRMT R69, R64, 0x7773, RZ ;  /* 0x0000777340457816 */ /* 0x000fe400000000ff */
[C---:B------:R-:W-:Y:S02]  /*8af30*/  PRMT R3, R65.reuse, 0x7772, RZ ;  /* 0x0000777241037816 */ /* 0x040fe400000000ff */
[----:B------:R-:W-:Y:S01]  /*8af40*/  PRMT R65, R65, 0x7773, RZ ;  /* 0x0000777341417816 */ /* 0x000fe200000000ff */
[----:B------:R-:W-:Y:S04]  /*8af50*/  @P3 STG.E.U8 desc[UR6][R12.64], R69 ;  /* 0x000000450c003986 */ /* 0x000fe8000c101106 */
[----:B------:R-:W-:Y:S04]  /*8af60*/  @P5 STG.E.U8 desc[UR6][R14.64], R3 ;  /* 0x000000030e005986 */ /* 0x000fe8000c101106 */
[----:B------:R-:W-:Y:S01]  /*8af70*/  @P4 STG.E.U8 desc[UR6][R16.64], R65 ;  /* 0x0000004110004986 */ /* 0x000fe2000c101106 */
[----:B------:R-:W-:-:S02]  /*8af80*/  ISETP.NE.AND P4, PT, R71, RZ, PT ;  /* 0x000000ff4700720c */ /* 0x000fc40003f85270 */
[C---:B------:R-:W-:Y:S02]  /*8af90*/  PRMT R9, R66.reuse, 0x7772, RZ ;  /* 0x0000777242097816 */ /* 0x040fe400000000ff */
        /* <DEDUP_REMOVED lines=9> */
[C---:B------:R-:W-:Y:S02]  /*8b030*/  PRMT R71, R67.reuse, 0x7772, RZ ;  /* 0x0000777243477816 */ /* 0x040fe400000000ff */
[----:B------:R-:W-:-:S09]  /*8b040*/  PRMT R67, R67, 0x7773, RZ ;  /* 0x0000777343437816 */ /* 0x000fd200000000ff */
[----:B------:R-:W-:Y:S04]  /*8b050*/  @P4 STG.E.U8 desc[UR6][R22.64], R71 ;  /* 0x0000004716004986 */ /* 0x000fe8000c101106 */
[----:B------:R-:W-:Y:S01]  /*8b060*/  @P1 STG.E.U8 desc[UR6][R24.64], R67 ;  /* 0x0000004318001986 */ /* 0x000fe2000c101106 */
[C---:B------:R-:W-:Y:S02]  /*8b070*/  LOP3.LUT P3, RZ, R252.reuse, 0x800, RZ, 0xc0, !PT ;  /* 0x00000800fcff7812 */ /* 0x040fe4000786c0ff */
[C---:B------:R-:W-:Y:S02]  /*8b080*/  LOP3.LUT P5, RZ, R252.reuse, 0x400, RZ, 0xc0, !PT ;  /* 0x00000400fcff7812 */ /* 0x040fe400078ac0ff */
[----:B------:R-:W-:Y:S02]  /*8b090*/  LOP3.LUT P1, RZ, R252, 0x200, RZ, 0xc0, !PT ;  /* 0x00000200fcff7812 */ /* 0x000fe4000782c0ff */
[----:B------:R-:W-:-:S04]  /*8b0a0*/  LOP3.LUT P4, RZ, R7, 0x20000000, RZ, 0xc0, !PT ;  /* 0x2000000007ff7812 */ /* 0x000fc8000788c0ff */
[----:B0-----:R-:W-:Y:S02]  /*8b0b0*/  P2R R18, PR, RZ, 0x10 ;  /* 0x00000010ff127803 */ /* 0x001fe40000000000 */
[----:B------:R-:W-:-:S04]  /*8b0c0*/  LOP3.LUT P4, RZ, R7, 0x40000000, RZ, 0xc0, !PT ;  /* 0x4000000007ff7812 */ /* 0x000fc8000788c0ff */
[----:B------:R-:W-:Y:S02]  /*8b0d0*/  P2R R16, PR, RZ, 0x10 ;  /* 0x00000010ff107803 */ /* 0x000fe40000000000 */
[----:B------:R-:W-:-:S04]  /*8b0e0*/  LOP3.LUT P4, RZ, R7, 0x80000000, RZ, 0xc0, !PT ;  /* 0x8000000007ff7812 */ /* 0x000fc8000788c0ff */
[----:B------:R-:W-:Y:S02]  /*8b0f0*/  P2R R14, PR, RZ, 0x10 ;  /* 0x00000010ff0e7803 */ /* 0x000fe40000000000 */
[----:B------:R-:W-:-:S04]  /*8b100*/  LOP3.LUT P4, RZ, R252, 0x1, RZ, 0xc0, !PT ;  /* 0x00000001fcff7812 */ /* 0x000fc8000788c0ff */
[----:B------:R-:W-:Y:S02]  /*8b110*/  P2R R12, PR, RZ, 0x10 ;  /* 0x00000010ff0c7803 */ /* 0x000fe40000000000 */
[----:B------:R-:W-:Y:S02]  /*8b120*/  LOP3.LUT P4, RZ, R252, 0x2, RZ, 0xc0, !PT ;  /* 0x00000002fcff7812 */ /* 0x000fe4000788c0ff */
[C---:B----4-:R-:W-:Y:S02]  /*8b130*/  PRMT R3, R60.reuse, 0x7770, RZ ;  /* 0x000077703c037816 */ /* 0x050fe400000000ff */
[----:B------:R-:W-:Y:S02]  /*8b140*/  PRMT R13, R60, 0x7771, RZ ;  /* 0x000077713c0d7816 */ /* 0x000fe400000000ff */
[----:B------:R-:W-:Y:S01]  /*8b150*/  PRMT R9, R61, 0x7770, RZ ;  /* 0x000077703d097816 */ /* 0x000fe200000000ff */
[----:B------:R0:W-:Y:S04]  /*8b160*/  @P6 STG.E.U8 desc[UR6][R26.64], R3 ;  /* 0x000000031a006986 */ /* 0x0001e8000c101106 */
[----:B------:R4:W-:Y:S04]  /*8b170*/  @P0 STG.E.U8 desc[UR6][R28.64], R13 ;  /* 0x0000000d1c000986 */ /* 0x0009e8000c101106 */
[----:B------:R3:W-:Y:S01]  /*8b180*/  @P2 STG.E.U8 desc[UR6][R30.64], R9 ;  /* 0x000000091e002986 */ /* 0x0007e2000c101106 */
[----:B------:R-:W-:-:S04]  /*8b190*/  LOP3.LUT P2, RZ, R252, 0x8, RZ, 0xc0, !PT ;  /* 0x00000008fcff7812 */ /* 0x000fc8000784c0ff */
[----:B------:R-:W-:Y:S02]  /*8b1a0*/  P2R R6, PR, RZ, 0x4 ;  /* 0x00000004ff067803 */ /* 0x000fe40000000000 */
[----:B------:R-:W-:-:S04]  /*8b1b0*/  LOP3.LUT P2, RZ, R252, 0x10, RZ, 0xc0, !PT ;  /* 0x00000010fcff7812 */ /* 0x000fc8000784c0ff */
[----:B------:R-:W-:Y:S02]  /*8b1c0*/  P2R R4, PR, RZ, 0x4 ;  /* 0x00000004ff047803 */ /* 0x000fe40000000000 */
[C---:B------:R-:W-:Y:S02]  /*8b1d0*/  LOP3.LUT P2, RZ, R252.reuse, 0x20, RZ, 0xc0, !PT ;  /* 0x00000020fcff7812 */ /* 0x040fe4000784c0ff */
[C---:B------:R-:W-:Y:S02]  /*8b1e0*/  LOP3.LUT P6, RZ, R252.reuse, 0x100, RZ, 0xc0, !PT ;  /* 0x00000100fcff7812 */ /* 0x040fe400078cc0ff */
[C---:B------:R-:W-:Y:S02]  /*8b1f0*/  LOP3.LUT P0, RZ, R252.reuse, 0x80, RZ, 0xc0, !PT ;  /* 0x00000080fcff7812 */ /* 0x040fe4000780c0ff */
[----:B------:R-:W-:Y:S02]  /*8b200*/  P2R R2, PR, RZ, 0x4 ;  /* 0x00000004ff027803 */ /* 0x000fe40000000000 */
[----:B------:R-:W-:-:S02]  /*8b210*/  LOP3.LUT P2, RZ, R252, 0x40, RZ, 0xc0, !PT ;  /* 0x00000040fcff7812 */ /* 0x000fc4000784c0ff */
[----:B-1----:R-:W-:Y:S02]  /*8b220*/  PRMT R5, R61, 0x7771, RZ ;  /* 0x000077713d057816 */ /* 0x002fe400000000ff */
[C---:B--2---:R-:W-:Y:S02]  /*8b230*/  PRMT R15, R62.reuse, 0x7770, RZ ;  /* 0x000077703e0f7816 */ /* 0x044fe400000000ff */
[----:B------:R-:W-:Y:S02]  /*8b240*/  PRMT R17, R62, 0x7771, RZ ;  /* 0x000077713e117816 */ /* 0x000fe400000000ff */
[C---:B0-----:R-:W-:Y:S01]  /*8b250*/  PRMT R3, R63.reuse, 0x7770, RZ ;  /* 0x000077703f037816 */ /* 0x041fe200000000ff */
[----:B------:R0:W-:Y:S01]  /*8b260*/  @P3 STG.E.U8 desc[UR6][R32.64], R5 ;  /* 0x0000000520003986 */ /* 0x0001e2000c101106 */
[----:B----4-:R-:W-:Y:S02]  /*8b270*/  PRMT R13, R63, 0x7771, RZ ;  /* 0x000077713f0d7816 */ /* 0x010fe400000000ff */
[----:B---3--:R-:W-:Y:S01]  /*8b280*/  PRMT R9, R60, 0x7772, RZ ;  /* 0x000077723c097816 */ /* 0x008fe200000000ff */
[----:B------:R1:W-:Y:S04]  /*8b290*/  @P5 STG.E.U8 desc[UR6][R34.64], R15 ;  /* 0x0000000f22005986 */ /* 0x0003e8000c101106 */
[----:B------:R-:W-:Y:S04]  /*8b2a0*/  @P1 STG.E.U8 desc[UR6][R36.64], R17 ;  /* 0x0000001124001986 */ /* 0x000fe8000c101106 */
[----:B------:R2:W-:Y:S04]  /*8b2b0*/  @P6 STG.E.U8 desc[UR6][R38.64], R3 ;  /* 0x0000000326006986 */ /* 0x0005e8000c101106 */
[----:B------:R3:W-:Y:S04]  /*8b2c0*/  @P0 STG.E.U8 desc[UR6][R40.64], R13 ;  /* 0x0000000d28000986 */ /* 0x0007e8000c101106 */
[----:B------:R4:W-:Y:S01]  /*8b2d0*/  @P2 STG.E.U8 desc[UR6][R42.64], R9 ;  /* 0x000000092a002986 */ /* 0x0009e2000c101106 */
[----:B------:R-:W-:-:S02]  /*8b2e0*/  ISETP.NE.AND P2, PT, R2, RZ, PT ;  /* 0x000000ff0200720c */ /* 0x000fc40003f45270 */
[----:B0-----:R-:W-:Y:S02]  /*8b2f0*/  PRMT R5, R60, 0x7773, RZ ;  /* 0x000077733c057816 */ /* 0x001fe400000000ff */
[----:B-1----:R-:W-:-:S09]  /*8b300*/  PRMT R15, R61, 0x7772, RZ ;  /* 0x000077723d0f7816 */ /* 0x002fd200000000ff */
[----:B------:R0:W-:Y:S01]  /*8b310*/  @P2 STG.E.U8 desc[UR6][R44.64], R5 ;  /* 0x000000052c002986 */ /* 0x0001e2000c101106 */
[----:B------:R-:W-:Y:S02]  /*8b320*/  ISETP.NE.AND P2, PT, R4, RZ, PT ;  /* 0x000000ff0400720c */ /* 0x000fe40003f45270 */
[----:B------:R-:W-:Y:S02]  /*8b330*/  LOP3.LUT P3, RZ, R252, 0x4, RZ, 0xc0, !PT ;  /* 0x00000004fcff7812 */ /* 0x000fe4000786c0ff */
[----:B------:R-:W-:-:S09]  /*8b340*/  PRMT R61, R61, 0x7773, RZ ;  /* 0x000077733d3d7816 */ /* 0x000fd200000000ff */
[----:B------:R1:W-:Y:S01]  /*8b350*/  @P2 STG.E.U8 desc[UR6][R46.64], R15 ;  /* 0x0000000f2e002986 */ /* 0x0003e2000c101106 */
[----:B------:R-:W-:Y:S02]  /*8b360*/  ISETP.NE.AND P2, PT, R6, RZ, PT ;  /* 0x000000ff0600720c */ /* 0x000fe40003f45270 */
[C---:B--2---:R-:W-:Y:S02]  /*8b370*/  PRMT R3, R62.reuse, 0x7772, RZ ;  /* 0x000077723e037816 */ /* 0x044fe400000000ff */
[----:B---3--:R-:W-:-:S09]  /*8b380*/  PRMT R13, R62, 0x7773, RZ ;  /* 0x000077733e0d7816 */ /* 0x008fd200000000ff */
[----:B------:R-:W-:Y:S04]  /*8b390*/  @P2 STG.E.U8 desc[UR6][R48.64], R61 ;  /* 0x0000003d30002986 */ /* 0x000fe8000c101106 */
[----:B------:R2:W-:Y:S04]  /*8b3a0*/  @P3 STG.E.U8 desc[UR6][R50.64], R3 ;  /* 0x0000000332003986 */ /* 0x0005e8000c101106 */
[----:B------:R3:W-:Y:S01]  /*8b3b0*/  @P4 STG.E.U8 desc[UR6][R52.64], R13 ;  /* 0x0000000d34004986 */ /* 0x0007e2000c101106 */
[----:B------:R-:W-:Y:S02]  /*8b3c0*/  ISETP.NE.AND P4, PT, R12, RZ, PT ;  /* 0x000000ff0c00720c */ /* 0x000fe40003f85270 */
[----:B----4-:R-:W-:-:S02]  /*8b3d0*/  PRMT R9, R63, 0x7772, RZ ;  /* 0x000077723f097816 */ /* 0x010fc400000000ff */
[----:B------:R-:W-:-:S09]  /*8b3e0*/  PRMT R63, R63, 0x7773, RZ ;  /* 0x000077733f3f7816 */ /* 0x000fd200000000ff */
[----:B------:R4:W-:Y:S01]  /*8b3f0*/  @P4 STG.E.U8 desc[UR6][R54.64], R9 ;  /* 0x0000000936004986 */ /* 0x0009e2000c101106 */
[----:B------:R-:W-:Y:S02]  /*8b400*/  ISETP.NE.AND P4, PT, R14, RZ, PT ;  /* 0x000000ff0e00720c */ /* 0x000fe40003f85270 */
[----:B0-----:R-:W-:-:S11]  /*8b410*/  PRMT R5, R56, 0x7770, RZ ;  /* 0x0000777038057816 */ /* 0x001fd600000000ff */
[----:B------:R-:W-:Y:S01]  /*8b420*/  @P4 STG.E.U8 desc[UR6][R180.64], R63 ;  /* 0x0000003fb4004986 */ /* 0x000fe2000c101106 */
[----:B------:R-:W-:Y:S02]  /*8b430*/  ISETP.NE.AND P4, PT, R16, RZ, PT ;  /* 0x000000ff1000720c */ /* 0x000fe40003f85270 */
[----:B-1----:R-:W-:-:S11]  /*8b440*/  PRMT R15, R56, 0x7771, RZ ;  /* 0x00007771380f7816 */ /* 0x002fd600000000ff */
[----:B------:R0:W-:Y:S01]  /*8b450*/  @P4 STG.E.U8 desc[UR6][R182.64], R5 ;  /* 0x00000005b6004986 */ /* 0x0001e2000c101106 */
[----:B------:R-:W-:Y:S02]  /*8b460*/  ISETP.NE.AND P4, PT, R18, RZ, PT ;  /* 0x000000ff1200720c */ /* 0x000fe40003f85270 */
[C---:B------:R-:W-:Y:S02]  /*8b470*/  LOP3.LUT P1, RZ, R7.reuse, 0x10000000, RZ, 0xc0, !PT ;  /* 0x1000000007ff7812 */ /* 0x040fe4000782c0ff */
[C---:B------:R-:W-:Y:S02]  /*8b480*/  LOP3.LUT P5, RZ, R7.reuse, 0x8000000, RZ, 0xc0, !PT ;  /* 0x0800000007ff7812 */ /* 0x040fe400078ac0ff */
[----:B------:R-:W-:-:S07]  /*8b490*/  LOP3.LUT P6, RZ, R7, 0x4000000, RZ, 0xc0, !PT ;  /* 0x0400000007ff7812 */ /* 0x000fce00078cc0ff */
[----:B------:R1:W-:Y:S01]  /*8b4a0*/  @P4 STG.E.U8 desc[UR6][R184.64], R15 ;  /* 0x0000000fb8004986 */ /* 0x0003e2000c101106 */
[----:B------:R-:W-:Y:S02]  /*8b4b0*/  LOP3.LUT P4, RZ, R7, 0x20000, RZ, 0xc0, !PT ;  /* 0x0002000007ff7812 */ /* 0x000fe4000788c0ff */
[----:B--2---:R-:W-:Y:S02]  /*8b4c0*/  PRMT R3, R57, 0x7770, RZ ;  /* 0x0000777039037816 */ /* 0x004fe400000000ff */
[----:B------:R-:W-:Y:S02]  /*8b4d0*/  P2R R6, PR, RZ, 0x10 ;  /* 0x00000010ff067803 */ /* 0x000fe40000000000 */
[----:B------:R-:W-:Y:S02]  /*8b4e0*/  LOP3.LUT P4, RZ, R7, 0x40000, RZ, 0xc0, !PT ;  /* 0x0004000007ff7812 */ /* 0x000fe4000788c0ff */
[----:B---3--:R-:W-:Y:S02]  /*8b4f0*/  PRMT R13, R57, 0x7771, RZ ;  /* 0x00007771390d7816 */ /* 0x008fe400000000ff */
[----:B----4-:R-:W-:-:S02]  /*8b500*/  PRMT R9, R58, 0x7770, RZ ;  /* 0x000077703a097816 */ /* 0x010fc400000000ff */
[----:B------:R-:W-:Y:S01]  /*8b510*/  P2R R4, PR, RZ, 0x10 ;  /* 0x00000010ff047803 */ /* 0x000fe20000000000 */
[----:B------:R2:W-:Y:S01]  /*8b520*/  @P1 STG.E.U8 desc[UR6][R186.64], R3 ;  /* 0x00000003ba001986 */ /* 0x0005e2000c101106 */
[C---:B------:R-:W-:Y:S02]  /*8b530*/  LOP3.LUT P0, RZ, R7.reuse, 0x2000000, RZ, 0xc0, !PT ;  /* 0x0200000007ff7812 */ /* 0x040fe4000780c0ff */
[C---:B------:R-:W-:Y:S01]  /*8b540*/  LOP3.LUT P4, RZ, R7.reuse, 0x80000, RZ, 0xc0, !PT ;  /* 0x0008000007ff7812 */ /* 0x040fe2000788c0ff */
[----:B------:R3:W-:Y:S01]  /*8b550*/  @P5 STG.E.U8 desc[UR6][R188.64], R13 ;  /* 0x0000000dbc005986 */ /* 0x0007e2000c101106 */
[C---:B------:R-:W-:Y:S02]  /*8b560*/  LOP3.LUT P2, RZ, R7.reuse, 0x1000000, RZ, 0xc0, !PT ;  /* 0x0100000007ff7812 */ /* 0x040fe4000784c0ff */
[C---:B------:R-:W-:Y:S01]  /*8b570*/  LOP3.LUT P3, RZ, R7.reuse, 0x800000, RZ, 0xc0, !PT ;  /* 0x0080000007ff7812 */ /* 0x040fe2000786c0ff */
[----:B------:R4:W-:Y:S01]  /*8b580*/  @P6 STG.E.U8 desc[UR6][R190.64], R9 ;  /* 0x00000009be006986 */ /* 0x0009e2000c101106 */
[----:B------:R-:W-:-:S02]  /*8b590*/  LOP3.LUT P1, RZ, R7, 0x400000, RZ, 0xc0, !PT ;  /* 0x0040000007ff7812 */ /* 0x000fc4000782c0ff */
[C---:B------:R-:W-:Y:S02]  /*8b5a0*/  LOP3.LUT P6, RZ, R7.reuse, 0x200000, RZ, 0xc0, !PT ;  /* 0x0020000007ff7812 */ /* 0x040fe400078cc0ff */
[----:B------:R-:W-:Y:S02]  /*8b5b0*/  P2R R2, PR, RZ, 0x10 ;  /* 0x00000010ff027803 */ /* 0x000fe40000000000 */
[----:B------:R-:W-:Y:S02]  /*8b5c0*/  LOP3.LUT P4, RZ, R7, 0x100000, RZ, 0xc0, !PT ;  /* 0x0010000007ff7812 */ /* 0x000fe4000788c0ff */
[----:B------:R-:W-:Y:S02]  /*8b5d0*/  PRMT R17, R58, 0x7771, RZ ;  /* 0x000077713a117816 */ /* 0x000fe400000000ff */
[C---:B0-----:R-:W-:Y:S02]  /*8b5e0*/  PRMT R5, R59.reuse, 0x7770, RZ ;  /* 0x000077703b057816 */ /* 0x041fe400000000ff */
[----:B-1----:R-:W-:-:S02]  /*8b5f0*/  PRMT R15, R59, 0x7771, RZ ;  /* 0x000077713b0f7816 */ /* 0x002fc400000000ff */
[C---:B--2---:R-:W-:Y:S01]  /*8b600*/  PRMT R3, R56.reuse, 0x7772, RZ ;  /* 0x0000777238037816 */ /* 0x044fe200000000ff */
[----:B------:R0:W-:Y:S01]  /*8b610*/  @P0 STG.E.U8 desc[UR6][R192.64], R17 ;  /* 0x00000011c0000986 */ /* 0x0001e2000c101106 */
[----:B---3--:R-:W-:Y:S02]  /*8b620*/  PRMT R13, R56, 0x7773, RZ ;  /* 0x00007773380d7816 */ /* 0x008fe400000000ff */
[----:B----4-:R-:W-:Y:S01]  /*8b630*/  PRMT R9, R57, 0x7772, RZ ;  /* 0x0000777239097816 */ /* 0x010fe200000000ff */
[----:B------:R1:W-:Y:S04]  /*8b640*/  @P2 STG.E.U8 desc[UR6][R194.64], R5 ;  /* 0x00000005c2002986 */ /* 0x0003e8000c101106 */
[----:B------:R2:W-:Y:S04]  /*8b650*/  @P3 STG.E.U8 desc[UR6][R196.64], R15 ;  /* 0x0000000fc4003986 */ /* 0x0005e8000c101106 */
[----:B------:R3:W-:Y:S04]  /*8b660*/  @P1 STG.E.U8 desc[UR6][R198.64], R3 ;  /* 0x00000003c6001986 */ /* 0x0007e8000c101106 */
[----:B------:R-:W-:Y:S04]  /*8b670*/  @P6 STG.E.U8 desc[UR6][R200.64], R13 ;  /* 0x0000000dc8006986 */ /* 0x000fe8000c101106 */
[----:B------:R-:W-:Y:S01]  /*8b680*/  @P4 STG.E.U8 desc[UR6][R202.64], R9 ;  /* 0x00000009ca004986 */ /* 0x000fe2000c101106 */
[----:B------:R-:W-:-:S02]  /*8b690*/  ISETP.NE.AND P4, PT, R2, RZ, PT ;  /* 0x000000ff0200720c */ /* 0x000fc40003f85270 */
[----:B------:R-:W-:Y:S02]  /*8b6a0*/  LOP3.LUT P3, RZ, R7, 0x800, RZ, 0xc0, !PT ;  /* 0x0000080007ff7812 */ /* 0x000fe4000786c0ff */
[----:B------:R-:W-:Y:S02]  /*8b6b0*/  PRMT R57, R57, 0x7773, RZ ;  /* 0x0000777339397816 */ /* 0x000fe400000000ff */
[----:B------:R-:W-:Y:S02]  /*8b6c0*/  P2R R18, PR, RZ, 0x8 ;  /* 0x00000008ff127803 */ /* 0x000fe40000000000 */
[----:B------:R-:W-:-:S04]  /*8b6d0*/  LOP3.LUT P3, RZ, R7, 0x1000, RZ, 0xc0, !PT ;  /* 0x0000100007ff7812 */ /* 0x000fc8000786c0ff */
[----:B------:R-:W-:Y:S01]  /*8b6e0*/  P2R R16, PR, RZ, 0x8 ;  /* 0x00000008ff107803 */ /* 0x000fe20000000000 */
[----:B------:R-:W-:Y:S01]  /*8b6f0*/  @P4 STG.E.U8 desc[UR6][R204.64], R57 ;  /* 0x00000039cc004986 */ /* 0x000fe2000c101106 */
[C---:B------:R-:W-:Y:S02]  /*8b700*/  LOP3.LUT P3, RZ, R7.reuse, 0x2000, RZ, 0xc0, !PT ;  /* 0x0000200007ff7812 */ /* 0x040fe4000786c0ff */
[----:B------:R-:W-:Y:S02]  /*8b710*/  ISETP.NE.AND P4, PT, R4, RZ, PT ;  /* 0x000000ff0400720c */ /* 0x000fe40003f85270 */
[----:B------:R-:W-:Y:S02]  /*8b720*/  P2R R14, PR, RZ, 0x8 ;  /* 0x00000008ff0e7803 */ /* 0x000fe40000000000 */
[----:B------:R-:W-:Y:S02]  /*8b730*/  LOP3.LUT P3, RZ, R7, 0x4000, RZ, 0xc0, !PT ;  /* 0x0000400007ff7812 */ /* 0x000fe4000786c0ff */
[----:B0-----:R-:W-:-:S02]  /*8b740*/  PRMT R17, R58, 0x7772, RZ ;  /* 0x000077723a117816 */ /* 0x001fc400000000ff */
[----:B------:R-:W-:Y:S02]  /*8b750*/  P2R R12, PR, RZ, 0x8 ;  /* 0x00000008ff0c7803 */ /* 0x000fe40000000000 */
[----:B------:R-:W-:-:S03]  /*8b760*/  LOP3.LUT P3, RZ, R7, 0x8000, RZ, 0xc0, !PT ;  /* 0x0000800007ff7812 */ /* 0x000fc6000786c0ff */
[----:B------:R-:W-:Y:S01]  /*8b770*/  @P4 STG.E.U8 desc[UR6][R206.64], R17 ;  /* 0x00000011ce004986 */ /* 0x000fe2000c101106 */
[----:B-1----:R-:W-:Y:S02]  /*8b780*/  P2R R5, PR, RZ, 0x8 ;  /* 0x00000008ff057803 */ /* 0x002fe40000000000 */
[----:B------:R-:W-:Y:S02]  /*8b790*/  ISETP.NE.AND P4, PT, R6, RZ, PT ;  /* 0x000000ff0600720c */ /* 0x000fe40003f85270 */
[----:B------:R-:W-:Y:S02]  /*8b7a0*/  LOP3.LUT P3, RZ, R7, 0x10000, RZ, 0xc0, !PT ;  /* 0x0001000007ff7812 */ /* 0x000fe4000786c0ff */
[----:B--2---:R-:W-:Y:S02]  /*8b7b0*/  PRMT R15, R58, 0x7773, RZ ;  /* 0x000077733a0f7816 */ /* 0x004fe400000000ff */
[----:B---3--:R-:W-:Y:S02]  /*8b7c0*/  PRMT R3, R59, 0x7772, RZ ;  /* 0x000077723b037816 */ /* 0x008fe400000000ff */
[----:B------:R-:W-:-:S02]  /*8b7d0*/  LOP3.LUT P2, RZ, R7, 0x400, RZ, 0xc0, !PT ;  /* 0x0000040007ff7812 */ /* 0x000fc4000784c0ff */
[----:B------:R-:W-:-:S03]  /*8b7e0*/  LOP3.LUT P1, RZ, R7, 0x200, RZ, 0xc0, !PT ;  /* 0x0000020007ff7812 */ /* 0x000fc6000782c0ff */
[----:B------:R-:W-:Y:S01]  /*8b7f0*/  @P4 STG.E.U8 desc[UR6][R208.64], R15 ;  /* 0x0000000fd0004986 */ /* 0x000fe2000c101106 */
[C---:B------:R-:W-:Y:S02]  /*8b800*/  LOP3.LUT P0, RZ, R7.reuse, 0x100, RZ, 0xc0, !PT ;  /* 0x0000010007ff7812 */ /* 0x040fe4000780c0ff */
[C---:B------:R-:W-:Y:S01]  /*8b810*/  LOP3.LUT P6, RZ, R7.reuse, 0x80, RZ, 0xc0, !PT ;  /* 0x0000008007ff7812 */ /* 0x040fe200078cc0ff */
[----:B------:R-:W-:Y:S01]  /*8b820*/  @P3 STG.E.U8 desc[UR6][R210.64], R3 ;  /* 0x00000003d2003986 */ /* 0x000fe2000c101106 */
[C---:B------:R-:W-:Y:S02]  /*8b830*/  LOP3.LUT P5, RZ, R7.reuse, 0x40, RZ, 0xc0, !PT ;  /* 0x0000004007ff7812 */ /* 0x040fe400078ac0ff */
[----:B------:R-:W-:Y:S02]  /*8b840*/  LOP3.LUT P4, RZ, R7, 0x20, RZ, 0xc0, !PT ;  /* 0x0000002007ff7812 */ /* 0x000fe4000788c0ff */
[----:B------:R-:W-:Y:S02]  /*8b850*/  ISETP.NE.AND P3, PT, R5, RZ, PT ;  /* 0x000000ff0500720c */ /* 0x000fe40003f65270 */
[----:B------:R-:W0:Y:S01]  /*8b860*/  LDS.128 R4, [R0] ;  /* 0x0000000000047984 */ /* 0x000e220000000c00 */
[----:B------:R-:W-:-:S10]  /*8b870*/  PRMT R59, R59, 0x7773, RZ ;  /* 0x000077733b3b7816 */ /* 0x000fd400000000ff */
[----:B------:R-:W-:Y:S01]  /*8b880*/  @P3 STG.E.U8 desc[UR6][R212.64], R59 ;  /* 0x0000003bd4003986 */ /* 0x000fe2000c101106 */
[----:B------:R-:W-:Y:S02]  /*8b890*/  ISETP.NE.AND P3, PT, R12, RZ, PT ;  /* 0x000000ff0c00720c */ /* 0x000fe40003f65270 */
[----:B0-----:R-:W-:-:S11]  /*8b8a0*/  PRMT R9, R4, 0x7770, RZ ;  /* 0x0000777004097816 */ /* 0x001fd600000000ff */
[----:B------:R0:W-:Y:S01]  /*8b8b0*/  @P3 STG.E.U8 desc[UR6][R214.64], R9 ;  /* 0x00000009d6003986 */ /* 0x0001e2000c101106 */
[----:B------:R-:W-:Y:S02]  /*8b8c0*/  ISETP.NE.AND P3, PT, R14, RZ, PT ;  /* 0x000000ff0e00720c */ /* 0x000fe40003f65270 */
[----:B------:R-:W-:Y:S02]  /*8b8d0*/  PRMT R13, R4, 0x7771, RZ ;  /* 0x00007771040d7816 */ /* 0x000fe400000000ff */
[----:B------:R-:W-:-:S09]  /*8b8e0*/  PRMT R17, R5, 0x7770, RZ ;  /* 0x0000777005117816 */ /* 0x000fd200000000ff */
[----:B------:R1:W-:Y:S01]  /*8b8f0*/  @P3 STG.E.U8 desc[UR6][R216.64], R13 ;  /* 0x0000000dd8003986 */ /* 0x0003e2000c101106 */
[----:B------:R-:W-:Y:S02]  /*8b900*/  ISETP.NE.AND P3, PT, R16, RZ, PT ;  /* 0x000000ff1000720c */ /* 0x000fe40003f65270 */
[----:B------:R-:W-:-:S11]  /*8b910*/  PRMT R15, R5, 0x7771, RZ ;  /* 0x00007771050f7816 */ /* 0x000fd600000000ff */
[----:B------:R2:W-:Y:S01]  /*8b920*/  @P3 STG.E.U8 desc[UR6][R218.64], R17 ;  /* 0x00000011da003986 */ /* 0x0005e2000c101106 */
[----:B------:R-:W-:Y:S02]  /*8b930*/  ISETP.NE.AND P3, PT, R18, RZ, PT ;  /* 0x000000ff1200720c */ /* 0x000fe40003f65270 */
[C---:B------:R-:W-:Y:S02]  /*8b940*/  PRMT R3, R6.reuse, 0x7770, RZ ;  /* 0x0000777006037816 */ /* 0x040fe400000000ff */
[----:B------:R-:W-:Y:S02]  /*8b950*/  PRMT R19, R6, 0x7771, RZ ;  /* 0x0000777106137816 */ /* 0x000fe400000000ff */
[C---:B0-----:R-:W-:Y:S02]  /*8b960*/  PRMT R9, R7.reuse, 0x7770, RZ ;  /* 0x0000777007097816 */ /* 0x041fe400000000ff */
[----:B-1----:R-:W-:Y:S02]  /*8b970*/  PRMT R13, R7, 0x7771, RZ ;  /* 0x00007771070d7816 */ /* 0x002fe400000000ff */
[----:B--2---:R-:W-:-:S03]  /*8b980*/  PRMT R17, R4, 0x7772, RZ ;  /* 0x0000777204117816 */ /* 0x004fc600000000ff */
[----:B------:R0:W-:Y:S01]  /*8b990*/  @P3 STG.E.U8 desc[UR6][R220.64], R15 ;  /* 0x0000000fdc003986 */ /* 0x0001e2000c101106 */
[----:B------:R-:W-:-:S03]  /*8b9a0*/  LOP3.LUT P3, RZ, R8, 0x40000000, RZ, 0xc0, !PT ;  /* 0x4000000008ff7812 */ /* 0x000fc6000786c0ff */
        /* <DEDUP_REMOVED lines=9> */
[----:B------:R-:W-:Y:S02]  /*8ba40*/  LOP3.LUT P5, RZ, R8, 0x2000000, RZ, 0xc0, !PT ;  /* 0x0200000008ff7812 */ /* 0x000fe400078ac0ff */
[----:B0-----:R-:W-:Y:S02]  /*8ba50*/  PRMT R15, R4, 0x7773, RZ ;  /* 0x00007773040f7816 */ /* 0x001fe400000000ff */
[C---:B------:R-:W-:Y:S02]  /*8ba60*/  PRMT R21, R5.reuse, 0x7772, RZ ;  /* 0x0000777205157816 */ /* 0x040fe400000000ff */
[----:B------:R-:W-:Y:S02]  /*8ba70*/  PRMT R5, R5, 0x7773, RZ ;  /* 0x0000777305057816 */ /* 0x000fe400000000ff */
[C---:B-1----:R-:W-:Y:S01]  /*8ba80*/  PRMT R3, R6.reuse, 0x7772, RZ ;  /* 0x0000777206037816 */ /* 0x042fe200000000ff */
[----:B------:R3:W-:Y:S01]  /*8ba90*/  @P4 STG.E.U8 desc[UR6][R232.64], R15 ;  /* 0x0000000fe8004986 */ /* 0x0007e2000c101106 */
[----:B--2---:R-:W-:-:S02]  /*8baa0*/  PRMT R19, R6, 0x7773, RZ ;  /* 0x0000777306137816 */ /* 0x004fc400000000ff */
[C---:B------:R-:W-:Y:S01]  /*8bab0*/  PRMT R23, R7.reuse, 0x7772, RZ ;  /* 0x0000777207177816 */ /* 0x040fe200000000ff */
[----:B------:R3:W-:Y:S04]  /*8bac0*/  @P3 STG.E.U8 desc[UR6][R234.64], R21 ;  /* 0x00000015ea003986 */ /* 0x0007e8000c101106 */
[----:B------:R3:W-:Y:S04]  /*8bad0*/  @P2 STG.E.U8 desc[UR6][R236.64], R5 ;  /* 0x00000005ec002986 */ /* 0x0007e8000c101106 */
[----:B------:R3:W-:Y:S04]  /*8bae0*/  @P1 STG.E.U8 desc[UR6][R238.64], R3 ;  /* 0x00000003ee001986 */ /* 0x0007e8000c101106 */
[----:B------:R3:W-:Y:S01]  /*8baf0*/  @P0 STG.E.U8 desc[UR6][R240.64], R19 ;  /* 0x00000013f0000986 */ /* 0x0007e2000c101106 */
[----:B------:R-:W-:-:S03]  /*8bb00*/  PRMT R7, R7, 0x7773, RZ ;  /* 0x0000777307077816 */ /* 0x000fc600000000ff */
[----:B------:R3:W-:Y:S01]  /*8bb10*/  @P6 STG.E.U8 desc[UR6][R242.64], R23 ;  /* 0x00000017f2006986 */ /* 0x0007e2000c101106 */
[----:B------:R-:W-:Y:S05]  /*8bb20*/  @!P5 EXIT ;  /* 0x000000000000d94d */ /* 0x000fea0003800000 */
[----:B------:R-:W-:Y:S01]  /*8bb30*/  STG.E.U8 desc[UR6][R10.64], R7 ;  /* 0x000000070a007986 */ /* 0x000fe2000c101106 */
[----:B------:R-:W-:Y:S05]  /*8bb40*/  EXIT ;  /* 0x000000000000794d */ /* 0x000fea0003800000 */
.L_x_3:
[----:B------:R-:W-:-:S00]  /*8bb50*/  BRA `(.L_x_3) ;  /* 0xfffffffc00fc7947 */ /* 0x000fc0000383ffff */
[----:B------:R-:W-:-:S00]  /*8bb60*/  NOP ;  /* 0x0000000000007918 */ /* 0x000fc00000000000 */
        /* <DEDUP_REMOVED lines=9> */
.L_x_4:


//--------------------- .nv.shared.matmul_kernel  --------------------------
	.section	.nv.shared.matmul_kernel,"aw",@nobits
	.sectionflags	@""
	.align	16
	.zero		1024


//--------------------- .nv.shared.reserved.0     --------------------------
	.section	.nv.shared.reserved.0,"aw",@nobits
	.weak		__nv_reservedSMEM_offset_0_alias
	.size		__nv_reservedSMEM_offset_0_alias, 0, 0
	.other		__nv_reservedSMEM_offset_0_alias,@"STO_CUDA_RESERVED_SHARED STV_DEFAULT"
__nv_reservedSMEM_offset_0_alias:
	.zero		0


//--------------------- .nv.constant0.matmul_kernel --------------------------
	.section	.nv.constant0.matmul_kernel,"a",@progbits
	.sectionflags	@""
	.align	4
.nv.constant0.matmul_kernel:
	.zero		608


//--------------------- SYMBOLS --------------------------

	.type		.nv.reservedSmem.offset0,@object
	.size		.nv.reservedSmem.offset0,0x4
